	.target	sm_80

	.elftype	@"ET_EXEC"


//--------------------- .note.nv.tkinfo           --------------------------
	.section	.note.nv.tkinfo,"",@"SHT_NOTE"
	.sectionflags	@"SHF_NOTE_NV_TKINFO"
	.tkinfo
        /*0018*/ 	.word	0x00000002
        /*0030*/ 	.string	""
        /*0030*/ 	.string	"ptxas"
        /*0030*/ 	.string	"Cuda compilation tools, release 13.0, V13.0.88"
        /*0030*/ 	.string	"Build cuda_13.0.r13.0/compiler.36424714_0"
        /*0030*/ 	.string	"-v  -suppress-debug-info  -lineinfo  -arch sm_80 "



//--------------------- .note.nv.cuinfo           --------------------------
	.section	.note.nv.cuinfo,"",@"SHT_NOTE"
	.sectionflags	@"SHF_NOTE_NV_CUINFO"
        /*0018*/ 	.short	0x0002
        /*001a*/ 	.short	0x0050
        /*001c*/ 	.short	0x0082
	.zero		2


//--------------------- .nv.info                  --------------------------
	.section	.nv.info,"",@"SHT_CUDA_INFO"
	.align	4


	//----- nvinfo : EIATTR_REGCOUNT
	.align		4
        /*0000*/ 	.byte	0x04, 0x2f
        /*0002*/ 	.short	(.L_1 - .L_0)
	.align		4
.L_0:
        /*0004*/ 	.word	index@(matmul_kernel)
        /*0008*/ 	.word	0x000000ff


	//----- nvinfo : EIATTR_FRAME_SIZE
	.align		4
.L_1:
        /*000c*/ 	.byte	0x04, 0x11
        /*000e*/ 	.short	(.L_3 - .L_2)
	.align		4
.L_2:
        /*0010*/ 	.word	index@(matmul_kernel)
        /*0014*/ 	.word	0x00001318


	//----- nvinfo : EIATTR_MIN_STACK_SIZE
	.align		4
.L_3:
        /*0018*/ 	.byte	0x04, 0x12
        /*001a*/ 	.short	(.L_5 - .L_4)
	.align		4
.L_4:
        /*001c*/ 	.word	index@(matmul_kernel)
        /*0020*/ 	.word	0x00001318
.L_5:


//--------------------- .nv.info.matmul_kernel    --------------------------
	.section	.nv.info.matmul_kernel,"",@"SHT_CUDA_INFO"
	.sectionflags	@""
	.align	4


	//----- nvinfo : EIATTR_CUDA_API_VERSION
	.align		4
        /*0000*/ 	.byte	0x04, 0x37
        /*0002*/ 	.short	(.L_7 - .L_6)
.L_6:
        /*0004*/ 	.word	0x00000082


	//----- nvinfo : EIATTR_SW2861232_WAR
	.align		4
.L_7:
        /*0008*/ 	.byte	0x01, 0x35
	.zero		2


	//----- nvinfo : EIATTR_PARAM_CBANK
	.align		4
        /*000c*/ 	.byte	0x04, 0x0a
        /*000e*/ 	.short	(.L_9 - .L_8)
	.align		4
.L_8:
        /*0010*/ 	.word	index@(.nv.constant0.matmul_kernel)
        /*0014*/ 	.short	0x0160
        /*0016*/ 	.short	0x0050


	//----- nvinfo : EIATTR_CBANK_PARAM_SIZE
	.align		4
.L_9:
        /*0018*/ 	.byte	0x03, 0x19
        /*001a*/ 	.short	0x0050


	//----- nvinfo : EIATTR_KPARAM_INFO
	.align		4
        /*001c*/ 	.byte	0x04, 0x17
        /*001e*/ 	.short	(.L_11 - .L_10)
.L_10:
        /*0020*/ 	.word	0x00000000
        /*0024*/ 	.short	0x000d
        /*0026*/ 	.short	0x0048
        /*0028*/ 	.byte	0x00, 0xf4, 0x21, 0x00


	//----- nvinfo : EIATTR_KPARAM_INFO
	.align		4
.L_11:
        /*002c*/ 	.byte	0x04, 0x17
        /*002e*/ 	.short	(.L_13 - .L_12)
.L_12:
        /*0030*/ 	.word	0x00000000
        /*0034*/ 	.short	0x000c
        /*0036*/ 	.short	0x0040
        /*0038*/ 	.byte	0x00, 0xf4, 0x21, 0x00


	//----- nvinfo : EIATTR_KPARAM_INFO
	.align		4
.L_13:
        /*003c*/ 	.byte	0x04, 0x17
        /*003e*/ 	.short	(.L_15 - .L_14)
.L_14:
        /*0040*/ 	.word	0x00000000
        /*0044*/ 	.short	0x000b
        /*0046*/ 	.short	0x0038
        /*0048*/ 	.byte	0x00, 0xf0, 0x11, 0x00


	//----- nvinfo : EIATTR_KPARAM_INFO
	.align		4
.L_15:
        /*004c*/ 	.byte	0x04, 0x17
        /*004e*/ 	.short	(.L_17 - .L_16)
.L_16:
        /*0050*/ 	.word	0x00000000
        /*0054*/ 	.short	0x000a
        /*0056*/ 	.short	0x0034
        /*0058*/ 	.byte	0x00, 0xf0, 0x11, 0x00


	//----- nvinfo : EIATTR_KPARAM_INFO
	.align		4
.L_17:
        /*005c*/ 	.byte	0x04, 0x17
        /*005e*/ 	.short	(.L_19 - .L_18)
.L_18:
        /*0060*/ 	.word	0x00000000
        /*0064*/ 	.short	0x0009
        /*0066*/ 	.short	0x0030
        /*0068*/ 	.byte	0x00, 0xf0, 0x11, 0x00


	//----- nvinfo : EIATTR_KPARAM_INFO
	.align		4
.L_19:
        /*006c*/ 	.byte	0x04, 0x17
        /*006e*/ 	.short	(.L_21 - .L_20)
.L_20:
        /*0070*/ 	.word	0x00000000
        /*0074*/ 	.short	0x0008
        /*0076*/ 	.short	0x002c
        /*0078*/ 	.byte	0x00, 0xf0, 0x11, 0x00


	//----- nvinfo : EIATTR_KPARAM_INFO
	.align		4
.L_21:
        /*007c*/ 	.byte	0x04, 0x17
        /*007e*/ 	.short	(.L_23 - .L_22)
.L_22:
        /*0080*/ 	.word	0x00000000
        /*0084*/ 	.short	0x0007
        /*0086*/ 	.short	0x0028
        /*0088*/ 	.byte	0x00, 0xf0, 0x11, 0x00


	//----- nvinfo : EIATTR_KPARAM_INFO
	.align		4
.L_23:
        /*008c*/ 	.byte	0x04, 0x17
        /*008e*/ 	.short	(.L_25 - .L_24)
.L_24:
        /*0090*/ 	.word	0x00000000
        /*0094*/ 	.short	0x0006
        /*0096*/ 	.short	0x0024
        /*0098*/ 	.byte	0x00, 0xf0, 0x11, 0x00


	//----- nvinfo : EIATTR_KPARAM_INFO
	.align		4
.L_25:
        /*009c*/ 	.byte	0x04, 0x17
        /*009e*/ 	.short	(.L_27 - .L_26)
.L_26:
        /*00a0*/ 	.word	0x00000000
        /*00a4*/ 	.short	0x0005
        /*00a6*/ 	.short	0x0020
        /*00a8*/ 	.byte	0x00, 0xf0, 0x11, 0x00


	//----- nvinfo : EIATTR_KPARAM_INFO
	.align		4
.L_27:
        /*00ac*/ 	.byte	0x04, 0x17
        /*00ae*/ 	.short	(.L_29 - .L_28)
.L_28:
        /*00b0*/ 	.word	0x00000000
        /*00b4*/ 	.short	0x0004
        /*00b6*/ 	.short	0x001c
        /*00b8*/ 	.byte	0x00, 0xf0, 0x11, 0x00


	//----- nvinfo : EIATTR_KPARAM_INFO
	.align		4
.L_29:
        /*00bc*/ 	.byte	0x04, 0x17
        /*00be*/ 	.short	(.L_31 - .L_30)
.L_30:
        /*00c0*/ 	.word	0x00000000
        /*00c4*/ 	.short	0x0003
        /*00c6*/ 	.short	0x0018
        /*00c8*/ 	.byte	0x00, 0xf0, 0x11, 0x00


	//----- nvinfo : EIATTR_KPARAM_INFO
	.align		4
.L_31:
        /*00cc*/ 	.byte	0x04, 0x17
        /*00ce*/ 	.short	(.L_33 - .L_32)
.L_32:
        /*00d0*/ 	.word	0x00000000
        /*00d4*/ 	.short	0x0002
        /*00d6*/ 	.short	0x0010
        /*00d8*/ 	.byte	0x00, 0xf4, 0x21, 0x00


	//----- nvinfo : EIATTR_KPARAM_INFO
	.align		4
.L_33:
        /*00dc*/ 	.byte	0x04, 0x17
        /*00de*/ 	.short	(.L_35 - .L_34)
.L_34:
        /*00e0*/ 	.word	0x00000000
        /*00e4*/ 	.short	0x0001
        /*00e6*/ 	.short	0x0008
        /*00e8*/ 	.byte	0x00, 0xf4, 0x21, 0x00


	//----- nvinfo : EIATTR_KPARAM_INFO
	.align		4
.L_35:
        /*00ec*/ 	.byte	0x04, 0x17
        /*00ee*/ 	.short	(.L_37 - .L_36)
.L_36:
        /*00f0*/ 	.word	0x00000000
        /*00f4*/ 	.short	0x0000
        /*00f6*/ 	.short	0x0000
        /*00f8*/ 	.byte	0x00, 0xf4, 0x21, 0x00


	//----- nvinfo : EIATTR_MAXREG_COUNT
	.align		4
.L_37:
        /*00fc*/ 	.byte	0x03, 0x1b
        /*00fe*/ 	.short	0x00ff


	//----- nvinfo : EIATTR_NUM_BARRIERS
	.align		4
        /*0100*/ 	.byte	0x02, 0x4c
        /*0102*/ 	.byte	0x01
	.zero		1


	//----- nvinfo : EIATTR_ANNOTATIONS
	.align		4
        /*0104*/ 	.byte	0x04, 0x55
        /*0106*/ 	.short	(.L_39 - .L_38)


	//   ....[0]....
.L_38:
        /*0108*/ 	.word	0x00000001
        /*010c*/ 	.byte	0xd0, 0x08, 0x00, 0x00, 0x01, 0x00, 0x00, 0x00, 0xb0, 0x09, 0x00, 0x00, 0x01, 0x00, 0x00, 0x00
        /* <DEDUP_REMOVED lines=2558> */
        /*a0fc*/ 	.byte	0x40, 0x31, 0x03, 0x00, 0x01, 0x00, 0x00, 0x00, 0x60, 0x31, 0x03, 0x00


	//----- nvinfo : EIATTR_MERCURY_ISA_VERSION
	.align		4
.L_39:
        /*a108*/ 	.byte	0x03, 0x5f
        /*a10a*/ 	.short	0x0000


	//----- nvinfo : EIATTR_EXIT_INSTR_OFFSETS
	.align		4
        /*a10c*/ 	.byte	0x04, 0x1c
        /*a10e*/ 	.short	(.L_41 - .L_40)


	//   ....[0]....
.L_40:
        /*a110*/ 	.word	0x00036db0


	//   ....[1]....
        /*a114*/ 	.word	0x00036dd0


	//----- nvinfo : EIATTR_REQNTID
	.align		4
.L_41:
        /*a118*/ 	.byte	0x04, 0x10
        /*a11a*/ 	.short	(.L_43 - .L_42)
.L_42:
        /*a11c*/ 	.word	0x00000040
        /*a120*/ 	.word	0x00000001
        /*a124*/ 	.word	0x00000001
.L_43:


//--------------------- .nv.callgraph             --------------------------
	.section	.nv.callgraph,"",@"SHT_CUDA_CALLGRAPH"
	.align	4
	.sectionentsize	8
	.align		4
        /*0000*/ 	.word	0x00000000
	.align		4
        /*0004*/ 	.word	0xffffffff
	.align		4
        /*0008*/ 	.word	0x00000000
	.align		4
        /*000c*/ 	.word	0xfffffffe
	.align		4
        /*0010*/ 	.word	0x00000000
	.align		4
        /*0014*/ 	.word	0xfffffffd
	.align		4
        /*0018*/ 	.word	0x00000000
	.align		4
        /*001c*/ 	.word	0xfffffffc


//--------------------- .nv.rel.action            --------------------------
	.section	.nv.rel.action,"",@"SHT_CUDA_RELOCINFO"
	.align	8
	.sectionentsize	8
        /*0000*/ 	.byte	0x73, 0x00, 0x00, 0x00, 0x00, 0x00, 0x00, 0x00, 0x00, 0x00, 0x00, 0x11, 0x25, 0x00, 0x05, 0x36


//--------------------- .nv.constant0.matmul_kernel --------------------------
	.section	.nv.constant0.matmul_kernel,"a",@progbits
	.sectionflags	@""
	.align	4
.nv.constant0.matmul_kernel:
	.zero		432


//--------------------- .text.matmul_kernel       --------------------------
	.section	.text.matmul_kernel,"ax",@progbits
	.sectioninfo	@"SHI_REGISTERS=255"
	.align	128
        .global         matmul_kernel
        .type           matmul_kernel,@function
        .size           matmul_kernel,(.L_x_3 - matmul_kernel)
        .other          matmul_kernel,@"STO_CUDA_ENTRY STV_DEFAULT"
matmul_kernel:
.text.matmul_kernel:
[----:B------:R-:W-:Y:S02]  /*0000*/  IMAD.MOV.U32 R1, RZ, RZ, c[0x0][0x28] ;  /* 0x00000a00ff017624 */ /* 0x000fe400078e00ff */
[----:B------:R-:W-:Y:S01]  /*0010*/  IMAD.MOV.U32 R0, RZ, RZ, c[0x0][0x17c] ;  /* 0x00005f00ff007624 */ /* 0x000fe200078e00ff */
[----:B------:R-:W1:Y:S01]  /*0020*/  S2R R5, SR_CTAID.X ;  /* 0x0000000000057919 */ /* 0x000e620000002500 */
[----:B------:R-:W-:Y:S01]  /*0030*/  IMAD.MOV.U32 R164, RZ, RZ, c[0x0][0x180] ;  /* 0x00006000ffa47624 */ /* 0x000fe200078e00ff */
[----:B------:R-:W-:Y:S01]  /*0040*/  IADD3 R1, R1, -0x1318, RZ ;  /* 0xffffece801017810 */ /* 0x000fe20007ffe0ff */
[----:B------:R-:W-:Y:S01]  /*0050*/  IMAD.MOV.U32 R100, RZ, RZ, RZ ;  /* 0x000000ffff647224 */ /* 0x000fe200078e00ff */
[----:B------:R-:W-:Y:S01]  /*0060*/  IADD3 R0, R0, 0xff, RZ ;  /* 0x000000ff00007810 */ /* 0x000fe20007ffe0ff */
[----:B------:R-:W2:Y:S01]  /*0070*/  S2R R173, SR_TID.X ;  /* 0x0000000000ad7919 */ /* 0x000ea20000002100 */
[----:B------:R-:W-:Y:S01]  /*0080*/  LOP3.LUT R59, RZ, c[0x0][0x17c], RZ, 0x33, !PT ;  /* 0x00005f00ff3b7a12 */ /* 0x000fe200078e33ff */
[----:B------:R-:W-:Y:S01]  /*0090*/  ULDC.64 UR10, c[0x0][0x118] ;  /* 0x00004600000a7ab9 */ /* 0x000fe20000000a00 */
[----:B------:R-:W-:Y:S01]  /*00a0*/  SHF.R.S32.HI R3, RZ, 0x1f, R0 ;  /* 0x0000001fff037819 */ /* 0x000fe20000011400 */
[----:B------:R-:W-:Y:S01]  /*00b0*/  ULDC.64 UR4, c[0x0][0x188] ;  /* 0x0000620000047ab9 */ /* 0x000fe20000000a00 */
[C---:B------:R-:W-:Y:S01]  /*00c0*/  IADD3 R169, R164.reuse, -0x20, RZ ;  /* 0xffffffe0a4a97810 */ /* 0x040fe20007ffe0ff */
[----:B------:R-:W-:Y:S01]  /*00d0*/  USHF.L.U32 UR6, UR4, 0x2, URZ ;  /* 0x0000000204067899 */ /* 0x000fe2000800063f */
[----:B------:R-:W-:Y:S01]  /*00e0*/  LEA.HI R3, R3, R0, RZ, 0x8 ;  /* 0x0000000003037211 */ /* 0x000fe200078f40ff */
[----:B------:R-:W-:Y:S01]  /*00f0*/  USHF.L.U32 UR7, UR4, 0x4, URZ ;  /* 0x0000000404077899 */ /* 0x000fe2000800063f */
[----:B------:R-:W-:-:S02]  /*0100*/  IADD3 R170, R164, -0xc, RZ ;  /* 0xfffffff4a4aa7810 */ /* 0x000fc40007ffe0ff */
[----:B------:R-:W-:-:S05]  /*0110*/  SHF.R.S32.HI R3, RZ, 0x8, R3 ;  /* 0x00000008ff037819 */ /* 0x000fca0000011403 */
[----:B------:R-:W-:Y:S01]  /*0120*/  IMAD.SHL.U32 R4, R3, 0x8, RZ ;  /* 0x0000000803047824 */ /* 0x000fe200078e00ff */
[----:B-1----:R-:W-:-:S04]  /*0130*/  IABS R8, R5 ;  /* 0x0000000500087213 */ /* 0x002fc80000000000 */
[-C--:B------:R-:W-:Y:S02]  /*0140*/  IABS R7, R4.reuse ;  /* 0x0000000400077213 */ /* 0x080fe40000000000 */
[----:B------:R-:W-:Y:S02]  /*0150*/  IABS R10, R4 ;  /* 0x00000004000a7213 */ /* 0x000fe40000000000 */
[----:B------:R-:W1:Y:S01]  /*0160*/  I2F.RP R0, R7 ;  /* 0x0000000700007306 */ /* 0x000e620000209400 */
[C---:B--2---:R-:W-:Y:S02]  /*0170*/  LOP3.LUT R73, R173.reuse, 0x3f, RZ, 0xc0, !PT ;  /* 0x0000003fad497812 */ /* 0x044fe400078ec0ff */
[----:B------:R-:W-:Y:S02]  /*0180*/  SHF.R.U32.HI R57, RZ, 0x5, R173 ;  /* 0x00000005ff397819 */ /* 0x000fe400000116ad */
[----:B------:R-:W-:Y:S01]  /*0190*/  LOP3.LUT R172, R173, 0x1f, RZ, 0xc0, !PT ;  /* 0x0000001fadac7812 */ /* 0x000fe200078ec0ff */
[----:B------:R-:W-:Y:S01]  /*01a0*/  IMAD.SHL.U32 R163, R73, 0x4, RZ ;  /* 0x0000000449a37824 */ /* 0x000fe200078e00ff */
[----:B------:R-:W-:-:S03]  /*01b0*/  SGXT.U32 R57, R57, 0x1 ;  /* 0x000000013939781a */ /* 0x000fc60000000000 */
[----:B------:R-:W-:Y:S01]  /*01c0*/  IMAD R243, R172, c[0x0][0x18c], RZ ;  /* 0x00006300acf37a24 */ /* 0x000fe200078e02ff */
[----:B-1----:R-:W1:Y:S02]  /*01d0*/  MUFU.RCP R0, R0 ;  /* 0x0000000000007308 */ /* 0x002e640000001000 */
[----:B-1----:R-:W-:Y:S01]  /*01e0*/  IADD3 R2, R0, 0xffffffe, RZ ;  /* 0x0ffffffe00027810 */ /* 0x002fe20007ffe0ff */
[----:B------:R-:W-:-:S05]  /*01f0*/  IMAD.MOV R0, RZ, RZ, -R10 ;  /* 0x000000ffff007224 */ /* 0x000fca00078e0a0a */
[----:B------:R1:W2:Y:S02]  /*0200*/  F2I.FTZ.U32.TRUNC.NTZ R3, R2 ;  /* 0x0000000200037305 */ /* 0x0002a4000021f000 */
[----:B-1----:R-:W-:Y:S02]  /*0210*/  IMAD.MOV.U32 R2, RZ, RZ, RZ ;  /* 0x000000ffff027224 */ /* 0x002fe400078e00ff */
[----:B--2---:R-:W-:-:S04]  /*0220*/  IMAD.MOV R6, RZ, RZ, -R3 ;  /* 0x000000ffff067224 */ /* 0x004fc800078e0a03 */
[----:B------:R-:W-:Y:S02]  /*0230*/  IMAD R9, R6, R7, RZ ;  /* 0x0000000706097224 */ /* 0x000fe400078e02ff */
[----:B------:R-:W-:Y:S02]  /*0240*/  IMAD.MOV.U32 R6, RZ, RZ, R8 ;  /* 0x000000ffff067224 */ /* 0x000fe400078e0008 */
[----:B------:R-:W-:-:S06]  /*0250*/  IMAD.HI.U32 R3, R3, R9, R2 ;  /* 0x0000000903037227 */ /* 0x000fcc00078e0002 */
[----:B------:R-:W-:-:S04]  /*0260*/  IMAD.HI.U32 R3, R3, R6, RZ ;  /* 0x0000000603037227 */ /* 0x000fc800078e00ff */
[----:B------:R-:W-:-:S05]  /*0270*/  IMAD R0, R3, R0, R6 ;  /* 0x0000000003007224 */ /* 0x000fca00078e0206 */
[----:B------:R-:W-:-:S13]  /*0280*/  ISETP.GT.U32.AND P1, PT, R7, R0, PT ;  /* 0x000000000700720c */ /* 0x000fda0003f24070 */
[----:B------:R-:W-:Y:S01]  /*0290*/  @!P1 IMAD.IADD R0, R0, 0x1, -R7 ;  /* 0x0000000100009824 */ /* 0x000fe200078e0a07 */
[----:B------:R-:W-:Y:S02]  /*02a0*/  @!P1 IADD3 R3, R3, 0x1, RZ ;  /* 0x0000000103039810 */ /* 0x000fe40007ffe0ff */
[----:B------:R-:W-:Y:S02]  /*02b0*/  ISETP.NE.AND P1, PT, R4, RZ, PT ;  /* 0x000000ff0400720c */ /* 0x000fe40003f25270 */
[----:B------:R-:W-:Y:S02]  /*02c0*/  ISETP.GE.U32.AND P0, PT, R0, R7, PT ;  /* 0x000000070000720c */ /* 0x000fe40003f06070 */
[----:B------:R-:W-:-:S04]  /*02d0*/  LOP3.LUT R0, R5, R4, RZ, 0x3c, !PT ;  /* 0x0000000405007212 */ /* 0x000fc800078e3cff */
[----:B------:R-:W-:Y:S01]  /*02e0*/  ISETP.GE.AND P2, PT, R0, RZ, PT ;  /* 0x000000ff0000720c */ /* 0x000fe20003f46270 */
[----:B------:R-:W-:-:S05]  /*02f0*/  IMAD.MOV.U32 R0, RZ, RZ, c[0x0][0x178] ;  /* 0x00005e00ff007624 */ /* 0x000fca00078e00ff */
[----:B------:R-:W-:Y:S02]  /*0300*/  IADD3 R0, R0, 0x7f, RZ ;  /* 0x0000007f00007810 */ /* 0x000fe40007ffe0ff */
[----:B------:R-:W-:-:S05]  /*0310*/  @P0 IADD3 R3, R3, 0x1, RZ ;  /* 0x0000000103030810 */ /* 0x000fca0007ffe0ff */
[----:B------:R-:W-:Y:S01]  /*0320*/  IMAD.MOV.U32 R2, RZ, RZ, R3 ;  /* 0x000000ffff027224 */ /* 0x000fe200078e0003 */
[----:B------:R-:W-:-:S03]  /*0330*/  SHF.R.S32.HI R3, RZ, 0x1f, R0 ;  /* 0x0000001fff037819 */ /* 0x000fc60000011400 */
[----:B------:R-:W-:Y:S01]  /*0340*/  @!P2 IMAD.MOV R2, RZ, RZ, -R2 ;  /* 0x000000ffff02a224 */ /* 0x000fe200078e0a02 */
[----:B------:R-:W-:Y:S02]  /*0350*/  @!P1 LOP3.LUT R2, RZ, R4, RZ, 0x33, !PT ;  /* 0x00000004ff029212 */ /* 0x000fe400078e33ff */
[----:B------:R-:W-:-:S03]  /*0360*/  LEA.HI R3, R3, R0, RZ, 0x7 ;  /* 0x0000000003037211 */ /* 0x000fc600078f38ff */
[----:B------:R-:W-:Y:S02]  /*0370*/  IMAD.SHL.U32 R6, R2, 0x8, RZ ;  /* 0x0000000802067824 */ /* 0x000fe400078e00ff */
[----:B------:R-:W-:-:S03]  /*0380*/  IMAD.MOV R2, RZ, RZ, -R2 ;  /* 0x000000ffff027224 */ /* 0x000fc600078e0a02 */
[----:B------:R-:W-:Y:S01]  /*0390*/  LEA.HI.SX32 R3, R3, -R6, 0x19 ;  /* 0x8000000603037211 */ /* 0x000fe200078fcaff */
[----:B------:R-:W-:-:S03]  /*03a0*/  IMAD R11, R4, R2, R5 ;  /* 0x00000002040b7224 */ /* 0x000fc600078e0205 */
[----:B------:R-:W-:-:S04]  /*03b0*/  IMNMX R8, R3, 0x8, PT ;  /* 0x0000000803087817 */ /* 0x000fc80003800200 */
[-C--:B------:R-:W-:Y:S02]  /*03c0*/  IABS R7, R8.reuse ;  /* 0x0000000800077213 */ /* 0x080fe40000000000 */
[----:B------:R-:W-:Y:S02]  /*03d0*/  IABS R4, R8 ;  /* 0x0000000800047213 */ /* 0x000fe40000000000 */
[----:B------:R-:W1:Y:S08]  /*03e0*/  I2F.RP R0, R7 ;  /* 0x0000000700007306 */ /* 0x000e700000209400 */
[----:B-1----:R-:W1:Y:S02]  /*03f0*/  MUFU.RCP R0, R0 ;  /* 0x0000000000007308 */ /* 0x002e640000001000 */
[----:B-1----:R-:W-:Y:S01]  /*0400*/  IADD3 R3, R0, 0xffffffe, RZ ;  /* 0x0ffffffe00037810 */ /* 0x002fe20007ffe0ff */
[----:B------:R-:W-:Y:S01]  /*0410*/  IMAD.MOV R0, RZ, RZ, -R4 ;  /* 0x000000ffff007224 */ /* 0x000fe200078e0a04 */
[----:B------:R-:W-:-:S04]  /*0420*/  IADD3 R4, R164, -0x2f, RZ ;  /* 0xffffffd1a4047810 */ /* 0x000fc80007ffe0ff */
[----:B------:R-:W1:Y:S01]  /*0430*/  F2I.FTZ.U32.TRUNC.NTZ R3, R3 ;  /* 0x0000000300037305 */ /* 0x000e62000021f000 */
[----:B------:R-:W-:Y:S02]  /*0440*/  ISETP.GE.U32.AND P1, PT, R4, 0x7fffffb2, PT ;  /* 0x7fffffb20400780c */ /* 0x000fe40003f26070 */
[----:B------:R-:W-:Y:S02]  /*0450*/  IADD3 R4, R164, -0x30, RZ ;  /* 0xffffffd0a4047810 */ /* 0x000fe40007ffe0ff */
[----:B------:R-:W-:Y:S02]  /*0460*/  SEL R161, RZ, 0x1fffe, P1 ;  /* 0x0001fffeffa17807 */ /* 0x000fe40000800000 */
[----:B------:R-:W-:Y:S02]  /*0470*/  ISETP.GE.U32.AND P3, PT, R4, 0x7fffffb1, PT ;  /* 0x7fffffb10400780c */ /* 0x000fe40003f66070 */
[----:B------:R-:W-:Y:S02]  /*0480*/  IADD3 R4, R164, -0x2b, RZ ;  /* 0xffffffd5a4047810 */ /* 0x000fe40007ffe0ff */
[----:B------:R-:W-:-:S02]  /*0490*/  SEL R162, RZ, 0x1, P3 ;  /* 0x00000001ffa27807 */ /* 0x000fc40001800000 */
[----:B------:R-:W-:Y:S02]  /*04a0*/  ISETP.GE.U32.AND P4, PT, R4, 0x7fffffb6, PT ;  /* 0x7fffffb60400780c */ /* 0x000fe40003f86070 */
[----:B------:R-:W-:Y:S01]  /*04b0*/  IADD3 R4, R164, -0x23, RZ ;  /* 0xffffffdda4047810 */ /* 0x000fe20007ffe0ff */
[----:B-1----:R-:W-:Y:S01]  /*04c0*/  IMAD.MOV R9, RZ, RZ, -R3 ;  /* 0x000000ffff097224 */ /* 0x002fe200078e0a03 */
[----:B------:R-:W-:Y:S01]  /*04d0*/  SEL R167, RZ, 0x1fffe, P4 ;  /* 0x0001fffeffa77807 */ /* 0x000fe20002000000 */
[----:B------:R-:W-:Y:S02]  /*04e0*/  IMAD.IADD R161, R162, 0x1, R161 ;  /* 0x00000001a2a17824 */ /* 0x000fe400078e02a1 */
[----:B------:R-:W-:Y:S01]  /*04f0*/  IMAD.MOV.U32 R2, RZ, RZ, R9 ;  /* 0x000000ffff027224 */ /* 0x000fe200078e0009 */
[----:B------:R-:W-:Y:S02]  /*0500*/  IABS R9, R11 ;  /* 0x0000000b00097213 */ /* 0x000fe40000000000 */
[----:B------:R-:W-:Y:S01]  /*0510*/  LOP3.LUT R161, R161, 0x3, RZ, 0xc0, !PT ;  /* 0x00000003a1a17812 */ /* 0x000fe200078ec0ff */
[----:B------:R-:W-:-:S02]  /*0520*/  IMAD R5, R2, R7, RZ ;  /* 0x0000000702057224 */ /* 0x000fc400078e02ff */
[----:B------:R-:W-:-:S04]  /*0530*/  IMAD.MOV.U32 R2, RZ, RZ, RZ ;  /* 0x000000ffff027224 */ /* 0x000fc800078e00ff */
[----:B------:R-:W-:Y:S01]  /*0540*/  IMAD.HI.U32 R2, R3, R5, R2 ;  /* 0x0000000503027227 */ /* 0x000fe200078e0002 */
[----:B------:R-:W-:-:S05]  /*0550*/  IABS R3, c[0x0][0x178] ;  /* 0x00005e0000037a13 */ /* 0x000fca0000000000 */
[----:B------:R-:W-:-:S04]  /*0560*/  IMAD.HI.U32 R2, R2, R9, RZ ;  /* 0x0000000902027227 */ /* 0x000fc800078e00ff */
[----:B------:R-:W-:-:S05]  /*0570*/  IMAD R0, R2, R0, R9 ;  /* 0x0000000002007224 */ /* 0x000fca00078e0209 */
[----:B------:R-:W-:-:S13]  /*0580*/  ISETP.GT.U32.AND P0, PT, R7, R0, PT ;  /* 0x000000000700720c */ /* 0x000fda0003f04070 */
[----:B------:R-:W-:Y:S01]  /*0590*/  @!P0 IMAD.IADD R0, R0, 0x1, -R7 ;  /* 0x0000000100008824 */ /* 0x000fe200078e0a07 */
[----:B------:R-:W-:Y:S02]  /*05a0*/  @!P0 IADD3 R2, R2, 0x1, RZ ;  /* 0x0000000102028810 */ /* 0x000fe40007ffe0ff */
[----:B------:R-:W-:Y:S02]  /*05b0*/  ISETP.NE.AND P0, PT, R8, RZ, PT ;  /* 0x000000ff0800720c */ /* 0x000fe40003f05270 */
[----:B------:R-:W-:Y:S01]  /*05c0*/  ISETP.GE.U32.AND P2, PT, R0, R7, PT ;  /* 0x000000070000720c */ /* 0x000fe20003f46070 */
[----:B------:R-:W-:Y:S01]  /*05d0*/  IMAD.MOV.U32 R7, RZ, RZ, R3 ;  /* 0x000000ffff077224 */ /* 0x000fe200078e0003 */
[----:B------:R-:W-:Y:S02]  /*05e0*/  LOP3.LUT R0, R11, R8, RZ, 0x3c, !PT ;  /* 0x000000080b007212 */ /* 0x000fe400078e3cff */
[----:B------:R-:W-:Y:S02]  /*05f0*/  IADD3 R3, R164, -0x2d, RZ ;  /* 0xffffffd3a4037810 */ /* 0x000fe40007ffe0ff */
[----:B------:R-:W-:-:S02]  /*0600*/  ISETP.GE.AND P5, PT, R0, RZ, PT ;  /* 0x000000ff0000720c */ /* 0x000fc40003fa6270 */
[----:B------:R-:W1:Y:S01]  /*0610*/  I2F.RP R0, R7 ;  /* 0x0000000700007306 */ /* 0x000e620000209400 */
[----:B------:R-:W-:Y:S02]  /*0620*/  ISETP.GE.U32.AND P6, PT, R3, 0x7fffffb4, PT ;  /* 0x7fffffb40300780c */ /* 0x000fe40003fc6070 */
[----:B------:R-:W-:Y:S02]  /*0630*/  IADD3 R3, R164, -0x2e, RZ ;  /* 0xffffffd2a4037810 */ /* 0x000fe40007ffe0ff */
[----:B------:R-:W-:Y:S02]  /*0640*/  @P2 IADD3 R2, R2, 0x1, RZ ;  /* 0x0000000102022810 */ /* 0x000fe40007ffe0ff */
[----:B------:R-:W-:Y:S02]  /*0650*/  ISETP.GE.U32.AND P2, PT, R3, 0x7fffffb3, PT ;  /* 0x7fffffb30300780c */ /* 0x000fe40003f46070 */
[C---:B------:R-:W-:Y:S01]  /*0660*/  IADD3 R3, R164.reuse, -0x2a, RZ ;  /* 0xffffffd6a4037810 */ /* 0x040fe20007ffe0ff */
[----:B------:R-:W-:Y:S01]  /*0670*/  IMAD.MOV.U32 R15, RZ, RZ, R2 ;  /* 0x000000ffff0f7224 */ /* 0x000fe200078e0002 */
[----:B------:R-:W-:-:S02]  /*0680*/  IADD3 R2, R164, -0x2c, RZ ;  /* 0xffffffd4a4027810 */ /* 0x000fc40007ffe0ff */
[----:B------:R-:W-:Y:S01]  /*0690*/  ISETP.GE.U32.AND P1, PT, R3, 0x7fffffb7, PT ;  /* 0x7fffffb70300780c */ /* 0x000fe20003f26070 */
[----:B------:R-:W-:Y:S01]  /*06a0*/  @!P5 IMAD.MOV R15, RZ, RZ, -R15 ;  /* 0x000000ffff0fd224 */ /* 0x000fe200078e0a0f */
[----:B------:R-:W-:Y:S01]  /*06b0*/  ISETP.GE.U32.AND P5, PT, R2, 0x7fffffb5, PT ;  /* 0x7fffffb50200780c */ /* 0x000fe20003fa6070 */
[----:B-1----:R-:W1:Y:S01]  /*06c0*/  MUFU.RCP R0, R0 ;  /* 0x0000000000007308 */ /* 0x002e620000001000 */
[----:B------:R-:W-:Y:S02]  /*06d0*/  IADD3 R2, R164, -0x29, RZ ;  /* 0xffffffd7a4027810 */ /* 0x000fe40007ffe0ff */
[----:B------:R-:W-:Y:S02]  /*06e0*/  @!P0 LOP3.LUT R15, RZ, R8, RZ, 0x33, !PT ;  /* 0x00000008ff0f8212 */ /* 0x000fe400078e33ff */
[----:B------:R-:W-:Y:S02]  /*06f0*/  ISETP.GE.U32.AND P0, PT, R2, 0x7fffffb8, PT ;  /* 0x7fffffb80200780c */ /* 0x000fe40003f06070 */
[C---:B------:R-:W-:Y:S01]  /*0700*/  IADD3 R2, R164.reuse, -0x27, RZ ;  /* 0xffffffd9a4027810 */ /* 0x040fe20007ffe0ff */
[----:B------:R-:W-:Y:S01]  /*0710*/  IMAD.MOV R5, RZ, RZ, -R15 ;  /* 0x000000ffff057224 */ /* 0x000fe200078e0a0f */
[----:B------:R-:W-:Y:S01]  /*0720*/  IADD3 R3, R164, -0x28, RZ ;  /* 0xffffffd8a4037810 */ /* 0x000fe20007ffe0ff */
[----:B------:R-:W-:Y:S01]  /*0730*/  IMAD.SHL.U32 R15, R15, 0x100, RZ ;  /* 0x000001000f0f7824 */ /* 0x000fe200078e00ff */
[----:B------:R-:W-:-:S02]  /*0740*/  ISETP.GE.U32.AND P3, PT, R2, 0x7fffffba, PT ;  /* 0x7fffffba0200780c */ /* 0x000fc40003f66070 */
[C---:B------:R-:W-:Y:S02]  /*0750*/  IADD3 R2, R164.reuse, -0x25, RZ ;  /* 0xffffffdba4027810 */ /* 0x040fe40007ffe0ff */
[----:B------:R-:W-:Y:S02]  /*0760*/  SEL R144, RZ, 0x7fff8, P6 ;  /* 0x0007fff8ff907807 */ /* 0x000fe40003000000 */
[----:B------:R-:W-:Y:S02]  /*0770*/  ISETP.GE.U32.AND P6, PT, R3, 0x7fffffb9, PT ;  /* 0x7fffffb90300780c */ /* 0x000fe40003fc6070 */
[----:B------:R-:W-:Y:S02]  /*0780*/  IADD3 R3, R164, -0x26, RZ ;  /* 0xffffffdaa4037810 */ /* 0x000fe40007ffe0ff */
[----:B------:R-:W-:Y:S02]  /*0790*/  SEL R143, RZ, 0x4, P2 ;  /* 0x00000004ff8f7807 */ /* 0x000fe40001000000 */
[----:B------:R-:W-:-:S02]  /*07a0*/  ISETP.GE.U32.AND P2, PT, R2, 0x7fffffbc, PT ;  /* 0x7fffffbc0200780c */ /* 0x000fc40003f46070 */
[----:B-1----:R-:W-:Y:S02]  /*07b0*/  IADD3 R2, R0, 0xffffffe, RZ ;  /* 0x0ffffffe00027810 */ /* 0x002fe40007ffe0ff */
[----:B------:R-:W-:Y:S02]  /*07c0*/  ISETP.GE.U32.AND P4, PT, R3, 0x7fffffbb, PT ;  /* 0x7fffffbb0300780c */ /* 0x000fe40003f86070 */
[----:B------:R-:W1:Y:S01]  /*07d0*/  F2I.FTZ.U32.TRUNC.NTZ R3, R2 ;  /* 0x0000000200037305 */ /* 0x000e62000021f000 */
[----:B------:R-:W-:Y:S02]  /*07e0*/  IADD3 R0, R164, -0x24, RZ ;  /* 0xffffffdca4007810 */ /* 0x000fe40007ffe0ff */
[----:B------:R-:W-:Y:S02]  /*07f0*/  SEL R145, RZ, 0x7fff8, P0 ;  /* 0x0007fff8ff917807 */ /* 0x000fe40000000000 */
[----:B------:R-:W-:Y:S01]  /*0800*/  ISETP.GE.U32.AND P0, PT, R0, 0x7fffffbd, PT ;  /* 0x7fffffbd0000780c */ /* 0x000fe20003f06070 */
[----:B------:R-:W-:Y:S01]  /*0810*/  IMAD R0, R8, R5, R11 ;  /* 0x0000000508007224 */ /* 0x000fe200078e020b */
[----:B------:R-:W-:-:S02]  /*0820*/  IADD3 R5, R164, -0x22, RZ ;  /* 0xffffffdea4057810 */ /* 0x000fc40007ffe0ff */
[----:B------:R-:W-:Y:S01]  /*0830*/  SEL R147, RZ, 0x1fffe, P3 ;  /* 0x0001fffeff937807 */ /* 0x000fe20001800000 */
[----:B------:R-:W-:Y:S01]  /*0840*/  IMAD.IADD R0, R6, 0x1, R0 ;  /* 0x0000000106007824 */ /* 0x000fe200078e0200 */
[----:B------:R-:W-:Y:S02]  /*0850*/  ISETP.GE.U32.AND P3, PT, R5, 0x7fffffbf, PT ;  /* 0x7fffffbf0500780c */ /* 0x000fe40003f66070 */
[----:B------:R-:W-:Y:S01]  /*0860*/  SEL R168, RZ, 0x1, P5 ;  /* 0x00000001ffa87807 */ /* 0x000fe20002800000 */
[----:B------:R-:W-:Y:S01]  /*0870*/  IMAD R18, R0, 0x80, R73 ;  /* 0x0000008000127824 */ /* 0x000fe200078e0249 */
[----:B------:R-:W-:Y:S01]  /*0880*/  IADD3 R5, R164, -0x18, RZ ;  /* 0xffffffe8a4057810 */ /* 0x000fe20007ffe0ff */
[----:B-1----:R-:W-:Y:S01]  /*0890*/  IMAD.MOV R2, RZ, RZ, -R3 ;  /* 0x000000ffff027224 */ /* 0x002fe200078e0a03 */
[----:B------:R-:W-:Y:S01]  /*08a0*/  ISETP.GE.U32.AND P5, PT, R4, 0x7fffffbe, PT ;  /* 0x7fffffbe0400780c */ /* 0x000fe20003fa6070 */
[----:B------:R-:W-:Y:S01]  /*08b0*/  IMAD.IADD R167, R168, 0x1, R167 ;  /* 0x00000001a8a77824 */ /* 0x000fe200078e02a7 */
[----:B------:R-:W-:Y:S01]  /*08c0*/  IADD3 R4, R164, -0x21, RZ ;  /* 0xffffffdfa4047810 */ /* 0x000fe20007ffe0ff */
[----:B------:R-:W-:Y:S01]  /*08d0*/  STL [R1+0x2f8], R18 ;  /* 0x0002f81201007387 */ /* 0x000fe20000100800 */
[----:B------:R-:W-:-:S02]  /*08e0*/  SEL R149, RZ, 0x7fff8, P2 ;  /* 0x0007fff8ff957807 */ /* 0x000fc40001000000 */
[----:B------:R-:W-:Y:S01]  /*08f0*/  ISETP.GE.U32.AND P2, PT, R5, 0x7fffffc9, PT ;  /* 0x7fffffc90500780c */ /* 0x000fe20003f46070 */
[----:B------:R-:W-:Y:S01]  /*0900*/  IMAD R5, R2, R7, RZ ;  /* 0x0000000702057224 */ /* 0x000fe200078e02ff */
[----:B------:R-:W-:Y:S01]  /*0910*/  SEL R146, RZ, 0x4, P1 ;  /* 0x00000004ff927807 */ /* 0x000fe20000800000 */
[----:B------:R-:W-:Y:S01]  /*0920*/  IMAD.MOV.U32 R2, RZ, RZ, RZ ;  /* 0x000000ffff027224 */ /* 0x000fe200078e00ff */
[----:B------:R-:W-:Y:S02]  /*0930*/  ISETP.GE.U32.AND P1, PT, R4, 0x7fffffc0, PT ;  /* 0x7fffffc00400780c */ /* 0x000fe40003f26070 */
[----:B------:R-:W-:Y:S01]  /*0940*/  IADD3 R4, R164, -0x17, RZ ;  /* 0xffffffe9a4047810 */ /* 0x000fe20007ffe0ff */
[----:B------:R-:W-:Y:S01]  /*0950*/  IMAD.HI.U32 R2, R3, R5, R2 ;  /* 0x0000000503027227 */ /* 0x000fe200078e0002 */
[----:B------:R-:W-:Y:S02]  /*0960*/  IABS R0, R18 ;  /* 0x0000001200007213 */ /* 0x000fe40000000000 */
[----:B------:R-:W-:-:S02]  /*0970*/  IADD3 R16, R18, 0x40, RZ ;  /* 0x0000004012107810 */ /* 0x000fc40007ffe0ff */
[----:B------:R-:W-:Y:S01]  /*0980*/  SEL R148, RZ, 0x1, P6 ;  /* 0x00000001ff947807 */ /* 0x000fe20003000000 */
[----:B------:R-:W-:Y:S01]  /*0990*/  IMAD.MOV.U32 R3, RZ, RZ, R0 ;  /* 0x000000ffff037224 */ /* 0x000fe200078e0000 */
[----:B------:R-:W-:Y:S01]  /*09a0*/  ISETP.GE.U32.AND P6, PT, R4, 0x7fffffca, PT ;  /* 0x7fffffca0400780c */ /* 0x000fe20003fc6070 */
[----:B------:R1:W-:Y:S01]  /*09b0*/  STL [R1+0x2fc], R16 ;  /* 0x0002fc1001007387 */ /* 0x0003e20000100800 */
[----:B------:R-:W-:Y:S01]  /*09c0*/  IABS R4, R16 ;  /* 0x0000001000047213 */ /* 0x000fe20000000000 */
[----:B------:R-:W-:Y:S01]  /*09d0*/  IMAD.HI.U32 R0, R2, R3, RZ ;  /* 0x0000000302007227 */ /* 0x000fe200078e00ff */
[----:B------:R-:W-:Y:S01]  /*09e0*/  IADD3 R5, R164, -0x15, RZ ;  /* 0xffffffeba4057810 */ /* 0x000fe20007ffe0ff */
[----:B------:R2:W-:Y:S01]  /*09f0*/  STL [R1+0x2f4], R15 ;  /* 0x0002f40f01007387 */ /* 0x0005e20000100800 */
[----:B------:R-:W-:Y:S01]  /*0a00*/  SEL R150, RZ, 0x4, P4 ;  /* 0x00000004ff967807 */ /* 0x000fe20002000000 */
[----:B------:R-:W-:Y:S01]  /*0a10*/  IMAD.HI.U32 R2, R2, R4, RZ ;  /* 0x0000000402027227 */ /* 0x000fe200078e00ff */
[----:B------:R-:W-:-:S02]  /*0a20*/  ISETP.GE.U32.AND P4, PT, R5, 0x7fffffcc, PT ;  /* 0x7fffffcc0500780c */ /* 0x000fc40003f86070 */
[----:B------:R-:W-:Y:S01]  /*0a30*/  SEL R14, RZ, 0x1fffe, P6 ;  /* 0x0001fffeff0e7807 */ /* 0x000fe20003000000 */
[----:B------:R-:W-:Y:S01]  /*0a40*/  IMAD.MOV R0, RZ, RZ, -R0 ;  /* 0x000000ffff007224 */ /* 0x000fe200078e0a00 */
[----:B------:R-:W-:Y:S01]  /*0a50*/  SEL R139, RZ, 0x4, P3 ;  /* 0x00000004ff8b7807 */ /* 0x000fe20001800000 */
[----:B------:R-:W-:Y:S01]  /*0a60*/  IMAD.MOV R5, RZ, RZ, -R2 ;  /* 0x000000ffff057224 */ /* 0x000fe200078e0a02 */
[C---:B------:R-:W-:Y:S01]  /*0a70*/  IADD3 R6, R164.reuse, -0x16, RZ ;  /* 0xffffffeaa4067810 */ /* 0x040fe20007ffe0ff */
[C---:B------:R-:W-:Y:S01]  /*0a80*/  IMAD R2, R7.reuse, R0, R3 ;  /* 0x0000000007027224 */ /* 0x040fe200078e0203 */
[----:B------:R-:W-:Y:S01]  /*0a90*/  IADD3 R0, R164, -0x11, RZ ;  /* 0xffffffefa4007810 */ /* 0x000fe20007ffe0ff */
[C---:B------:R-:W-:Y:S01]  /*0aa0*/  IMAD R3, R7.reuse, R5, R4 ;  /* 0x0000000507037224 */ /* 0x040fe200078e0204 */
[----:B------:R-:W-:Y:S01]  /*0ab0*/  SEL R151, RZ, 0x1fffe, P5 ;  /* 0x0001fffeff977807 */ /* 0x000fe20002800000 */
[----:B------:R-:W-:Y:S01]  /*0ac0*/  IMAD.IADD R147, R148, 0x1, R147 ;  /* 0x0000000194937824 */ /* 0x000fe200078e0293 */
[----:B------:R-:W-:-:S02]  /*0ad0*/  ISETP.GT.U32.AND P3, PT, R7, R2, PT ;  /* 0x000000020700720c */ /* 0x000fc40003f64070 */
[----:B------:R-:W-:Y:S02]  /*0ae0*/  ISETP.GT.U32.AND P6, PT, R7, R3, PT ;  /* 0x000000030700720c */ /* 0x000fe40003fc4070 */
[----:B------:R-:W-:Y:S02]  /*0af0*/  SEL R17, RZ, 0x1, P2 ;  /* 0x00000001ff117807 */ /* 0x000fe40001000000 */
[----:B------:R-:W-:Y:S02]  /*0b00*/  ISETP.GE.U32.AND P5, PT, R6, 0x7fffffcb, PT ;  /* 0x7fffffcb0600780c */ /* 0x000fe40003fa6070 */
[----:B------:R-:W-:Y:S01]  /*0b10*/  ISETP.GE.U32.AND P2, PT, R0, 0x7fffffd0, PT ;  /* 0x7fffffd00000780c */ /* 0x000fe20003f46070 */
[----:B------:R-:W-:Y:S01]  /*0b20*/  IMAD.IADD R14, R17, 0x1, R14 ;  /* 0x00000001110e7824 */ /* 0x000fe200078e020e */
[C---:B------:R-:W-:Y:S02]  /*0b30*/  IADD3 R0, R164.reuse, -0x1, RZ ;  /* 0xffffffffa4007810 */ /* 0x040fe40007ffe0ff */
[----:B------:R-:W-:Y:S01]  /*0b40*/  IADD3 R6, R164, -0x13, RZ ;  /* 0xffffffeda4067810 */ /* 0x000fe20007ffe0ff */
[--C-:B------:R-:W-:Y:S01]  /*0b50*/  @!P3 IMAD.IADD R2, R2, 0x1, -R7.reuse ;  /* 0x000000010202b824 */ /* 0x100fe200078e0a07 */
[----:B------:R-:W-:Y:S01]  /*0b60*/  SEL R11, RZ, 0x4, P5 ;  /* 0x00000004ff0b7807 */ /* 0x000fe20002800000 */
[----:B------:R-:W-:Y:S01]  /*0b70*/  @!P6 IMAD.IADD R3, R3, 0x1, -R7 ;  /* 0x000000010303e824 */ /* 0x000fe200078e0a07 */
[----:B------:R-:W-:-:S02]  /*0b80*/  ISETP.GE.U32.AND P5, PT, R0, 0x7fffffe0, PT ;  /* 0x7fffffe00000780c */ /* 0x000fc40003fa6070 */
[----:B------:R-:W-:Y:S02]  /*0b90*/  SEL R152, RZ, 0x1, P0 ;  /* 0x00000001ff987807 */ /* 0x000fe40000000000 */
[----:B------:R-:W-:Y:S02]  /*0ba0*/  IADD3 R4, R164, -0x12, RZ ;  /* 0xffffffeea4047810 */ /* 0x000fe40007ffe0ff */
[----:B------:R-:W-:Y:S01]  /*0bb0*/  IABS R0, c[0x0][0x17c] ;  /* 0x00005f0000007a13 */ /* 0x000fe20000000000 */
[----:B------:R-:W-:Y:S01]  /*0bc0*/  IMAD.IADD R151, R152, 0x1, R151 ;  /* 0x0000000198977824 */ /* 0x000fe200078e0297 */
[----:B------:R-:W-:Y:S02]  /*0bd0*/  IADD3 R8, R164, -0x14, RZ ;  /* 0xffffffeca4087810 */ /* 0x000fe40007ffe0ff */
[----:B------:R-:W-:Y:S02]  /*0be0*/  ISETP.GE.U32.AND P0, PT, R6, 0x7fffffce, PT ;  /* 0x7fffffce0600780c */ /* 0x000fe40003f06070 */
[----:B------:R-:W-:Y:S01]  /*0bf0*/  SEL R10, RZ, 0x7fff8, P4 ;  /* 0x0007fff8ff0a7807 */ /* 0x000fe20002000000 */
[----:B------:R-:W3:Y:S01]  /*0c00*/  I2F.RP R6, R0 ;  /* 0x0000000000067306 */ /* 0x000ee20000209400 */
[----:B------:R-:W-:-:S02]  /*0c10*/  ISETP.GT.U32.AND P3, PT, R7, R3, PT ;  /* 0x000000030700720c */ /* 0x000fc40003f64070 */
[----:B------:R-:W-:Y:S02]  /*0c20*/  SEL R113, RZ, 0x7fff8, P1 ;  /* 0x0007fff8ff717807 */ /* 0x000fe40000800000 */
[----:B------:R-:W-:Y:S02]  /*0c30*/  ISETP.GE.U32.AND P4, PT, R4, 0x7fffffcf, PT ;  /* 0x7fffffcf0400780c */ /* 0x000fe40003f86070 */
[----:B------:R-:W-:Y:S02]  /*0c40*/  ISETP.GE.U32.AND P1, PT, R8, 0x7fffffcd, PT ;  /* 0x7fffffcd0800780c */ /* 0x000fe40003f26070 */
[----:B------:R-:W-:Y:S02]  /*0c50*/  IADD3 R4, R164, -0x1b, RZ ;  /* 0xffffffe5a4047810 */ /* 0x000fe40007ffe0ff */
[----:B------:R-:W-:Y:S02]  /*0c60*/  SEL R13, RZ, 0x1fffe, P0 ;  /* 0x0001fffeff0d7807 */ /* 0x000fe40000000000 */
[----:B------:R-:W-:Y:S01]  /*0c70*/  ISETP.GT.U32.AND P0, PT, R7, R2, PT ;  /* 0x000000020700720c */ /* 0x000fe20003f04070 */
[----:B------:R-:W-:Y:S01]  /*0c80*/  @!P3 IMAD.IADD R3, R3, 0x1, -R7 ;  /* 0x000000010303b824 */ /* 0x000fe200078e0a07 */
[----:B------:R-:W-:Y:S01]  /*0c90*/  ISETP.GE.U32.AND P6, PT, R4, 0x7fffffc6, PT ;  /* 0x7fffffc60400780c */ /* 0x000fe20003fc6070 */
[----:B---3--:R-:W3:Y:S01]  /*0ca0*/  MUFU.RCP R6, R6 ;  /* 0x0000000600067308 */ /* 0x008ee20000001000 */
[----:B------:R-:W-:-:S02]  /*0cb0*/  SEL R12, RZ, 0x1, P1 ;  /* 0x00000001ff0c7807 */ /* 0x000fc40000800000 */
[----:B------:R-:W-:Y:S02]  /*0cc0*/  IADD3 R4, R164, -0x1c, RZ ;  /* 0xffffffe4a4047810 */ /* 0x000fe40007ffe0ff */
[----:B------:R-:W-:Y:S01]  /*0cd0*/  ISETP.GE.AND P1, PT, R18, RZ, PT ;  /* 0x000000ff1200720c */ /* 0x000fe20003f26270 */
[----:B------:R-:W-:Y:S01]  /*0ce0*/  IMAD.IADD R13, R12, 0x1, R13 ;  /* 0x000000010c0d7824 */ /* 0x000fe200078e020d */
[----:B------:R-:W-:Y:S02]  /*0cf0*/  SEL R9, RZ, 0x4, P4 ;  /* 0x00000004ff097807 */ /* 0x000fe40002000000 */
[----:B------:R-:W-:Y:S01]  /*0d00*/  ISETP.GE.AND P4, PT, R16, RZ, PT ;  /* 0x000000ff1000720c */ /* 0x000fe20003f86270 */
[----:B------:R-:W-:Y:S01]  /*0d10*/  @!P0 IMAD.IADD R2, R2, 0x1, -R7 ;  /* 0x0000000102028824 */ /* 0x000fe200078e0a07 */
[----:B------:R-:W-:Y:S01]  /*0d20*/  SEL R8, RZ, 0x7fff8, P2 ;  /* 0x0007fff8ff087807 */ /* 0x000fe20001000000 */
[----:B-1----:R-:W-:Y:S01]  /*0d30*/  IMAD.MOV.U32 R16, RZ, RZ, 0x1f ;  /* 0x0000001fff107424 */ /* 0x002fe200078e00ff */
[----:B------:R-:W-:-:S02]  /*0d40*/  ISETP.GE.U32.AND P2, PT, R4, 0x7fffffc5, PT ;  /* 0x7fffffc50400780c */ /* 0x000fc40003f46070 */
[C---:B------:R-:W-:Y:S02]  /*0d50*/  IADD3 R4, R164.reuse, -0x1a, RZ ;  /* 0xffffffe6a4047810 */ /* 0x040fe40007ffe0ff */
[----:B------:R-:W-:Y:S01]  /*0d60*/  IADD3 R5, R164, -0x19, RZ ;  /* 0xffffffe7a4057810 */ /* 0x000fe20007ffe0ff */
[----:B------:R-:W-:Y:S01]  /*0d70*/  @!P1 IMAD.MOV R2, RZ, RZ, -R2 ;  /* 0x000000ffff029224 */ /* 0x000fe200078e0a02 */
[----:B------:R-:W-:Y:S01]  /*0d80*/  ISETP.GE.U32.AND P3, PT, R4, 0x7fffffc7, PT ;  /* 0x7fffffc70400780c */ /* 0x000fe20003f66070 */
[----:B------:R-:W-:Y:S01]  /*0d90*/  IMAD.MOV.U32 R4, RZ, RZ, R3 ;  /* 0x000000ffff047224 */ /* 0x000fe200078e0003 */
[----:B------:R-:W-:Y:S02]  /*0da0*/  ISETP.GE.U32.AND P0, PT, R5, 0x7fffffc8, PT ;  /* 0x7fffffc80500780c */ /* 0x000fe40003f06070 */
[----:B------:R-:W-:Y:S01]  /*0db0*/  ISETP.NE.AND P1, PT, RZ, c[0x0][0x178], PT ;  /* 0x00005e00ff007a0c */ /* 0x000fe20003f25270 */
[----:B------:R-:W-:Y:S01]  /*0dc0*/  @!P4 IMAD.MOV R4, RZ, RZ, -R4 ;  /* 0x000000ffff04c224 */ /* 0x000fe200078e0a04 */
[----:B------:R-:W-:-:S02]  /*0dd0*/  LOP3.LUT R5, RZ, c[0x0][0x178], RZ, 0x33, !PT ;  /* 0x00005e00ff057a12 */ /* 0x000fc400078e33ff */
[----:B------:R-:W-:Y:S02]  /*0de0*/  SEL R44, RZ, 0x1fffe, P6 ;  /* 0x0001fffeff2c7807 */ /* 0x000fe40003000000 */
[C---:B------:R-:W-:Y:S02]  /*0df0*/  SEL R3, R5.reuse, R2, !P1 ;  /* 0x0000000205037207 */ /* 0x040fe40004800000 */
[----:B------:R-:W-:Y:S02]  /*0e00*/  SEL R2, R5, R4, !P1 ;  /* 0x0000000405027207 */ /* 0x000fe40004800000 */
[C---:B------:R-:W-:Y:S02]  /*0e10*/  IADD3 R4, R164.reuse, -0x39, RZ ;  /* 0xffffffc7a4047810 */ /* 0x040fe40007ffe0ff */
[----:B------:R-:W-:Y:S02]  /*0e20*/  IADD3 R7, R164, -0x3b, RZ ;  /* 0xffffffc5a4077810 */ /* 0x000fe40007ffe0ff */
[----:B------:R-:W-:-:S02]  /*0e30*/  ISETP.GE.U32.AND P6, PT, R4, 0x7fffffa8, PT ;  /* 0x7fffffa80400780c */ /* 0x000fc40003fc6070 */
[C---:B------:R-:W-:Y:S02]  /*0e40*/  IADD3 R4, R164.reuse, -0x3f, RZ ;  /* 0xffffffc1a4047810 */ /* 0x040fe40007ffe0ff */
[----:B------:R-:W-:Y:S02]  /*0e50*/  IADD3 R5, R164, -0x3a, RZ ;  /* 0xffffffc6a4057810 */ /* 0x000fe40007ffe0ff */
[----:B---3--:R-:W-:Y:S02]  /*0e60*/  IADD3 R6, R6, 0xffffffe, RZ ;  /* 0x0ffffffe06067810 */ /* 0x008fe40007ffe0ff */
[----:B------:R-:W-:Y:S02]  /*0e70*/  SEL R21, RZ, 0x7fff8, P0 ;  /* 0x0007fff8ff157807 */ /* 0x000fe40000000000 */
[----:B------:R-:W-:Y:S01]  /*0e80*/  ISETP.GE.U32.AND P4, PT, R7, 0x7fffffa6, PT ;  /* 0x7fffffa60700780c */ /* 0x000fe20003f86070 */
[----:B------:R-:W1:Y:S01]  /*0e90*/  F2I.FTZ.U32.TRUNC.NTZ R101, R6 ;  /* 0x0000000600657305 */ /* 0x000e62000021f000 */
[----:B------:R-:W-:-:S02]  /*0ea0*/  SEL R25, RZ, 0x1, P2 ;  /* 0x00000001ff197807 */ /* 0x000fc40001000000 */
[----:B------:R-:W-:Y:S02]  /*0eb0*/  ISETP.GE.U32.AND P0, PT, R4, 0x7fffffa2, PT ;  /* 0x7fffffa20400780c */ /* 0x000fe40003f06070 */
[----:B------:R-:W-:Y:S01]  /*0ec0*/  ISETP.GE.U32.AND P2, PT, R5, 0x7fffffa7, PT ;  /* 0x7fffffa70500780c */ /* 0x000fe20003f46070 */
[----:B------:R-:W-:Y:S01]  /*0ed0*/  IMAD.IADD R25, R25, 0x1, R44 ;  /* 0x0000000119197824 */ /* 0x000fe200078e022c */
[C---:B------:R-:W-:Y:S02]  /*0ee0*/  IADD3 R4, R164.reuse, -0x3e, RZ ;  /* 0xffffffc2a4047810 */ /* 0x040fe40007ffe0ff */
[C---:B------:R-:W-:Y:S02]  /*0ef0*/  IADD3 R7, R164.reuse, -0x3c, RZ ;  /* 0xffffffc4a4077810 */ /* 0x040fe40007ffe0ff */
[----:B------:R-:W-:Y:S02]  /*0f00*/  IADD3 R5, R164, -0x3d, RZ ;  /* 0xffffffc3a4057810 */ /* 0x000fe40007ffe0ff */
[----:B------:R-:W-:-:S02]  /*0f10*/  SEL R153, RZ, 0x1fffe, P4 ;  /* 0x0001fffeff997807 */ /* 0x000fc40002000000 */
[----:B------:R-:W-:Y:S02]  /*0f20*/  SEL R46, RZ, 0x4, P3 ;  /* 0x00000004ff2e7807 */ /* 0x000fe40001800000 */
[----:B------:R-:W-:Y:S02]  /*0f30*/  ISETP.GE.U32.AND P4, PT, R4, 0x7fffffa3, PT ;  /* 0x7fffffa30400780c */ /* 0x000fe40003f86070 */
[----:B------:R-:W-:Y:S02]  /*0f40*/  ISETP.GE.U32.AND P1, PT, R7, 0x7fffffa5, PT ;  /* 0x7fffffa50700780c */ /* 0x000fe40003f26070 */
[----:B------:R-:W-:Y:S02]  /*0f50*/  ISETP.GE.U32.AND P3, PT, R5, 0x7fffffa4, PT ;  /* 0x7fffffa40500780c */ /* 0x000fe40003f66070 */
[C---:B------:R-:W-:Y:S02]  /*0f60*/  IADD3 R4, R164.reuse, -0x38, RZ ;  /* 0xffffffc8a4047810 */ /* 0x040fe40007ffe0ff */
[----:B------:R-:W-:-:S02]  /*0f70*/  IADD3 R5, R164, -0x37, RZ ;  /* 0xffffffc9a4057810 */ /* 0x000fc40007ffe0ff */
[----:B------:R-:W-:Y:S02]  /*0f80*/  SEL R140, RZ, 0x7fff8, P6 ;  /* 0x0007fff8ff8c7807 */ /* 0x000fe40003000000 */
[----:B------:R-:W-:Y:S02]  /*0f90*/  SEL R154, RZ, 0x1, P1 ;  /* 0x00000001ff9a7807 */ /* 0x000fe40000800000 */
[----:B------:R-:W-:Y:S02]  /*0fa0*/  ISETP.GE.U32.AND P6, PT, R4, 0x7fffffa9, PT ;  /* 0x7fffffa90400780c */ /* 0x000fe40003fc6070 */
[----:B------:R-:W-:Y:S01]  /*0fb0*/  ISETP.GE.U32.AND P1, PT, R5, 0x7fffffaa, PT ;  /* 0x7fffffaa0500780c */ /* 0x000fe20003f26070 */
[----:B------:R-:W-:Y:S01]  /*0fc0*/  IMAD.IADD R153, R154, 0x1, R153 ;  /* 0x000000019a997824 */ /* 0x000fe200078e0299 */
[C---:B------:R-:W-:Y:S02]  /*0fd0*/  IADD3 R4, R164.reuse, -0x35, RZ ;  /* 0xffffffcba4047810 */ /* 0x040fe40007ffe0ff */
[----:B------:R-:W-:-:S02]  /*0fe0*/  IADD3 R5, R164, -0x36, RZ ;  /* 0xffffffcaa4057810 */ /* 0x000fc40007ffe0ff */
[----:B------:R-:W-:Y:S02]  /*0ff0*/  SEL R142, RZ, 0x4, P2 ;  /* 0x00000004ff8e7807 */ /* 0x000fe40001000000 */
[----:B------:R-:W-:Y:S02]  /*1000*/  ISETP.GE.U32.AND P2, PT, R4, 0x7fffffac, PT ;  /* 0x7fffffac0400780c */ /* 0x000fe40003f46070 */
[----:B------:R-:W-:Y:S02]  /*1010*/  SEL R155, RZ, 0x1fffe, P0 ;  /* 0x0001fffeff9b7807 */ /* 0x000fe40000000000 */
[----:B------:R-:W-:Y:S01]  /*1020*/  ISETP.GE.U32.AND P0, PT, R5, 0x7fffffab, PT ;  /* 0x7fffffab0500780c */ /* 0x000fe20003f06070 */
[----:B-1----:R-:W-:Y:S01]  /*1030*/  IMAD.MOV R5, RZ, RZ, -R101 ;  /* 0x000000ffff057224 */ /* 0x002fe200078e0a65 */
[----:B------:R-:W-:Y:S02]  /*1040*/  IADD3 R4, R164, -0x33, RZ ;  /* 0xffffffcda4047810 */ /* 0x000fe40007ffe0ff */
[----:B------:R-:W-:Y:S01]  /*1050*/  LOP3.LUT R57, R15, R57, RZ, 0xfc, !PT ;  /* 0x000000390f397212 */ /* 0x000fe200078efcff */
[----:B------:R-:W-:Y:S01]  /*1060*/  IMAD R5, R5, R0, RZ ;  /* 0x0000000005057224 */ /* 0x000fe200078e02ff */
[----:B------:R-:W-:-:S02]  /*1070*/  SEL R141, RZ, 0x7fff8, P3 ;  /* 0x0007fff8ff8d7807 */ /* 0x000fc40001800000 */
[----:B------:R-:W-:Y:S01]  /*1080*/  ISETP.GE.U32.AND P3, PT, R4, 0x7fffffae, PT ;  /* 0x7fffffae0400780c */ /* 0x000fe20003f66070 */
[----:B------:R-:W-:Y:S01]  /*1090*/  IMAD.HI.U32 R100, R101, R5, R100 ;  /* 0x0000000565647227 */ /* 0x000fe200078e0064 */
[----:B------:R-:W-:Y:S02]  /*10a0*/  IADD3 R4, R164, -0x34, RZ ;  /* 0xffffffcca4047810 */ /* 0x000fe40007ffe0ff */
[----:B------:R-:W-:Y:S02]  /*10b0*/  LOP3.LUT R24, R57, 0xfe, RZ, 0xfc, !PT ;  /* 0x000000fe39187812 */ /* 0x000fe400078efcff */
[----:B------:R-:W-:Y:S02]  /*10c0*/  SEL R138, RZ, 0x4, P4 ;  /* 0x00000004ff8a7807 */ /* 0x000fe40002000000 */
[----:B------:R-:W-:Y:S02]  /*10d0*/  ISETP.GE.U32.AND P4, PT, R4, 0x7fffffad, PT ;  /* 0x7fffffad0400780c */ /* 0x000fe40003f86070 */
[----:B--2---:R-:W-:-:S02]  /*10e0*/  IABS R15, R24 ;  /* 0x00000018000f7213 */ /* 0x004fc40000000000 */
[C---:B------:R-:W-:Y:S02]  /*10f0*/  IADD3 R4, R164.reuse, -0x32, RZ ;  /* 0xffffffcea4047810 */ /* 0x040fe40007ffe0ff */
[----:B------:R-:W-:Y:S02]  /*1100*/  SEL R156, RZ, 0x1fffe, P1 ;  /* 0x0001fffeff9c7807 */ /* 0x000fe40000800000 */
[----:B------:R-:W-:Y:S02]  /*1110*/  IADD3 R5, R164, -0x1f, RZ ;  /* 0xffffffe1a4057810 */ /* 0x000fe40007ffe0ff */
[----:B------:R-:W-:Y:S01]  /*1120*/  ISETP.GE.U32.AND P1, PT, R4, 0x7fffffaf, PT ;  /* 0x7fffffaf0400780c */ /* 0x000fe20003f26070 */
[----:B------:R-:W-:Y:S01]  /*1130*/  IMAD.HI.U32 R4, R100, R15, RZ ;  /* 0x0000000f64047227 */ /* 0x000fe200078e00ff */
[----:B------:R-:W-:Y:S02]  /*1140*/  SEL R157, RZ, 0x1, P6 ;  /* 0x00000001ff9d7807 */ /* 0x000fe40003000000 */
[----:B------:R-:W-:Y:S01]  /*1150*/  ISETP.GE.U32.AND P6, PT, R5, 0x7fffffc2, PT ;  /* 0x7fffffc20500780c */ /* 0x000fe20003fc6070 */
[----:B------:R-:W-:Y:S01]  /*1160*/  IMAD.MOV R4, RZ, RZ, -R4 ;  /* 0x000000ffff047224 */ /* 0x000fe200078e0a04 */
[----:B------:R-:W-:Y:S01]  /*1170*/  IADD3 R5, R164, -0x1d, RZ ;  /* 0xffffffe3a4057810 */ /* 0x000fe20007ffe0ff */
[----:B------:R-:W-:Y:S01]  /*1180*/  IMAD.IADD R156, R157, 0x1, R156 ;  /* 0x000000019d9c7824 */ /* 0x000fe200078e029c */
[----:B------:R-:W-:Y:S01]  /*1190*/  SEL R102, RZ, 0x7fff8, P2 ;  /* 0x0007fff8ff667807 */ /* 0x000fe20001000000 */
[----:B------:R-:W-:Y:S01]  /*11a0*/  IMAD R15, R0, R4, R15 ;  /* 0x00000004000f7224 */ /* 0x000fe200078e020f */
[----:B------:R-:W-:-:S02]  /*11b0*/  ISETP.GE.U32.AND P2, PT, R5, 0x7fffffc4, PT ;  /* 0x7fffffc40500780c */ /* 0x000fc40003f46070 */
[----:B------:R-:W-:Y:S02]  /*11c0*/  IABS R5, R57 ;  /* 0x0000003900057213 */ /* 0x000fe40000000000 */
[----:B------:R-:W-:Y:S02]  /*11d0*/  IADD3 R6, R164, -0x1e, RZ ;  /* 0xffffffe2a4067810 */ /* 0x000fe40007ffe0ff */
[----:B------:R-:W-:Y:S01]  /*11e0*/  SEL R158, RZ, 0x1fffe, P3 ;  /* 0x0001fffeff9e7807 */ /* 0x000fe20001800000 */
[----:B------:R-:W-:Y:S01]  /*11f0*/  IMAD.HI.U32 R4, R100, R5, RZ ;  /* 0x0000000564047227 */ /* 0x000fe200078e00ff */
[----:B------:R-:W-:Y:S02]  /*1200*/  ISETP.GT.U32.AND P3, PT, R0, R15, PT ;  /* 0x0000000f0000720c */ /* 0x000fe40003f64070 */
[----:B------:R-:W-:Y:S01]  /*1210*/  SEL R135, RZ, 0x4, P0 ;  /* 0x00000004ff877807 */ /* 0x000fe20000000000 */
[----:B------:R-:W-:Y:S01]  /*1220*/  IMAD.MOV R4, RZ, RZ, -R4 ;  /* 0x000000ffff047224 */ /* 0x000fe200078e0a04 */
[----:B------:R-:W-:-:S02]  /*1230*/  ISETP.GE.U32.AND P0, PT, R6, 0x7fffffc3, PT ;  /* 0x7fffffc30600780c */ /* 0x000fc40003f06070 */
[----:B------:R-:W-:Y:S02]  /*1240*/  IADD3 R6, R164, -0x31, RZ ;  /* 0xffffffcfa4067810 */ /* 0x000fe40007ffe0ff */
[----:B------:R-:W-:Y:S02]  /*1250*/  SEL R159, RZ, 0x1, P4 ;  /* 0x00000001ff9f7807 */ /* 0x000fe40002000000 */
[----:B------:R-:W-:Y:S01]  /*1260*/  ISETP.GE.U32.AND P4, PT, R6, 0x7fffffb0, PT ;  /* 0x7fffffb00600780c */ /* 0x000fe20003f86070 */
[C---:B------:R-:W-:Y:S01]  /*1270*/  IMAD R6, R0.reuse, R4, R5 ;  /* 0x0000000400067224 */ /* 0x040fe200078e0205 */
[----:B------:R-:W-:Y:S01]  /*1280*/  LOP3.LUT R20, R57, 0x4, RZ, 0xfc, !PT ;  /* 0x0000000439147812 */ /* 0x000fe200078efcff */
[----:B------:R-:W-:Y:S01]  /*1290*/  @!P3 IMAD.IADD R15, R15, 0x1, -R0 ;  /* 0x000000010f0fb824 */ /* 0x000fe200078e0a00 */
[----:B------:R-:W-:Y:S01]  /*12a0*/  LOP3.LUT R18, R57, 0x2, RZ, 0xfc, !PT ;  /* 0x0000000239127812 */ /* 0x000fe200078efcff */
[----:B------:R-:W-:Y:S01]  /*12b0*/  IMAD.IADD R158, R159, 0x1, R158 ;  /* 0x000000019f9e7824 */ /* 0x000fe200078e029e */
[----:B------:R-:W-:-:S02]  /*12c0*/  ISETP.GT.U32.AND P3, PT, R0, R6, PT ;  /* 0x000000060000720c */ /* 0x000fc40003f64070 */
[----:B------:R-:W-:Y:S02]  /*12d0*/  IABS R63, R20 ;  /* 0x00000014003f7213 */ /* 0x000fe40000000000 */
[----:B------:R-:W-:Y:S02]  /*12e0*/  IABS R19, R18 ;  /* 0x0000001200137213 */ /* 0x000fe40000000000 */
[----:B------:R-:W-:Y:S01]  /*12f0*/  LOP3.LUT R22, R57, 0x6, RZ, 0xfc, !PT ;  /* 0x0000000639167812 */ /* 0x000fe200078efcff */
[----:B------:R-:W-:Y:S01]  /*1300*/  IMAD.HI.U32 R5, R100, R63, RZ ;  /* 0x0000003f64057227 */ /* 0x000fe200078e00ff */
[----:B------:R-:W-:Y:S02]  /*1310*/  IADD3 R171, R16, c[0x0][0x180], RZ ;  /* 0x0000600010ab7a10 */ /* 0x000fe40007ffe0ff */
[----:B------:R-:W-:Y:S01]  /*1320*/  SEL R104, RZ, 0x4, P0 ;  /* 0x00000004ff687807 */ /* 0x000fe20000000000 */
[----:B------:R-:W-:Y:S01]  /*1330*/  IMAD.HI.U32 R4, R100, R19, RZ ;  /* 0x0000001364047227 */ /* 0x000fe200078e00ff */
[----:B------:R-:W-:-:S02]  /*1340*/  IABS R23, R22 ;  /* 0x0000001600177213 */ /* 0x000fc40000000000 */
[----:B------:R-:W-:Y:S01]  /*1350*/  SEL R33, RZ, 0x1fffe, P6 ;  /* 0x0001fffeff217807 */ /* 0x000fe20003000000 */
[----:B------:R-:W-:Y:S01]  /*1360*/  IMAD.MOV R5, RZ, RZ, -R5 ;  /* 0x000000ffff057224 */ /* 0x000fe200078e0a05 */
[----:B------:R-:W-:Y:S01]  /*1370*/  ISETP.GT.U32.AND P0, PT, R0, R15, PT ;  /* 0x0000000f0000720c */ /* 0x000fe20003f04070 */
[----:B------:R-:W-:Y:S01]  /*1380*/  IMAD.MOV R4, RZ, RZ, -R4 ;  /* 0x000000ffff047224 */ /* 0x000fe200078e0a04 */
[----:B------:R-:W-:Y:S01]  /*1390*/  ISETP.GT.AND P6, PT, R171, 0x1f, PT ;  /* 0x0000001fab00780c */ /* 0x000fe20003fc4270 */
[--C-:B------:R-:W-:Y:S01]  /*13a0*/  @!P3 IMAD.IADD R6, R6, 0x1, -R0.reuse ;  /* 0x000000010606b824 */ /* 0x100fe200078e0a00 */
[----:B------:R-:W-:Y:S01]  /*13b0*/  SEL R29, RZ, 0x7fff8, P2 ;  /* 0x0007fff8ff1d7807 */ /* 0x000fe20001000000 */
[----:B------:R-:W-:Y:S01]  /*13c0*/  IMAD.HI.U32 R7, R100, R23, RZ ;  /* 0x0000001764077227 */ /* 0x000fe200078e00ff */
[----:B------:R-:W-:Y:S02]  /*13d0*/  ISETP.GE.AND P2, PT, R172, c[0x0][0x180], PT ;  /* 0x00006000ac007a0c */ /* 0x000fe40003f46270 */
[----:B------:R-:W-:Y:S01]  /*13e0*/  SEL R60, RZ, 0x4, !P6 ;  /* 0x00000004ff3c7807 */ /* 0x000fe20007000000 */
[C---:B------:R-:W-:Y:S01]  /*13f0*/  IMAD R63, R0.reuse, R5, R63 ;  /* 0x00000005003f7224 */ /* 0x040fe200078e023f */
[C---:B------:R-:W-:Y:S01]  /*1400*/  ISETP.GT.U32.AND P3, PT, R0.reuse, R6, PT ;  /* 0x000000060000720c */ /* 0x040fe20003f64070 */
[----:B------:R-:W-:Y:S01]  /*1410*/  IMAD R62, R0, R4, R19 ;  /* 0x00000004003e7224 */ /* 0x000fe200078e0213 */
[----:B------:R-:W-:Y:S01]  /*1420*/  SEL R60, R60, RZ, !P2 ;  /* 0x000000ff3c3c7207 */ /* 0x000fe20005000000 */
[----:B------:R-:W-:Y:S01]  /*1430*/  IMAD.MOV R7, RZ, RZ, -R7 ;  /* 0x000000ffff077224 */ /* 0x000fe200078e0a07 */
[----:B------:R-:W-:Y:S01]  /*1440*/  LOP3.LUT R16, R57, 0x8, RZ, 0xfc, !PT ;  /* 0x0000000839107812 */ /* 0x000fe200078efcff */
[----:B------:R-:W-:Y:S01]  /*1450*/  @!P0 IMAD.IADD R15, R15, 0x1, -R0 ;  /* 0x000000010f0f8824 */ /* 0x000fe200078e0a00 */
[C---:B------:R-:W-:Y:S01]  /*1460*/  ISETP.GT.U32.AND P2, PT, R0.reuse, R63, PT ;  /* 0x0000003f0000720c */ /* 0x040fe20003f44070 */
[----:B------:R-:W-:Y:S01]  /*1470*/  IMAD R64, R0, R7, R23 ;  /* 0x0000000700407224 */ /* 0x000fe200078e0217 */
[----:B------:R-:W-:-:S02]  /*1480*/  SEL R137, RZ, 0x7fff8, P4 ;  /* 0x0007fff8ff897807 */ /* 0x000fc40002000000 */
[----:B------:R-:W-:Y:S02]  /*1490*/  ISETP.GT.U32.AND P4, PT, R0, R62, PT ;  /* 0x0000003e0000720c */ /* 0x000fe40003f84070 */
[----:B------:R-:W-:Y:S01]  /*14a0*/  IABS R7, R16 ;  /* 0x0000001000077213 */ /* 0x000fe20000000000 */
[----:B------:R-:W-:Y:S01]  /*14b0*/  @!P3 IMAD.IADD R6, R6, 0x1, -R0 ;  /* 0x000000010606b824 */ /* 0x000fe200078e0a00 */
[C---:B------:R-:W-:Y:S02]  /*14c0*/  ISETP.GE.AND P0, PT, R57.reuse, RZ, PT ;  /* 0x000000ff3900720c */ /* 0x040fe40003f06270 */
[----:B------:R-:W-:Y:S01]  /*14d0*/  LOP3.LUT R23, R57, 0xa, RZ, 0xfc, !PT ;  /* 0x0000000a39177812 */ /* 0x000fe200078efcff */
[----:B------:R-:W-:Y:S01]  /*14e0*/  IMAD.HI.U32 R4, R100, R7, RZ ;  /* 0x0000000764047227 */ /* 0x000fe200078e00ff */
[----:B------:R-:W-:Y:S02]  /*14f0*/  SEL R136, RZ, 0x4, P1 ;  /* 0x00000004ff887807 */ /* 0x000fe40000800000 */
[----:B------:R-:W-:Y:S01]  /*1500*/  IABS R19, R23 ;  /* 0x0000001700137213 */ /* 0x000fe20000000000 */
[----:B------:R-:W-:Y:S01]  /*1510*/  IMAD.MOV R4, RZ, RZ, -R4 ;  /* 0x000000ffff047224 */ /* 0x000fe200078e0a04 */
[----:B------:R-:W-:Y:S01]  /*1520*/  ISETP.GE.AND P1, PT, R24, RZ, PT ;  /* 0x000000ff1800720c */ /* 0x000fe20003f26270 */
[----:B------:R-:W-:Y:S01]  /*1530*/  @!P2 IMAD.IADD R63, R63, 0x1, -R0 ;  /* 0x000000013f3fa824 */ /* 0x000fe200078e0a00 */
[----:B------:R-:W-:Y:S01]  /*1540*/  ISETP.GT.U32.AND P6, PT, R0, R64, PT ;  /* 0x000000400000720c */ /* 0x000fe20003fc4070 */
[----:B------:R-:W-:Y:S01]  /*1550*/  IMAD.HI.U32 R5, R100, R19, RZ ;  /* 0x0000001364057227 */ /* 0x000fe200078e00ff */
[----:B------:R-:W-:-:S02]  /*1560*/  ISETP.GE.AND P3, PT, R18, RZ, PT ;  /* 0x000000ff1200720c */ /* 0x000fc40003f66270 */
[----:B------:R-:W-:Y:S01]  /*1570*/  LOP3.LUT R18, R57, 0xc, RZ, 0xfc, !PT ;  /* 0x0000000c39127812 */ /* 0x000fe200078efcff */
[----:B------:R-:W-:Y:S01]  /*1580*/  @!P4 IMAD.IADD R62, R62, 0x1, -R0 ;  /* 0x000000013e3ec824 */ /* 0x000fe200078e0a00 */
[C---:B------:R-:W-:Y:S01]  /*1590*/  LEA R242, P4, R243.reuse, c[0x0][0x168], 0x2 ;  /* 0x00005a00f3f27a11 */ /* 0x040fe200078810ff */
[C---:B------:R-:W-:Y:S01]  /*15a0*/  IMAD R66, R0.reuse, R4, R7 ;  /* 0x0000000400427224 */ /* 0x040fe200078e0207 */
[----:B------:R-:W-:Y:S01]  /*15b0*/  IABS R7, R18 ;  /* 0x0000001200077213 */ /* 0x000fe20000000000 */
[----:B------:R-:W-:Y:S01]  /*15c0*/  @!P0 IMAD.MOV R6, RZ, RZ, -R6 ;  /* 0x000000ffff068224 */ /* 0x000fe200078e0a06 */
[----:B------:R-:W-:Y:S01]  /*15d0*/  ISETP.GT.U32.AND P0, PT, R0, R63, PT ;  /* 0x0000003f0000720c */ /* 0x000fe20003f04070 */
[----:B------:R-:W-:Y:S01]  /*15e0*/  IMAD.MOV R5, RZ, RZ, -R5 ;  /* 0x000000ffff057224 */ /* 0x000fe200078e0a05 */
[----:B------:R-:W-:Y:S01]  /*15f0*/  LEA.HI.X.SX32 R243, R243, c[0x0][0x16c], 0x2, P4 ;  /* 0x00005b00f3f37a11 */ /* 0x000fe200020f16ff */
[----:B------:R-:W-:Y:S01]  /*1600*/  IMAD.MOV.U32 R4, RZ, RZ, R15 ;  /* 0x000000ffff047224 */ /* 0x000fe200078e000f */
[----:B------:R-:W-:Y:S01]  /*1610*/  ISETP.GE.AND P4, PT, R20, RZ, PT ;  /* 0x000000ff1400720c */ /* 0x000fe20003f86270 */
[----:B------:R-:W-:Y:S01]  /*1620*/  IMAD R68, R0, R5, R19 ;  /* 0x0000000500447224 */ /* 0x000fe200078e0213 */
[C---:B------:R-:W-:Y:S01]  /*1630*/  LOP3.LUT R24, R57.reuse, 0xe, RZ, 0xfc, !PT ;  /* 0x0000000e39187812 */ /* 0x040fe200078efcff */
[----:B------:R-:W-:Y:S01]  /*1640*/  IMAD.HI.U32 R5, R100, R7, RZ ;  /* 0x0000000764057227 */ /* 0x000fe200078e00ff */
[----:B------:R-:W-:-:S02]  /*1650*/  LOP3.LUT R20, R57, 0x12, RZ, 0xfc, !PT ;  /* 0x0000001239147812 */ /* 0x000fc400078efcff */
[----:B------:R-:W-:Y:S01]  /*1660*/  IABS R71, R24 ;  /* 0x0000001800477213 */ /* 0x000fe20000000000 */
[----:B------:R-:W-:Y:S01]  /*1670*/  @!P6 IMAD.IADD R64, R64, 0x1, -R0 ;  /* 0x000000014040e824 */ /* 0x000fe200078e0a00 */
[C---:B------:R-:W-:Y:S01]  /*1680*/  ISETP.GT.U32.AND P6, PT, R0.reuse, R62, PT ;  /* 0x0000003e0000720c */ /* 0x040fe20003fc4070 */
[----:B------:R-:W-:Y:S01]  /*1690*/  @!P1 IMAD.MOV R4, RZ, RZ, -R4 ;  /* 0x000000ffff049224 */ /* 0x000fe200078e0a04 */
[C---:B------:R-:W-:Y:S01]  /*16a0*/  ISETP.GT.U32.AND P1, PT, R0.reuse, R66, PT ;  /* 0x000000420000720c */ /* 0x040fe20003f24070 */
[----:B------:R-:W-:Y:S01]  /*16b0*/  IMAD.MOV R70, RZ, RZ, -R5 ;  /* 0x000000ffff467224 */ /* 0x000fe200078e0a05 */
[----:B------:R-:W-:Y:S01]  /*16c0*/  ISETP.GT.U32.AND P2, PT, R0, R64, PT ;  /* 0x000000400000720c */ /* 0x000fe20003f44070 */
[----:B------:R-:W-:Y:S01]  /*16d0*/  @!P0 IMAD.IADD R63, R63, 0x1, -R0 ;  /* 0x000000013f3f8824 */ /* 0x000fe200078e0a00 */
[----:B------:R-:W-:Y:S01]  /*16e0*/  ISETP.GE.AND P0, PT, R22, RZ, PT ;  /* 0x000000ff1600720c */ /* 0x000fe20003f06270 */
[----:B------:R-:W-:Y:S01]  /*16f0*/  IMAD R70, R0, R70, R7 ;  /* 0x0000004600467224 */ /* 0x000fe200078e0207 */
[----:B------:R-:W-:Y:S01]  /*1700*/  IABS R19, R20 ;  /* 0x0000001400137213 */ /* 0x000fe20000000000 */
[----:B------:R-:W-:Y:S01]  /*1710*/  @!P4 IMAD.MOV R63, RZ, RZ, -R63 ;  /* 0x000000ffff3fc224 */ /* 0x000fe200078e0a3f */
[----:B------:R-:W-:Y:S01]  /*1720*/  LOP3.LUT R22, R57, 0x1a, RZ, 0xfc, !PT ;  /* 0x0000001a39167812 */ /* 0x000fe200078efcff */
[----:B------:R-:W-:Y:S01]  /*1730*/  IMAD.HI.U32 R5, R100, R71, RZ ;  /* 0x0000004764057227 */ /* 0x000fe200078e00ff */
[----:B------:R-:W-:-:S02]  /*1740*/  ISETP.GT.U32.AND P4, PT, R0, R70, PT ;  /* 0x000000460000720c */ /* 0x000fc40003f84070 */
[----:B------:R-:W-:Y:S01]  /*1750*/  IABS R27, R22 ;  /* 0x00000016001b7213 */ /* 0x000fe20000000000 */
[--C-:B------:R-:W-:Y:S01]  /*1760*/  @!P6 IMAD.IADD R62, R62, 0x1, -R0.reuse ;  /* 0x000000013e3ee824 */ /* 0x100fe200078e0a00 */
[----:B------:R-:W-:Y:S01]  /*1770*/  ISETP.GT.U32.AND P6, PT, R0, R68, PT ;  /* 0x000000440000720c */ /* 0x000fe20003fc4070 */
[----:B------:R-:W-:Y:S01]  /*1780*/  @!P1 IMAD.IADD R66, R66, 0x1, -R0 ;  /* 0x0000000142429824 */ /* 0x000fe200078e0a00 */
[----:B------:R-:W-:Y:S01]  /*1790*/  ISETP.GE.AND P1, PT, R23, RZ, PT ;  /* 0x000000ff1700720c */ /* 0x000fe20003f26270 */
[----:B------:R-:W-:Y:S01]  /*17a0*/  @!P3 IMAD.MOV R62, RZ, RZ, -R62 ;  /* 0x000000ffff3eb224 */ /* 0x000fe200078e0a3e */
[C---:B------:R-:W-:Y:S01]  /*17b0*/  LOP3.LUT R26, R57.reuse, 0x22, RZ, 0xfc, !PT ;  /* 0x00000022391a7812 */ /* 0x040fe200078efcff */
[----:B------:R-:W-:Y:S01]  /*17c0*/  IMAD.MOV R5, RZ, RZ, -R5 ;  /* 0x000000ffff057224 */ /* 0x000fe200078e0a05 */
[----:B------:R-:W-:Y:S01]  /*17d0*/  ISETP.GT.U32.AND P3, PT, R0, R66, PT ;  /* 0x000000420000720c */ /* 0x000fe20003f64070 */
[--C-:B------:R-:W-:Y:S01]  /*17e0*/  @!P2 IMAD.IADD R64, R64, 0x1, -R0.reuse ;  /* 0x000000014040a824 */ /* 0x100fe200078e0a00 */
[----:B------:R-:W-:Y:S01]  /*17f0*/  ISETP.GE.AND P2, PT, R16, RZ, PT ;  /* 0x000000ff1000720c */ /* 0x000fe20003f46270 */
[--C-:B------:R-:W-:Y:S01]  /*1800*/  @!P4 IMAD.IADD R70, R70, 0x1, -R0.reuse ;  /* 0x000000014646c824 */ /* 0x100fe200078e0a00 */
[C---:B------:R-:W-:Y:S01]  /*1810*/  LOP3.LUT R16, R57.reuse, 0x10, RZ, 0xfc, !PT ;  /* 0x0000001039107812 */ /* 0x040fe200078efcff */
[----:B------:R-:W-:Y:S01]  /*1820*/  IMAD R71, R0, R5, R71 ;  /* 0x0000000500477224 */ /* 0x000fe200078e0247 */
[----:B------:R-:W-:Y:S01]  /*1830*/  LOP3.LUT R28, R57, 0x54, RZ, 0xfc, !PT ;  /* 0x00000054391c7812 */ /* 0x000fe200078efcff */
[----:B------:R-:W-:Y:S01]  /*1840*/  @!P6 IMAD.IADD R68, R68, 0x1, -R0 ;  /* 0x000000014444e824 */ /* 0x000fe200078e0a00 */
[----:B------:R-:W-:Y:S01]  /*1850*/  ISETP.GT.U32.AND P4, PT, R0, R70, PT ;  /* 0x000000460000720c */ /* 0x000fe20003f84070 */
[----:B------:R-:W-:Y:S01]  /*1860*/  @!P0 IMAD.MOV R64, RZ, RZ, -R64 ;  /* 0x000000ffff408224 */ /* 0x000fe200078e0a40 */
[----:B------:R-:W-:Y:S01]  /*1870*/  ISETP.GE.AND P0, PT, R18, RZ, PT ;  /* 0x000000ff1200720c */ /* 0x000fe20003f06270 */
[----:B------:R-:W-:Y:S01]  /*1880*/  IMAD.HI.U32 R7, R100, R19, RZ ;  /* 0x0000001364077227 */ /* 0x000fe200078e00ff */
[----:B------:R-:W-:-:S02]  /*1890*/  ISETP.GT.U32.AND P6, PT, R0, R68, PT ;  /* 0x000000440000720c */ /* 0x000fc40003fc4070 */
[----:B------:R-:W-:Y:S01]  /*18a0*/  IABS R15, R16 ;  /* 0x00000010000f7213 */ /* 0x000fe20000000000 */
[----:B------:R-:W-:Y:S01]  /*18b0*/  @!P3 IMAD.IADD R66, R66, 0x1, -R0 ;  /* 0x000000014242b824 */ /* 0x000fe200078e0a00 */
[----:B------:R-:W-:Y:S01]  /*18c0*/  ISETP.GT.U32.AND P3, PT, R0, R71, PT ;  /* 0x000000470000720c */ /* 0x000fe20003f64070 */
[----:B------:R-:W-:Y:S01]  /*18d0*/  IMAD.MOV R7, RZ, RZ, -R7 ;  /* 0x000000ffff077224 */ /* 0x000fe200078e0a07 */
[C---:B------:R-:W-:Y:S01]  /*18e0*/  LOP3.LUT R18, R57.reuse, 0x16, RZ, 0xfc, !PT ;  /* 0x0000001639127812 */ /* 0x040fe200078efcff */
[----:B------:R-:W-:Y:S01]  /*18f0*/  @!P2 IMAD.MOV R66, RZ, RZ, -R66 ;  /* 0x000000ffff42a224 */ /* 0x000fe200078e0a42 */
[----:B------:R-:W-:Y:S01]  /*1900*/  ISETP.GE.AND P2, PT, R16, RZ, PT ;  /* 0x000000ff1000720c */ /* 0x000fe20003f46270 */
[----:B------:R-:W-:Y:S01]  /*1910*/  IMAD R74, R0, R7, R19 ;  /* 0x00000007004a7224 */ /* 0x000fe200078e0213 */
[----:B------:R-:W-:Y:S01]  /*1920*/  LOP3.LUT R16, R57, 0x14, RZ, 0xfc, !PT ;  /* 0x0000001439107812 */ /* 0x000fe200078efcff */
[--C-:B------:R-:W-:Y:S01]  /*1930*/  @!P4 IMAD.IADD R70, R70, 0x1, -R0.reuse ;  /* 0x000000014646c824 */ /* 0x100fe200078e0a00 */
[----:B------:R-:W-:Y:S01]  /*1940*/  IABS R19, R18 ;  /* 0x0000001200137213 */ /* 0x000fe20000000000 */
[----:B------:R-:W-:Y:S01]  /*1950*/  @!P6 IMAD.IADD R68, R68, 0x1, -R0 ;  /* 0x000000014444e824 */ /* 0x000fe200078e0a00 */
[----:B------:R-:W-:Y:S01]  /*1960*/  IABS R75, R16 ;  /* 0x00000010004b7213 */ /* 0x000fe20000000000 */
[----:B------:R-:W-:Y:S01]  /*1970*/  @!P0 IMAD.MOV R70, RZ, RZ, -R70 ;  /* 0x000000ffff468224 */ /* 0x000fe200078e0a46 */
[----:B------:R-:W-:Y:S01]  /*1980*/  ISETP.GT.U32.AND P0, PT, R0, R74, PT ;  /* 0x0000004a0000720c */ /* 0x000fe20003f04070 */
[----:B------:R-:W-:Y:S01]  /*1990*/  @!P3 IMAD.IADD R71, R71, 0x1, -R0 ;  /* 0x000000014747b824 */ /* 0x000fe200078e0a00 */
[----:B------:R-:W-:Y:S01]  /*19a0*/  ISETP.GE.AND P6, PT, R24, RZ, PT ;  /* 0x000000ff1800720c */ /* 0x000fe20003fc6270 */
[----:B------:R-:W-:Y:S01]  /*19b0*/  IMAD.HI.U32 R5, R100, R15, RZ ;  /* 0x0000000f64057227 */ /* 0x000fe200078e00ff */
[----:B------:R-:W-:-:S02]  /*19c0*/  ISETP.GE.AND P3, PT, R20, RZ, PT ;  /* 0x000000ff1400720c */ /* 0x000fc40003f66270 */
[C---:B------:R-:W-:Y:S01]  /*19d0*/  LOP3.LUT R20, R57.reuse, 0x18, RZ, 0xfc, !PT ;  /* 0x0000001839147812 */ /* 0x040fe200078efcff */
[----:B------:R-:W-:Y:S01]  /*19e0*/  @!P1 IMAD.MOV R68, RZ, RZ, -R68 ;  /* 0x000000ffff449224 */ /* 0x000fe200078e0a44 */
[C---:B------:R-:W-:Y:S01]  /*19f0*/  ISETP.GT.U32.AND P1, PT, R0.reuse, R71, PT ;  /* 0x000000470000720c */ /* 0x040fe20003f24070 */
[----:B------:R-:W-:Y:S01]  /*1a00*/  IMAD.MOV R5, RZ, RZ, -R5 ;  /* 0x000000ffff057224 */ /* 0x000fe200078e0a05 */
[----:B------:R-:W-:Y:S02]  /*1a10*/  IABS R23, R20 ;  /* 0x0000001400177213 */ /* 0x000fe40000000000 */
[C---:B------:R-:W-:Y:S01]  /*1a20*/  LOP3.LUT R24, R57.reuse, 0x20, RZ, 0xfc, !PT ;  /* 0x0000002039187812 */ /* 0x040fe200078efcff */
[----:B------:R-:W-:Y:S01]  /*1a30*/  IMAD R72, R0, R5, R15 ;  /* 0x0000000500487224 */ /* 0x000fe200078e020f */
[----:B------:R-:W-:Y:S01]  /*1a40*/  LOP3.LUT R32, R57, 0x58, RZ, 0xfc, !PT ;  /* 0x0000005839207812 */ /* 0x000fe200078efcff */
[----:B------:R-:W-:Y:S01]  /*1a50*/  IMAD.HI.U32 R5, R100, R75, RZ ;  /* 0x0000004b64057227 */ /* 0x000fe200078e00ff */
[----:B------:R-:W-:-:S02]  /*1a60*/  IABS R87, R24 ;  /* 0x0000001800577213 */ /* 0x000fc40000000000 */
[----:B------:R-:W-:Y:S01]  /*1a70*/  ISETP.GT.U32.AND P4, PT, R0, R72, PT ;  /* 0x000000480000720c */ /* 0x000fe20003f84070 */
[----:B------:R-:W-:Y:S01]  /*1a80*/  IMAD.MOV R5, RZ, RZ, -R5 ;  /* 0x000000ffff057224 */ /* 0x000fe200078e0a05 */
[----:B------:R-:W-:Y:S01]  /*1a90*/  IABS R31, R32 ;  /* 0x00000020001f7213 */ /* 0x000fe20000000000 */
[--C-:B------:R-:W-:Y:S01]  /*1aa0*/  @!P0 IMAD.IADD R74, R74, 0x1, -R0.reuse ;  /* 0x000000014a4a8824 */ /* 0x100fe200078e0a00 */
[----:B------:R-:W-:Y:S01]  /*1ab0*/  LOP3.LUT R30, R57, 0x56, RZ, 0xfc, !PT ;  /* 0x00000056391e7812 */ /* 0x000fe200078efcff */
[----:B------:R-:W-:Y:S01]  /*1ac0*/  @!P1 IMAD.IADD R71, R71, 0x1, -R0 ;  /* 0x0000000147479824 */ /* 0x000fe200078e0a00 */
[----:B------:R-:W-:Y:S01]  /*1ad0*/  ISETP.GE.AND P1, PT, R16, RZ, PT ;  /* 0x000000ff1000720c */ /* 0x000fe20003f26270 */
[C---:B------:R-:W-:Y:S01]  /*1ae0*/  IMAD R75, R0.reuse, R5, R75 ;  /* 0x00000005004b7224 */ /* 0x040fe200078e024b */
[----:B------:R-:W-:Y:S01]  /*1af0*/  ISETP.GT.U32.AND P0, PT, R0, R74, PT ;  /* 0x0000004a0000720c */ /* 0x000fe20003f04070 */
[----:B------:R-:W-:Y:S01]  /*1b00*/  IMAD.HI.U32 R5, R100, R19, RZ ;  /* 0x0000001364057227 */ /* 0x000fe200078e00ff */
[----:B------:R-:W-:-:S02]  /*1b10*/  LOP3.LUT R16, R57, 0x1c, RZ, 0xfc, !PT ;  /* 0x0000001c39107812 */ /* 0x000fc400078efcff */
[C---:B------:R-:W-:Y:S01]  /*1b20*/  LOP3.LUT R34, R57.reuse, 0x5a, RZ, 0xfc, !PT ;  /* 0x0000005a39227812 */ /* 0x040fe200078efcff */
[----:B------:R-:W-:Y:S01]  /*1b30*/  @!P6 IMAD.MOV R71, RZ, RZ, -R71 ;  /* 0x000000ffff47e224 */ /* 0x000fe200078e0a47 */
[----:B------:R-:W-:Y:S01]  /*1b40*/  ISETP.GT.U32.AND P6, PT, R0, R75, PT ;  /* 0x0000004b0000720c */ /* 0x000fe20003fc4070 */
[----:B------:R-:W-:Y:S01]  /*1b50*/  IMAD.HI.U32 R7, R100, R23, RZ ;  /* 0x0000001764077227 */ /* 0x000fe200078e00ff */
[C---:B------:R-:W-:Y:S02]  /*1b60*/  LOP3.LUT R36, R57.reuse, 0x5c, RZ, 0xfc, !PT ;  /* 0x0000005c39247812 */ /* 0x040fe400078efcff */
[C---:B------:R-:W-:Y:S01]  /*1b70*/  LOP3.LUT R37, R57.reuse, 0x5e, RZ, 0xfc, !PT ;  /* 0x0000005e39257812 */ /* 0x040fe200078efcff */
[----:B------:R-:W-:Y:S01]  /*1b80*/  IMAD.MOV R5, RZ, RZ, -R5 ;  /* 0x000000ffff057224 */ /* 0x000fe200078e0a05 */
[C---:B------:R-:W-:Y:S01]  /*1b90*/  LOP3.LUT R38, R57.reuse, 0x60, RZ, 0xfc, !PT ;  /* 0x0000006039267812 */ /* 0x040fe200078efcff */
[----:B------:R-:W-:Y:S01]  /*1ba0*/  IMAD.MOV R7, RZ, RZ, -R7 ;  /* 0x000000ffff077224 */ /* 0x000fe200078e0a07 */
[----:B------:R-:W-:Y:S01]  /*1bb0*/  LOP3.LUT R39, R57, 0x64, RZ, 0xfc, !PT ;  /* 0x0000006439277812 */ /* 0x000fe200078efcff */
[C---:B------:R-:W-:Y:S01]  /*1bc0*/  IMAD R76, R0.reuse, R5, R19 ;  /* 0x00000005004c7224 */ /* 0x040fe200078e0213 */
[----:B------:R-:W-:Y:S01]  /*1bd0*/  IABS R35, R38 ;  /* 0x0000002600237213 */ /* 0x000fe20000000000 */
[----:B------:R-:W-:Y:S01]  /*1be0*/  IMAD R78, R0, R7, R23 ;  /* 0x00000007004e7224 */ /* 0x000fe200078e0217 */
[----:B------:R-:W-:Y:S01]  /*1bf0*/  IABS R23, R26 ;  /* 0x0000001a00177213 */ /* 0x000fe20000000000 */
[--C-:B------:R-:W-:Y:S01]  /*1c00*/  @!P0 IMAD.IADD R74, R74, 0x1, -R0.reuse ;  /* 0x000000014a4a8824 */ /* 0x100fe200078e0a00 */
[C---:B------:R-:W-:Y:S01]  /*1c10*/  ISETP.GT.U32.AND P0, PT, R0.reuse, R76, PT ;  /* 0x0000004c0000720c */ /* 0x040fe20003f04070 */
[----:B------:R-:W-:Y:S01]  /*1c20*/  @!P6 IMAD.IADD R75, R75, 0x1, -R0 ;  /* 0x000000014b4be824 */ /* 0x000fe200078e0a00 */
[----:B------:R-:W-:Y:S01]  /*1c30*/  ISETP.GT.U32.AND P6, PT, R0, R78, PT ;  /* 0x0000004e0000720c */ /* 0x000fe20003fc4070 */
[----:B------:R-:W-:Y:S01]  /*1c40*/  IMAD.HI.U32 R15, R100, R27, RZ ;  /* 0x0000001b640f7227 */ /* 0x000fe200078e00ff */
[----:B------:R-:W-:-:S02]  /*1c50*/  LOP3.LUT R42, R57, 0x6c, RZ, 0xfc, !PT ;  /* 0x0000006c392a7812 */ /* 0x000fc400078efcff */
[C---:B------:R-:W-:Y:S01]  /*1c60*/  LOP3.LUT R45, R57.reuse, 0x6e, RZ, 0xfc, !PT ;  /* 0x0000006e392d7812 */ /* 0x040fe200078efcff */
[----:B------:R-:W-:Y:S01]  /*1c70*/  @!P4 IMAD.IADD R72, R72, 0x1, -R0 ;  /* 0x000000014848c824 */ /* 0x000fe200078e0a00 */
[C---:B------:R-:W-:Y:S01]  /*1c80*/  LOP3.LUT R49, R57.reuse, 0x70, RZ, 0xfc, !PT ;  /* 0x0000007039317812 */ /* 0x040fe200078efcff */
[----:B------:R-:W-:Y:S01]  /*1c90*/  IMAD.MOV R15, RZ, RZ, -R15 ;  /* 0x000000ffff0f7224 */ /* 0x000fe200078e0a0f */
[----:B------:R-:W-:Y:S01]  /*1ca0*/  LOP3.LUT R53, R57, 0x72, RZ, 0xfc, !PT ;  /* 0x0000007239357812 */ /* 0x000fe200078efcff */
[----:B------:R-:W-:Y:S01]  /*1cb0*/  @!P3 IMAD.MOV R74, RZ, RZ, -R74 ;  /* 0x000000ffff4ab224 */ /* 0x000fe200078e0a4a */
[C---:B------:R-:W-:Y:S01]  /*1cc0*/  ISETP.GT.U32.AND P4, PT, R0.reuse, R72, PT ;  /* 0x000000480000720c */ /* 0x040fe20003f84070 */
[----:B------:R-:W-:Y:S01]  /*1cd0*/  IMAD R82, R0, R15, R27 ;  /* 0x0000000f00527224 */ /* 0x000fe200078e021b */
[----:B------:R-:W-:Y:S01]  /*1ce0*/  IABS R15, R16 ;  /* 0x00000010000f7213 */ /* 0x000fe20000000000 */
[--C-:B------:R-:W-:Y:S01]  /*1cf0*/  @!P0 IMAD.IADD R76, R76, 0x1, -R0.reuse ;  /* 0x000000014c4c8824 */ /* 0x100fe200078e0a00 */
[----:B------:R-:W-:Y:S01]  /*1d00*/  ISETP.GT.U32.AND P0, PT, R0, R75, PT ;  /* 0x0000004b0000720c */ /* 0x000fe20003f04070 */
[----:B------:R-:W-:Y:S01]  /*1d10*/  @!P6 IMAD.IADD R78, R78, 0x1, -R0 ;  /* 0x000000014e4ee824 */ /* 0x000fe200078e0a00 */
[----:B------:R-:W-:Y:S01]  /*1d20*/  ISETP.GT.U32.AND P3, PT, R0, R82, PT ;  /* 0x000000520000720c */ /* 0x000fe20003f64070 */
[----:B------:R-:W-:Y:S01]  /*1d30*/  IMAD.HI.U32 R5, R100, R15, RZ ;  /* 0x0000000f64057227 */ /* 0x000fe200078e00ff */
[----:B------:R-:W-:-:S02]  /*1d40*/  ISETP.GT.U32.AND P6, PT, R0, R76, PT ;  /* 0x0000004c0000720c */ /* 0x000fc40003fc4070 */
[----:B------:R-:W-:Y:S01]  /*1d50*/  IABS R27, R30 ;  /* 0x0000001e001b7213 */ /* 0x000fe20000000000 */
[----:B------:R-:W-:Y:S01]  /*1d60*/  IMAD.MOV R84, RZ, RZ, -R5 ;  /* 0x000000ffff547224 */ /* 0x000fe200078e0a05 */
[----:B------:R-:W-:Y:S01]  /*1d70*/  IABS R41, R49 ;  /* 0x0000003100297213 */ /* 0x000fe20000000000 */
[----:B------:R-:W-:Y:S01]  /*1d80*/  @!P4 IMAD.IADD R72, R72, 0x1, -R0 ;  /* 0x000000014848c824 */ /* 0x000fe200078e0a00 */
[----:B------:R-:W-:Y:S01]  /*1d90*/  ISETP.GE.AND P4, PT, R18, RZ, PT ;  /* 0x000000ff1200720c */ /* 0x000fe20003f86270 */
[C---:B------:R-:W-:Y:S01]  /*1da0*/  IMAD R84, R0.reuse, R84, R15 ;  /* 0x0000005400547224 */ /* 0x040fe200078e020f */
[----:B------:R-:W-:Y:S01]  /*1db0*/  LOP3.LUT R18, R57, 0x1e, RZ, 0xfc, !PT ;  /* 0x0000001e39127812 */ /* 0x000fe200078efcff */
[----:B------:R-:W-:Y:S01]  /*1dc0*/  @!P2 IMAD.MOV R72, RZ, RZ, -R72 ;  /* 0x000000ffff48a224 */ /* 0x000fe200078e0a48 */
[----:B------:R-:W-:Y:S01]  /*1dd0*/  ISETP.GT.U32.AND P2, PT, R0, R78, PT ;  /* 0x0000004e0000720c */ /* 0x000fe20003f44070 */
[--C-:B------:R-:W-:Y:S01]  /*1de0*/  @!P3 IMAD.IADD R82, R82, 0x1, -R0.reuse ;  /* 0x000000015252b824 */ /* 0x100fe200078e0a00 */
[----:B------:R-:W-:Y:S01]  /*1df0*/  IABS R19, R18 ;  /* 0x0000001200137213 */ /* 0x000fe20000000000 */
[----:B------:R-:W-:Y:S01]  /*1e00*/  @!P6 IMAD.IADD R76, R76, 0x1, -R0 ;  /* 0x000000014c4ce824 */ /* 0x000fe200078e0a00 */
[----:B------:R-:W-:Y:S01]  /*1e10*/  ISETP.GT.U32.AND P6, PT, R0, R84, PT ;  /* 0x000000540000720c */ /* 0x000fe20003fc4070 */
[----:B------:R-:W-:Y:S01]  /*1e20*/  IMAD.HI.U32 R5, R100, R87, RZ ;  /* 0x0000005764057227 */ /* 0x000fe200078e00ff */
[----:B------:R-:W-:-:S02]  /*1e30*/  ISETP.GE.AND P3, PT, R22, RZ, PT ;  /* 0x000000ff1600720c */ /* 0x000fc40003f66270 */
[C---:B------:R-:W-:Y:S01]  /*1e40*/  LOP3.LUT R22, R57.reuse, 0x30, RZ, 0xfc, !PT ;  /* 0x0000003039167812 */ /* 0x040fe200078efcff */
[----:B------:R-:W-:Y:S01]  /*1e50*/  IMAD.HI.U32 R7, R100, R19, RZ ;  /* 0x0000001364077227 */ /* 0x000fe200078e00ff */
[C---:B------:R-:W-:Y:S02]  /*1e60*/  LOP3.LUT R61, R57.reuse, 0x74, RZ, 0xfc, !PT ;  /* 0x00000074393d7812 */ /* 0x040fe400078efcff */
[C---:B------:R-:W-:Y:S01]  /*1e70*/  LOP3.LUT R65, R57.reuse, 0x76, RZ, 0xfc, !PT ;  /* 0x0000007639417812 */ /* 0x040fe200078efcff */
[----:B------:R-:W-:Y:S01]  /*1e80*/  IMAD.MOV R7, RZ, RZ, -R7 ;  /* 0x000000ffff077224 */ /* 0x000fe200078e0a07 */
[----:B------:R-:W-:Y:S01]  /*1e90*/  LOP3.LUT R67, R57, 0x78, RZ, 0xfc, !PT ;  /* 0x0000007839437812 */ /* 0x000fe200078efcff */
[--C-:B------:R-:W-:Y:S01]  /*1ea0*/  @!P0 IMAD.IADD R75, R75, 0x1, -R0.reuse ;  /* 0x000000014b4b8824 */ /* 0x100fe200078e0a00 */
[----:B------:R-:W-:Y:S01]  /*1eb0*/  ISETP.GE.AND P0, PT, R20, RZ, PT ;  /* 0x000000ff1400720c */ /* 0x000fe20003f06270 */
[----:B------:R-:W-:Y:S01]  /*1ec0*/  IMAD R86, R0, R7, R19 ;  /* 0x0000000700567224 */ /* 0x000fe200078e0213 */
[C---:B------:R-:W-:Y:S01]  /*1ed0*/  LOP3.LUT R19, R57.reuse, 0x24, RZ, 0xfc, !PT ;  /* 0x0000002439137812 */ /* 0x040fe200078efcff */
[----:B------:R-:W-:Y:S01]  /*1ee0*/  @!P6 IMAD.IADD R84, R84, 0x1, -R0 ;  /* 0x000000015454e824 */ /* 0x000fe200078e0a00 */
[----:B------:R-:W-:Y:S01]  /*1ef0*/  ISETP.GT.U32.AND P6, PT, R0, R82, PT ;  /* 0x000000520000720c */ /* 0x000fe20003fc4070 */
[----:B------:R-:W-:Y:S01]  /*1f00*/  IMAD.HI.U32 R7, R100, R23, RZ ;  /* 0x0000001764077227 */ /* 0x000fe200078e00ff */
[----:B------:R-:W-:-:S02]  /*1f10*/  LOP3.LUT R20, R57, 0x26, RZ, 0xfc, !PT ;  /* 0x0000002639147812 */ /* 0x000fc400078efcff */
[----:B------:R-:W-:Y:S01]  /*1f20*/  IABS R15, R19 ;  /* 0x00000013000f7213 */ /* 0x000fe20000000000 */
[----:B------:R-:W-:Y:S01]  /*1f30*/  @!P2 IMAD.IADD R78, R78, 0x1, -R0 ;  /* 0x000000014e4ea824 */ /* 0x000fe200078e0a00 */
[C---:B------:R-:W-:Y:S01]  /*1f40*/  ISETP.GT.U32.AND P2, PT, R0.reuse, R86, PT ;  /* 0x000000560000720c */ /* 0x040fe20003f44070 */
[----:B------:R-:W-:Y:S01]  /*1f50*/  IMAD.MOV R5, RZ, RZ, -R5 ;  /* 0x000000ffff057224 */ /* 0x000fe200078e0a05 */
[----:B------:R-:W-:Y:S01]  /*1f60*/  IABS R91, R20 ;  /* 0x00000014005b7213 */ /* 0x000fe20000000000 */
[----:B------:R-:W-:Y:S01]  /*1f70*/  IMAD.MOV R7, RZ, RZ, -R7 ;  /* 0x000000ffff077224 */ /* 0x000fe200078e0a07 */
[----:B------:R-:W-:Y:S01]  /*1f80*/  IABS R43, R65 ;  /* 0x00000041002b7213 */ /* 0x000fe20000000000 */
[C---:B------:R-:W-:Y:S01]  /*1f90*/  IMAD R87, R0.reuse, R5, R87 ;  /* 0x0000000500577224 */ /* 0x040fe200078e0257 */
[C---:B------:R-:W-:Y:S01]  /*1fa0*/  LOP3.LUT R69, R57.reuse, 0x7a, RZ, 0xfc, !PT ;  /* 0x0000007a39457812 */ /* 0x040fe200078efcff */
[C---:B------:R-:W-:Y:S01]  /*1fb0*/  IMAD R88, R0.reuse, R7, R23 ;  /* 0x0000000700587224 */ /* 0x040fe200078e0217 */
[----:B------:R-:W-:Y:S01]  /*1fc0*/  LOP3.LUT R23, R57, 0x48, RZ, 0xfc, !PT ;  /* 0x0000004839177812 */ /* 0x000fe200078efcff */
[----:B------:R-:W-:Y:S01]  /*1fd0*/  @!P4 IMAD.MOV R76, RZ, RZ, -R76 ;  /* 0x000000ffff4cc224 */ /* 0x000fe200078e0a4c */
[C---:B------:R-:W-:Y:S01]  /*1fe0*/  ISETP.GT.U32.AND P4, PT, R0.reuse, R87, PT ;  /* 0x000000570000720c */ /* 0x040fe20003f84070 */
[----:B------:R-:W-:Y:S01]  /*1ff0*/  @!P1 IMAD.MOV R75, RZ, RZ, -R75 ;  /* 0x000000ffff4b9224 */ /* 0x000fe200078e0a4b */
[----:B------:R-:W-:Y:S01]  /*2000*/  ISETP.GT.U32.AND P1, PT, R0, R84, PT ;  /* 0x000000540000720c */ /* 0x000fe20003f24070 */
[--C-:B------:R-:W-:Y:S01]  /*2010*/  @!P6 IMAD.IADD R82, R82, 0x1, -R0.reuse ;  /* 0x000000015252e824 */ /* 0x100fe200078e0a00 */
[----:B------:R-:W-:Y:S01]  /*2020*/  ISETP.GT.U32.AND P6, PT, R0, R88, PT ;  /* 0x000000580000720c */ /* 0x000fe20003fc4070 */
[----:B------:R-:W-:Y:S01]  /*2030*/  @!P2 IMAD.IADD R86, R86, 0x1, -R0 ;  /* 0x000000015656a824 */ /* 0x000fe200078e0a00 */
[----:B------:R-:W-:Y:S01]  /*2040*/  LOP3.LUT R14, R14, 0x3, RZ, 0xc0, !PT ;  /* 0x000000030e0e7812 */ /* 0x000fe200078ec0ff */
[----:B------:R-:W-:Y:S01]  /*2050*/  @!P0 IMAD.MOV R78, RZ, RZ, -R78 ;  /* 0x000000ffff4e8224 */ /* 0x000fe200078e0a4e */
[----:B------:R-:W-:Y:S01]  /*2060*/  ISETP.GE.AND P0, PT, R16, RZ, PT ;  /* 0x000000ff1000720c */ /* 0x000fe20003f06270 */
[----:B------:R-:W-:Y:S01]  /*2070*/  IMAD.HI.U32 R5, R100, R15, RZ ;  /* 0x0000000f64057227 */ /* 0x000fe200078e00ff */
[----:B------:R-:W-:-:S02]  /*2080*/  ISETP.GT.U32.AND P2, PT, R0, R86, PT ;  /* 0x000000560000720c */ /* 0x000fc40003f44070 */
[----:B------:R-:W-:Y:S01]  /*2090*/  LOP3.LUT R16, R57, 0x2a, RZ, 0xfc, !PT ;  /* 0x0000002a39107812 */ /* 0x000fe200078efcff */
[----:B------:R-:W-:Y:S01]  /*20a0*/  IMAD.HI.U32 R7, R100, R91, RZ ;  /* 0x0000005b64077227 */ /* 0x000fe200078e00ff */
[----:B------:R-:W-:Y:S02]  /*20b0*/  IADD3 R10, R14, R10, R11 ;  /* 0x0000000a0e0a7210 */ /* 0x000fe40007ffe00b */
[----:B------:R-:W-:Y:S01]  /*20c0*/  LOP3.LUT R25, R25, 0x3, RZ, 0xc0, !PT ;  /* 0x0000000319197812 */ /* 0x000fe200078ec0ff */
[----:B------:R-:W-:Y:S01]  /*20d0*/  IMAD.MOV R5, RZ, RZ, -R5 ;  /* 0x000000ffff057224 */ /* 0x000fe200078e0a05 */
[----:B------:R-:W-:Y:S01]  /*20e0*/  LOP3.LUT R13, R13, 0x3, RZ, 0xc0, !PT ;  /* 0x000000030d0d7812 */ /* 0x000fe200078ec0ff */
[----:B------:R-:W-:Y:S01]  /*20f0*/  IMAD.MOV R7, RZ, RZ, -R7 ;  /* 0x000000ffff077224 */ /* 0x000fe200078e0a07 */
[----:B------:R-:W-:Y:S01]  /*2100*/  IADD3 R21, R25, R21, R46 ;  /* 0x0000001519157210 */ /* 0x000fe20007ffe02e */
[--C-:B------:R-:W-:Y:S01]  /*2110*/  @!P4 IMAD.IADD R87, R87, 0x1, -R0.reuse ;  /* 0x000000015757c824 */ /* 0x100fe200078e0a00 */
[----:B------:R-:W-:Y:S01]  /*2120*/  ISETP.GE.AND P4, PT, R26, RZ, PT ;  /* 0x000000ff1a00720c */ /* 0x000fe20003f86270 */
[--C-:B------:R-:W-:Y:S01]  /*2130*/  @!P1 IMAD.IADD R84, R84, 0x1, -R0.reuse ;  /* 0x0000000154549824 */ /* 0x100fe200078e0a00 */
[----:B------:R-:W-:Y:S01]  /*2140*/  ISETP.GE.AND P1, PT, R18, RZ, PT ;  /* 0x000000ff1200720c */ /* 0x000fe20003f26270 */
[----:B------:R-:W-:Y:S01]  /*2150*/  IMAD R90, R0, R5, R15 ;  /* 0x00000005005a7224 */ /* 0x000fe200078e020f */
[C---:B------:R-:W-:Y:S01]  /*2160*/  LOP3.LUT R18, R57.reuse, 0x2c, RZ, 0xfc, !PT ;  /* 0x0000002c39127812 */ /* 0x040fe200078efcff */
[----:B------:R-:W-:Y:S01]  /*2170*/  @!P6 IMAD.IADD R88, R88, 0x1, -R0 ;  /* 0x000000015858e824 */ /* 0x000fe200078e0a00 */
[C---:B------:R-:W-:Y:S01]  /*2180*/  LOP3.LUT R26, R57.reuse, 0x52, RZ, 0xfc, !PT ;  /* 0x00000052391a7812 */ /* 0x040fe200078efcff */
[C---:B------:R-:W-:Y:S01]  /*2190*/  IMAD R91, R0.reuse, R7, R91 ;  /* 0x00000007005b7224 */ /* 0x040fe200078e025b */
[----:B------:R-:W-:Y:S01]  /*21a0*/  LOP3.LUT R7, R57, 0x28, RZ, 0xfc, !PT ;  /* 0x0000002839077812 */ /* 0x000fe200078efcff */
[----:B------:R-:W-:Y:S01]  /*21b0*/  @!P3 IMAD.MOV R82, RZ, RZ, -R82 ;  /* 0x000000ffff52b224 */ /* 0x000fe200078e0a52 */
[C---:B------:R-:W-:Y:S01]  /*21c0*/  ISETP.GT.U32.AND P3, PT, R0.reuse, R87, PT ;  /* 0x000000570000720c */ /* 0x040fe20003f64070 */
[----:B------:R-:W-:Y:S01]  /*21d0*/  @!P0 IMAD.MOV R84, RZ, RZ, -R84 ;  /* 0x000000ffff548224 */ /* 0x000fe200078e0a54 */
[----:B------:R-:W-:Y:S01]  /*21e0*/  ISETP.GT.U32.AND P0, PT, R0, R90, PT ;  /* 0x0000005a0000720c */ /* 0x000fe20003f04070 */
[----:B------:R-:W-:Y:S01]  /*21f0*/  @!P2 IMAD.IADD R86, R86, 0x1, -R0 ;  /* 0x000000015656a824 */ /* 0x000fe200078e0a00 */
[----:B------:R-:W-:Y:S01]  /*2200*/  ISETP.GT.U32.AND P6, PT, R0, R88, PT ;  /* 0x000000580000720c */ /* 0x000fe20003fc4070 */
[----:B------:R-:W-:Y:S01]  /*2210*/  IMAD.SHL.U32 R10, R10, 0x100, RZ ;  /* 0x000001000a0a7824 */ /* 0x000fe200078e00ff */
[----:B------:R-:W-:Y:S01]  /*2220*/  IABS R15, R7 ;  /* 0x00000007000f7213 */ /* 0x000fe20000000000 */
[----:B------:R-:W-:Y:S01]  /*2230*/  @!P1 IMAD.MOV R86, RZ, RZ, -R86 ;  /* 0x000000ffff569224 */ /* 0x000fe200078e0a56 */
[----:B------:R-:W-:-:S02]  /*2240*/  ISETP.GE.AND P2, PT, R24, RZ, PT ;  /* 0x000000ff1800720c */ /* 0x000fc40003f46270 */
[----:B------:R-:W-:Y:S01]  /*2250*/  IABS R95, R18 ;  /* 0x00000012005f7213 */ /* 0x000fe20000000000 */
[----:B------:R-:W-:Y:S01]  /*2260*/  IMAD.HI.U32 R5, R100, R15, RZ ;  /* 0x0000000f64057227 */ /* 0x000fe200078e00ff */
[----:B------:R-:W-:Y:S02]  /*2270*/  ISETP.GE.AND P1, PT, R19, RZ, PT ;  /* 0x000000ff1300720c */ /* 0x000fe40003f26270 */
[----:B------:R-:W-:Y:S01]  /*2280*/  IABS R19, R16 ;  /* 0x0000001000137213 */ /* 0x000fe20000000000 */
[----:B------:R-:W-:Y:S01]  /*2290*/  IMAD.MOV R5, RZ, RZ, -R5 ;  /* 0x000000ffff057224 */ /* 0x000fe200078e0a05 */
[----:B------:R-:W-:Y:S01]  /*22a0*/  IADD3 R13, R13, R8, R9 ;  /* 0x000000080d0d7210 */ /* 0x000fe20007ffe009 */
[--C-:B------:R-:W-:Y:S01]  /*22b0*/  @!P3 IMAD.IADD R87, R87, 0x1, -R0.reuse ;  /* 0x000000015757b824 */ /* 0x100fe200078e0a00 */
[----:B------:R-:W-:Y:S01]  /*22c0*/  ISETP.GT.U32.AND P3, PT, R0, R91, PT ;  /* 0x0000005b0000720c */ /* 0x000fe20003f64070 */
[--C-:B------:R-:W-:Y:S01]  /*22d0*/  @!P0 IMAD.IADD R90, R90, 0x1, -R0.reuse ;  /* 0x000000015a5a8824 */ /* 0x100fe200078e0a00 */
[----:B------:R-:W-:Y:S01]  /*22e0*/  ISETP.GE.AND P0, PT, R7, RZ, PT ;  /* 0x000000ff0700720c */ /* 0x000fe20003f06270 */
[----:B------:R-:W-:Y:S01]  /*22f0*/  @!P6 IMAD.IADD R88, R88, 0x1, -R0 ;  /* 0x000000015858e824 */ /* 0x000fe200078e0a00 */
[----:B------:R-:W-:Y:S01]  /*2300*/  ISETP.GE.AND P6, PT, R20, RZ, PT ;  /* 0x000000ff1400720c */ /* 0x000fe20003fc6270 */
[C---:B------:R-:W-:Y:S01]  /*2310*/  IMAD R92, R0.reuse, R5, R15 ;  /* 0x00000005005c7224 */ /* 0x040fe200078e020f */
[----:B------:R-:W-:Y:S01]  /*2320*/  LOP3.LUT R20, R57, 0x2e, RZ, 0xfc, !PT ;  /* 0x0000002e39147812 */ /* 0x000fe200078efcff */
[----:B------:R-:W-:Y:S01]  /*2330*/  @!P2 IMAD.MOV R87, RZ, RZ, -R87 ;  /* 0x000000ffff57a224 */ /* 0x000fe200078e0a57 */
[C---:B------:R-:W-:Y:S01]  /*2340*/  ISETP.GT.U32.AND P2, PT, R0.reuse, R90, PT ;  /* 0x0000005a0000720c */ /* 0x040fe20003f44070 */
[----:B------:R-:W-:Y:S01]  /*2350*/  @!P4 IMAD.MOV R88, RZ, RZ, -R88 ;  /* 0x000000ffff58c224 */ /* 0x000fe200078e0a58 */
[----:B------:R-:W-:Y:S01]  /*2360*/  ISETP.GT.U32.AND P4, PT, R0, R92, PT ;  /* 0x0000005c0000720c */ /* 0x000fe20003f84070 */
[----:B------:R-:W-:Y:S01]  /*2370*/  IMAD.HI.U32 R5, R100, R95, RZ ;  /* 0x0000005f64057227 */ /* 0x000fe200078e00ff */
[----:B------:R-:W-:-:S02]  /*2380*/  IABS R15, R20 ;  /* 0x00000014000f7213 */ /* 0x000fc40000000000 */
[C---:B------:R-:W-:Y:S01]  /*2390*/  LOP3.LUT R85, R57.reuse, 0xb0, RZ, 0xfc, !PT ;  /* 0x000000b039557812 */ /* 0x040fe200078efcff */
[----:B------:R-:W-:Y:S01]  /*23a0*/  IMAD.HI.U32 R7, R100, R19, RZ ;  /* 0x0000001364077227 */ /* 0x000fe200078e00ff */
[C---:B------:R-:W-:Y:S02]  /*23b0*/  LOP3.LUT R93, R57.reuse, 0xb4, RZ, 0xfc, !PT ;  /* 0x000000b4395d7812 */ /* 0x040fe400078efcff */
[----:B------:R-:W-:Y:S01]  /*23c0*/  LOP3.LUT R97, R57, 0xba, RZ, 0xfc, !PT ;  /* 0x000000ba39617812 */ /* 0x000fe200078efcff */
[--C-:B------:R-:W-:Y:S01]  /*23d0*/  @!P3 IMAD.IADD R91, R91, 0x1, -R0.reuse ;  /* 0x000000015b5bb824 */ /* 0x100fe200078e0a00 */
[C---:B------:R-:W-:Y:S01]  /*23e0*/  LOP3.LUT R89, R57.reuse, 0xbc, RZ, 0xfc, !PT ;  /* 0x000000bc39597812 */ /* 0x040fe200078efcff */
[----:B------:R-:W-:Y:S01]  /*23f0*/  IMAD.MOV R5, RZ, RZ, -R5 ;  /* 0x000000ffff057224 */ /* 0x000fe200078e0a05 */
[C---:B------:R-:W-:Y:S01]  /*2400*/  LOP3.LUT R101, R57.reuse, 0xc2, RZ, 0xfc, !PT ;  /* 0x000000c239657812 */ /* 0x040fe200078efcff */
[----:B------:R-:W-:Y:S01]  /*2410*/  IMAD.MOV R7, RZ, RZ, -R7 ;  /* 0x000000ffff077224 */ /* 0x000fe200078e0a07 */
[----:B------:R-:W-:Y:S01]  /*2420*/  ISETP.GT.U32.AND P3, PT, R0, R91, PT ;  /* 0x0000005b0000720c */ /* 0x000fe20003f64070 */
[--C-:B------:R-:W-:Y:S01]  /*2430*/  @!P2 IMAD.IADD R90, R90, 0x1, -R0.reuse ;  /* 0x000000015a5aa824 */ /* 0x100fe200078e0a00 */
[C---:B------:R-:W-:Y:S01]  /*2440*/  LOP3.LUT R103, R57.reuse, 0xc8, RZ, 0xfc, !PT ;  /* 0x000000c839677812 */ /* 0x040fe200078efcff */
[----:B------:R-:W-:Y:S01]  /*2450*/  IMAD R95, R0, R5, R95 ;  /* 0x00000005005f7224 */ /* 0x000fe200078e025f */
[----:B------:R-:W-:Y:S01]  /*2460*/  LOP3.LUT R160, R57, 0xe4, RZ, 0xfc, !PT ;  /* 0x000000e439a07812 */ /* 0x000fe200078efcff */
[----:B------:R-:W-:Y:S01]  /*2470*/  @!P4 IMAD.IADD R92, R92, 0x1, -R0 ;  /* 0x000000015c5cc824 */ /* 0x000fe200078e0a00 */
[----:B------:R-:W-:Y:S01]  /*2480*/  LOP3.LUT R167, R167, 0x3, RZ, 0xc0, !PT ;  /* 0x00000003a7a77812 */ /* 0x000fe200078ec0ff */
[C---:B------:R-:W-:Y:S01]  /*2490*/  IMAD R94, R0.reuse, R7, R19 ;  /* 0x00000007005e7224 */ /* 0x040fe200078e0213 */
[----:B------:R-:W-:Y:S01]  /*24a0*/  IABS R19, R22 ;  /* 0x0000001600137213 */ /* 0x000fe20000000000 */
[----:B------:R-:W-:Y:S01]  /*24b0*/  @!P1 IMAD.MOV R90, RZ, RZ, -R90 ;  /* 0x000000ffff5a9224 */ /* 0x000fe200078e0a5a */
[----:B------:R-:W-:Y:S01]  /*24c0*/  ISETP.GT.U32.AND P1, PT, R0, R95, PT ;  /* 0x0000005f0000720c */ /* 0x000fe20003f24070 */
[----:B------:R-:W-:Y:S01]  /*24d0*/  IMAD.HI.U32 R5, R100, R15, RZ ;  /* 0x0000000f64057227 */ /* 0x000fe200078e00ff */
[----:B------:R-:W-:-:S02]  /*24e0*/  ISETP.GT.U32.AND P4, PT, R0, R92, PT ;  /* 0x0000005c0000720c */ /* 0x000fc40003f84070 */
[----:B------:R-:W-:Y:S01]  /*24f0*/  ISETP.GT.U32.AND P2, PT, R0, R94, PT ;  /* 0x0000005e0000720c */ /* 0x000fe20003f44070 */
[----:B------:R-:W-:Y:S01]  /*2500*/  IMAD.HI.U32 R7, R100, R19, RZ ;  /* 0x0000001364077227 */ /* 0x000fe200078e00ff */
[----:B------:R-:W-:Y:S02]  /*2510*/  IADD3 R145, R167, R145, R146 ;  /* 0x00000091a7917210 */ /* 0x000fe40007ffe092 */
[----:B------:R-:W-:Y:S01]  /*2520*/  LOP3.LUT R146, R57, 0xf4, RZ, 0xfc, !PT ;  /* 0x000000f439927812 */ /* 0x000fe200078efcff */
[--C-:B------:R-:W-:Y:S01]  /*2530*/  @!P3 IMAD.IADD R91, R91, 0x1, -R0.reuse ;  /* 0x000000015b5bb824 */ /* 0x100fe200078e0a00 */
[----:B------:R-:W-:Y:S01]  /*2540*/  ISETP.GE.AND P3, PT, R16, RZ, PT ;  /* 0x000000ff1000720c */ /* 0x000fe20003f66270 */
[----:B------:R-:W-:Y:S01]  /*2550*/  IMAD.MOV R7, RZ, RZ, -R7 ;  /* 0x000000ffff077224 */ /* 0x000fe200078e0a07 */
[----:B------:R-:W-:Y:S01]  /*2560*/  LOP3.LUT R16, R57, 0x32, RZ, 0xfc, !PT ;  /* 0x0000003239107812 */ /* 0x000fe200078efcff */
[--C-:B------:R-:W-:Y:S01]  /*2570*/  @!P1 IMAD.IADD R95, R95, 0x1, -R0.reuse ;  /* 0x000000015f5f9824 */ /* 0x100fe200078e0a00 */
[----:B------:R-:W-:Y:S01]  /*2580*/  IADD3 R143, R161, R144, R143 ;  /* 0x00000090a18f7210 */ /* 0x000fe20007ffe08f */
[----:B------:R-:W-:Y:S01]  /*2590*/  IMAD.MOV R5, RZ, RZ, -R5 ;  /* 0x000000ffff057224 */ /* 0x000fe200078e0a05 */
[----:B------:R-:W-:Y:S01]  /*25a0*/  IABS R99, R16 ;  /* 0x0000001000637213 */ /* 0x000fe20000000000 */
[--C-:B------:R-:W-:Y:S01]  /*25b0*/  @!P4 IMAD.IADD R92, R92, 0x1, -R0.reuse ;  /* 0x000000015c5cc824 */ /* 0x100fe200078e0a00 */
[C---:B------:R-:W-:Y:S01]  /*25c0*/  ISETP.GT.U32.AND P1, PT, R0.reuse, R95, PT ;  /* 0x0000005f0000720c */ /* 0x040fe20003f24070 */
[----:B------:R-:W-:Y:S01]  /*25d0*/  IMAD R98, R0, R7, R19 ;  /* 0x0000000700627224 */ /* 0x000fe200078e0213 */
[----:B------:R-:W-:Y:S01]  /*25e0*/  ISETP.GE.AND P4, PT, R20, RZ, PT ;  /* 0x000000ff1400720c */ /* 0x000fe20003f86270 */
[----:B------:R-:W-:Y:S01]  /*25f0*/  @!P2 IMAD.IADD R94, R94, 0x1, -R0 ;  /* 0x000000015e5ea824 */ /* 0x000fe200078e0a00 */
[----:B------:R-:W-:Y:S01]  /*2600*/  LOP3.LUT R20, R57, 0x36, RZ, 0xfc, !PT ;  /* 0x0000003639147812 */ /* 0x000fe200078efcff */
[C---:B------:R-:W-:Y:S01]  /*2610*/  IMAD R96, R0.reuse, R5, R15 ;  /* 0x0000000500607224 */ /* 0x040fe200078e020f */
[----:B------:R-:W-:Y:S01]  /*2620*/  LOP3.LUT R147, R147, 0x3, RZ, 0xc0, !PT ;  /* 0x0000000393937812 */ /* 0x000fe200078ec0ff */
[----:B------:R-:W-:Y:S01]  /*2630*/  @!P0 IMAD.MOV R92, RZ, RZ, -R92 ;  /* 0x000000ffff5c8224 */ /* 0x000fe200078e0a5c */
[----:B------:R-:W-:Y:S01]  /*2640*/  ISETP.GT.U32.AND P0, PT, R0, R98, PT ;  /* 0x000000620000720c */ /* 0x000fe20003f04070 */
[----:B------:R-:W-:Y:S01]  /*2650*/  IMAD.HI.U32 R5, R100, R99, RZ ;  /* 0x0000006364057227 */ /* 0x000fe200078e00ff */
[----:B------:R-:W-:-:S02]  /*2660*/  ISETP.GT.U32.AND P2, PT, R0, R94, PT ;  /* 0x0000005e0000720c */ /* 0x000fc40003f44070 */
[----:B------:R-:W-:Y:S01]  /*2670*/  IABS R15, R20 ;  /* 0x00000014000f7213 */ /* 0x000fe20000000000 */
[----:B------:R-:W-:Y:S01]  /*2680*/  IMAD.MOV R5, RZ, RZ, -R5 ;  /* 0x000000ffff057224 */ /* 0x000fe200078e0a05 */
[----:B------:R-:W-:Y:S01]  /*2690*/  IADD3 R149, R147, R149, R150 ;  /* 0x0000009593957210 */ /* 0x000fe20007ffe096 */
[----:B------:R-:W-:Y:S01]  /*26a0*/  @!P6 IMAD.MOV R91, RZ, RZ, -R91 ;  /* 0x000000ffff5be224 */ /* 0x000fe200078e0a5b */
[----:B------:R-:W-:Y:S01]  /*26b0*/  ISETP.GE.AND P6, PT, R18, RZ, PT ;  /* 0x000000ff1200720c */ /* 0x000fe20003fc6270 */
[----:B------:R-:W-:Y:S01]  /*26c0*/  IMAD R99, R0, R5, R99 ;  /* 0x0000000500637224 */ /* 0x000fe200078e0263 */
[----:B------:R-:W-:Y:S01]  /*26d0*/  LOP3.LUT R18, R57, 0x34, RZ, 0xfc, !PT ;  /* 0x0000003439127812 */ /* 0x000fe200078efcff */
[--C-:B------:R-:W-:Y:S01]  /*26e0*/  @!P1 IMAD.IADD R95, R95, 0x1, -R0.reuse ;  /* 0x000000015f5f9824 */ /* 0x100fe200078e0a00 */
[----:B------:R-:W-:Y:S01]  /*26f0*/  LOP3.LUT R147, R57, 0xf6, RZ, 0xfc, !PT ;  /* 0x000000f639937812 */ /* 0x000fe200078efcff */
[--C-:B------:R-:W-:Y:S01]  /*2700*/  @!P0 IMAD.IADD R98, R98, 0x1, -R0.reuse ;  /* 0x0000000162628824 */ /* 0x100fe200078e0a00 */
[----:B------:R-:W-:Y:S01]  /*2710*/  ISETP.GT.U32.AND P1, PT, R0, R99, PT ;  /* 0x000000630000720c */ /* 0x000fe20003f24070 */
[----:B------:R-:W-:Y:S01]  /*2720*/  @!P2 IMAD.IADD R94, R94, 0x1, -R0 ;  /* 0x000000015e5ea824 */ /* 0x000fe200078e0a00 */
[----:B------:R-:W-:Y:S01]  /*2730*/  ISETP.GT.U32.AND P2, PT, R0, R96, PT ;  /* 0x000000600000720c */ /* 0x000fe20003f44070 */
[----:B------:R-:W-:Y:S01]  /*2740*/  IMAD.HI.U32 R7, R100, R15, RZ ;  /* 0x0000000f64077227 */ /* 0x000fe200078e00ff */
[----:B------:R-:W-:-:S02]  /*2750*/  IABS R55, R18 ;  /* 0x0000001200377213 */ /* 0x000fc40000000000 */
[----:B------:R-:W-:Y:S01]  /*2760*/  ISETP.GT.U32.AND P0, PT, R0, R98, PT ;  /* 0x000000620000720c */ /* 0x000fe20003f04070 */
[----:B------:R-:W-:Y:S01]  /*2770*/  @!P3 IMAD.MOV R94, RZ, RZ, -R94 ;  /* 0x000000ffff5eb224 */ /* 0x000fe200078e0a5e */
[----:B------:R-:W-:Y:S01]  /*2780*/  ISETP.GE.AND P3, PT, R22, RZ, PT ;  /* 0x000000ff1600720c */ /* 0x000fe20003f66270 */
[----:B------:R-:W-:Y:S01]  /*2790*/  IMAD.HI.U32 R5, R100, R55, RZ ;  /* 0x0000003764057227 */ /* 0x000fe200078e00ff */
[----:B------:R-:W-:Y:S02]  /*27a0*/  LOP3.LUT R22, R57, 0x38, RZ, 0xfc, !PT ;  /* 0x0000003839167812 */ /* 0x000fe400078efcff */
[----:B------:R-:W-:Y:S01]  /*27b0*/  IABS R150, R147 ;  /* 0x0000009300967213 */ /* 0x000fe20000000000 */
[----:B------:R-:W-:Y:S01]  /*27c0*/  IMAD.MOV R5, RZ, RZ, -R5 ;  /* 0x000000ffff057224 */ /* 0x000fe200078e0a05 */
[----:B------:R-:W-:Y:S01]  /*27d0*/  IABS R19, R22 ;  /* 0x0000001600137213 */ /* 0x000fe20000000000 */
[--C-:B------:R-:W-:Y:S01]  /*27e0*/  @!P1 IMAD.IADD R99, R99, 0x1, -R0.reuse ;  /* 0x0000000163639824 */ /* 0x100fe200078e0a00 */
[----:B------:R-:W-:Y:S01]  /*27f0*/  LOP3.LUT R156, R156, 0x3, RZ, 0xc0, !PT ;  /* 0x000000039c9c7812 */ /* 0x000fe200078ec0ff */
[----:B------:R-:W-:Y:S01]  /*2800*/  IMAD.MOV R7, RZ, RZ, -R7 ;  /* 0x000000ffff077224 */ /* 0x000fe200078e0a07 */
[----:B------:R-:W-:Y:S01]  /*2810*/  LOP3.LUT R158, R158, 0x3, RZ, 0xc0, !PT ;  /* 0x000000039e9e7812 */ /* 0x000fe200078ec0ff */
[--C-:B------:R-:W-:Y:S01]  /*2820*/  @!P2 IMAD.IADD R96, R96, 0x1, -R0.reuse ;  /* 0x000000016060a824 */ /* 0x100fe200078e0a00 */
[C---:B------:R-:W-:Y:S01]  /*2830*/  ISETP.GT.U32.AND P1, PT, R0.reuse, R99, PT ;  /* 0x000000630000720c */ /* 0x040fe20003f24070 */
[----:B------:R-:W-:Y:S01]  /*2840*/  IMAD R55, R0, R5, R55 ;  /* 0x0000000500377224 */ /* 0x000fe200078e0237 */
[----:B------:R-:W-:Y:S01]  /*2850*/  IADD3 R102, R156, R102, R135 ;  /* 0x000000669c667210 */ /* 0x000fe20007ffe087 */
[C---:B------:R-:W-:Y:S01]  /*2860*/  IMAD R56, R0.reuse, R7, R15 ;  /* 0x0000000700387224 */ /* 0x040fe200078e020f */
[----:B------:R-:W-:Y:S01]  /*2870*/  ISETP.GT.U32.AND P2, PT, R0, R96, PT ;  /* 0x000000600000720c */ /* 0x000fe20003f44070 */
[----:B------:R-:W-:Y:S01]  /*2880*/  @!P0 IMAD.IADD R98, R98, 0x1, -R0 ;  /* 0x0000000162628824 */ /* 0x000fe200078e0a00 */
[----:B------:R-:W-:Y:S01]  /*2890*/  ISETP.GT.U32.AND P0, PT, R0, R55, PT ;  /* 0x000000370000720c */ /* 0x000fe20003f04070 */
[----:B------:R-:W-:Y:S01]  /*28a0*/  @!P6 IMAD.MOV R95, RZ, RZ, -R95 ;  /* 0x000000ffff5fe224 */ /* 0x000fe200078e0a5f */
[----:B------:R-:W-:Y:S01]  /*28b0*/  ISETP.GE.AND P6, PT, R16, RZ, PT ;  /* 0x000000ff1000720c */ /* 0x000fe20003fc6270 */
[----:B------:R-:W-:Y:S01]  /*28c0*/  @!P3 IMAD.MOV R98, RZ, RZ, -R98 ;  /* 0x000000ffff62b224 */ /* 0x000fe200078e0a62 */
[----:B------:R-:W-:Y:S01]  /*28d0*/  ISETP.GT.U32.AND P3, PT, R0, R56, PT ;  /* 0x000000380000720c */ /* 0x000fe20003f64070 */
[----:B------:R-:W-:Y:S01]  /*28e0*/  IMAD.HI.U32 R5, R100, R19, RZ ;  /* 0x0000001364057227 */ /* 0x000fe200078e00ff */
[----:B------:R-:W-:-:S02]  /*28f0*/  LOP3.LUT R16, R57, 0x3a, RZ, 0xfc, !PT ;  /* 0x0000003a39107812 */ /* 0x000fc400078efcff */
[----:B------:R-:W-:Y:S01]  /*2900*/  IADD3 R137, R158, R137, R136 ;  /* 0x000000899e897210 */ /* 0x000fe20007ffe088 */
[----:B------:R-:W-:Y:S01]  /*2910*/  IMAD.MOV R5, RZ, RZ, -R5 ;  /* 0x000000ffff057224 */ /* 0x000fe200078e0a05 */
[----:B------:R-:W-:Y:S01]  /*2920*/  IABS R15, R16 ;  /* 0x00000010000f7213 */ /* 0x000fe20000000000 */
[--C-:B------:R-:W-:Y:S01]  /*2930*/  @!P1 IMAD.IADD R99, R99, 0x1, -R0.reuse ;  /* 0x0000000163639824 */ /* 0x100fe200078e0a00 */
[----:B------:R-:W-:Y:S01]  /*2940*/  ISETP.GE.AND P1, PT, R22, RZ, PT ;  /* 0x000000ff1600720c */ /* 0x000fe20003f26270 */
[----:B------:R-:W-:Y:S01]  /*2950*/  IMAD R58, R0, R5, R19 ;  /* 0x00000005003a7224 */ /* 0x000fe200078e0213 */
[----:B------:R-:W-:Y:S01]  /*2960*/  LOP3.LUT R22, R57, 0x40, RZ, 0xfc, !PT ;  /* 0x0000004039167812 */ /* 0x000fe200078efcff */
[--C-:B------:R-:W-:Y:S01]  /*2970*/  @!P2 IMAD.IADD R96, R96, 0x1, -R0.reuse ;  /* 0x000000016060a824 */ /* 0x100fe200078e0a00 */
[----:B------:R-:W-:Y:S01]  /*2980*/  ISETP.GE.AND P2, PT, R18, RZ, PT ;  /* 0x000000ff1200720c */ /* 0x000fe20003f46270 */
[--C-:B------:R-:W-:Y:S01]  /*2990*/  @!P0 IMAD.IADD R55, R55, 0x1, -R0.reuse ;  /* 0x0000000137378824 */ /* 0x100fe200078e0a00 */
[----:B------:R-:W-:Y:S01]  /*29a0*/  LOP3.LUT R18, R57, 0x3c, RZ, 0xfc, !PT ;  /* 0x0000003c39127812 */ /* 0x000fe200078efcff */
[----:B------:R-:W-:Y:S01]  /*29b0*/  @!P6 IMAD.MOV R99, RZ, RZ, -R99 ;  /* 0x000000ffff63e224 */ /* 0x000fe200078e0a63 */
[----:B------:R-:W-:Y:S01]  /*29c0*/  ISETP.GT.U32.AND P6, PT, R0, R58, PT ;  /* 0x0000003a0000720c */ /* 0x000fe20003fc4070 */
[----:B------:R-:W-:Y:S01]  /*29d0*/  @!P3 IMAD.IADD R56, R56, 0x1, -R0 ;  /* 0x000000013838b824 */ /* 0x000fe200078e0a00 */
[----:B------:R-:W-:Y:S01]  /*29e0*/  IABS R51, R18 ;  /* 0x0000001200337213 */ /* 0x000fe20000000000 */
[----:B------:R-:W-:Y:S01]  /*29f0*/  IMAD.HI.U32 R5, R100, R15, RZ ;  /* 0x0000000f64057227 */ /* 0x000fe200078e00ff */
[----:B------:R-:W-:-:S02]  /*2a00*/  ISETP.GT.U32.AND P0, PT, R0, R55, PT ;  /* 0x000000370000720c */ /* 0x000fc40003f04070 */
[----:B------:R-:W-:Y:S01]  /*2a10*/  ISETP.GT.U32.AND P3, PT, R0, R56, PT ;  /* 0x000000380000720c */ /* 0x000fe20003f64070 */
[----:B------:R-:W-:Y:S01]  /*2a20*/  @!P4 IMAD.MOV R96, RZ, RZ, -R96 ;  /* 0x000000ffff60c224 */ /* 0x000fe200078e0a60 */
[----:B------:R-:W-:Y:S01]  /*2a30*/  ISETP.GE.AND P4, PT, R20, RZ, PT ;  /* 0x000000ff1400720c */ /* 0x000fe20003f86270 */
[----:B------:R-:W-:Y:S01]  /*2a40*/  IMAD.HI.U32 R7, R100, R51, RZ ;  /* 0x0000003364077227 */ /* 0x000fe200078e00ff */
[----:B------:R-:W-:-:S03]  /*2a50*/  LOP3.LUT R20, R57, 0x3e, RZ, 0xfc, !PT ;  /* 0x0000003e39147812 */ /* 0x000fc600078efcff */
[----:B------:R-:W-:Y:S01]  /*2a60*/  IMAD.MOV R5, RZ, RZ, -R5 ;  /* 0x000000ffff057224 */ /* 0x000fe200078e0a05 */
[----:B------:R-:W-:Y:S01]  /*2a70*/  IABS R19, R20 ;  /* 0x0000001400137213 */ /* 0x000fe20000000000 */
[----:B------:R-:W-:Y:S02]  /*2a80*/  IMAD.MOV R7, RZ, RZ, -R7 ;  /* 0x000000ffff077224 */ /* 0x000fe400078e0a07 */
[--C-:B------:R-:W-:Y:S02]  /*2a90*/  @!P6 IMAD.IADD R58, R58, 0x1, -R0.reuse ;  /* 0x000000013a3ae824 */ /* 0x100fe400078e0a00 */
[C---:B------:R-:W-:Y:S02]  /*2aa0*/  IMAD R80, R0.reuse, R5, R15 ;  /* 0x0000000500507224 */ /* 0x040fe400078e020f */
[--C-:B------:R-:W-:Y:S01]  /*2ab0*/  @!P0 IMAD.IADD R55, R55, 0x1, -R0.reuse ;  /* 0x0000000137378824 */ /* 0x100fe200078e0a00 */
[C---:B------:R-:W-:Y:S01]  /*2ac0*/  ISETP.GT.U32.AND P6, PT, R0.reuse, R58, PT ;  /* 0x0000003a0000720c */ /* 0x040fe20003fc4070 */
[----:B------:R-:W-:Y:S01]  /*2ad0*/  IMAD R51, R0, R7, R51 ;  /* 0x0000000700337224 */ /* 0x000fe200078e0233 */
[----:B------:R-:W-:Y:S01]  /*2ae0*/  ISETP.GE.AND P0, PT, R16, RZ, PT ;  /* 0x000000ff1000720c */ /* 0x000fe20003f06270 */
[----:B------:R-:W-:Y:S01]  /*2af0*/  @!P3 IMAD.IADD R56, R56, 0x1, -R0 ;  /* 0x000000013838b824 */ /* 0x000fe200078e0a00 */
[----:B------:R-:W-:Y:S01]  /*2b00*/  ISETP.GT.U32.AND P3, PT, R0, R80, PT ;  /* 0x000000500000720c */ /* 0x000fe20003f64070 */
[----:B------:R-:W-:Y:S01]  /*2b10*/  IMAD.HI.U32 R5, R100, R19, RZ ;  /* 0x0000001364057227 */ /* 0x000fe200078e00ff */
[----:B------:R-:W-:-:S02]  /*2b20*/  IABS R7, R22 ;  /* 0x0000001600077213 */ /* 0x000fc40000000000 */
[C---:B------:R-:W-:Y:S01]  /*2b30*/  LOP3.LUT R16, R57.reuse, 0x42, RZ, 0xfc, !PT ;  /* 0x0000004239107812 */ /* 0x040fe200078efcff */
[----:B------:R-:W-:Y:S01]  /*2b40*/  @!P2 IMAD.MOV R55, RZ, RZ, -R55 ;  /* 0x000000ffff37a224 */ /* 0x000fe200078e0a37 */
[----:B------:R-:W-:Y:S01]  /*2b50*/  ISETP.GT.U32.AND P2, PT, R0, R51, PT ;  /* 0x000000330000720c */ /* 0x000fe20003f44070 */
[----:B------:R-:W-:Y:S01]  /*2b60*/  IMAD.MOV R52, RZ, RZ, -R5 ;  /* 0x000000ffff347224 */ /* 0x000fe200078e0a05 */
[----:B------:R-:W-:Y:S01]  /*2b70*/  IABS R79, R16 ;  /* 0x00000010004f7213 */ /* 0x000fe20000000000 */
[--C-:B------:R-:W-:Y:S02]  /*2b80*/  @!P6 IMAD.IADD R58, R58, 0x1, -R0.reuse ;  /* 0x000000013a3ae824 */ /* 0x100fe400078e0a00 */
[----:B------:R-:W-:Y:S01]  /*2b90*/  IMAD R52, R0, R52, R19 ;  /* 0x0000003400347224 */ /* 0x000fe200078e0213 */
[----:B------:R-:W-:Y:S01]  /*2ba0*/  LOP3.LUT R19, R57, 0x46, RZ, 0xfc, !PT ;  /* 0x0000004639137812 */ /* 0x000fe200078efcff */
[----:B------:R-:W-:Y:S02]  /*2bb0*/  @!P3 IMAD.IADD R80, R80, 0x1, -R0 ;  /* 0x000000015050b824 */ /* 0x000fe400078e0a00 */
[----:B------:R-:W-:Y:S01]  /*2bc0*/  IMAD.HI.U32 R5, R100, R7, RZ ;  /* 0x0000000764057227 */ /* 0x000fe200078e00ff */
[----:B------:R-:W-:-:S02]  /*2bd0*/  ISETP.GT.U32.AND P6, PT, R0, R52, PT ;  /* 0x000000340000720c */ /* 0x000fc40003fc4070 */
[----:B------:R-:W-:Y:S01]  /*2be0*/  ISETP.GT.U32.AND P3, PT, R0, R80, PT ;  /* 0x000000500000720c */ /* 0x000fe20003f64070 */
[----:B------:R-:W-:Y:S01]  /*2bf0*/  @!P2 IMAD.IADD R51, R51, 0x1, -R0 ;  /* 0x000000013333a824 */ /* 0x000fe200078e0a00 */
[----:B------:R-:W-:Y:S01]  /*2c00*/  IABS R15, R19 ;  /* 0x00000013000f7213 */ /* 0x000fe20000000000 */
[----:B------:R-:W-:Y:S01]  /*2c10*/  @!P4 IMAD.MOV R56, RZ, RZ, -R56 ;  /* 0x000000ffff38c224 */ /* 0x000fe200078e0a38 */
[----:B------:R-:W-:Y:S01]  /*2c20*/  ISETP.GE.AND P4, PT, R18, RZ, PT ;  /* 0x000000ff1200720c */ /* 0x000fe20003f86270 */
[----:B------:R-:W-:Y:S01]  /*2c30*/  IMAD.MOV R54, RZ, RZ, -R5 ;  /* 0x000000ffff367224 */ /* 0x000fe200078e0a05 */
[----:B------:R-:W-:Y:S01]  /*2c40*/  ISETP.GT.U32.AND P2, PT, R0, R51, PT ;  /* 0x000000330000720c */ /* 0x000fe20003f44070 */
[----:B------:R-:W-:Y:S01]  /*2c50*/  IMAD.HI.U32 R5, R100, R79, RZ ;  /* 0x0000004f64057227 */ /* 0x000fe200078e00ff */
[----:B------:R-:W-:-:S03]  /*2c60*/  LOP3.LUT R18, R57, 0x44, RZ, 0xfc, !PT ;  /* 0x0000004439127812 */ /* 0x000fc600078efcff */
[----:B------:R-:W-:Y:S01]  /*2c70*/  IMAD R54, R0, R54, R7 ;  /* 0x0000003600367224 */ /* 0x000fe200078e0207 */
[----:B------:R-:W-:Y:S01]  /*2c80*/  IABS R47, R18 ;  /* 0x00000012002f7213 */ /* 0x000fe20000000000 */
[----:B------:R-:W-:Y:S02]  /*2c90*/  IMAD.MOV R7, RZ, RZ, -R5 ;  /* 0x000000ffff077224 */ /* 0x000fe400078e0a05 */
[--C-:B------:R-:W-:Y:S02]  /*2ca0*/  @!P6 IMAD.IADD R52, R52, 0x1, -R0.reuse ;  /* 0x000000013434e824 */ /* 0x100fe400078e0a00 */
[----:B------:R-:W-:Y:S02]  /*2cb0*/  IMAD R79, R0, R7, R79 ;  /* 0x00000007004f7224 */ /* 0x000fe400078e024f */
[----:B------:R-:W-:Y:S01]  /*2cc0*/  @!P3 IMAD.IADD R80, R80, 0x1, -R0 ;  /* 0x000000015050b824 */ /* 0x000fe200078e0a00 */
[----:B------:R-:W-:Y:S01]  /*2cd0*/  ISETP.GT.U32.AND P6, PT, R0, R52, PT ;  /* 0x000000340000720c */ /* 0x000fe20003fc4070 */
[----:B------:R-:W-:Y:S01]  /*2ce0*/  IMAD.HI.U32 R5, R100, R47, RZ ;  /* 0x0000002f64057227 */ /* 0x000fe200078e00ff */
[----:B------:R-:W-:-:S03]  /*2cf0*/  ISETP.GT.U32.AND P3, PT, R0, R54, PT ;  /* 0x000000360000720c */ /* 0x000fc60003f64070 */
[----:B------:R-:W-:Y:S01]  /*2d00*/  @!P2 IMAD.IADD R51, R51, 0x1, -R0 ;  /* 0x000000013333a824 */ /* 0x000fe200078e0a00 */
[----:B------:R-:W-:Y:S01]  /*2d10*/  ISETP.GT.U32.AND P2, PT, R0, R79, PT ;  /* 0x0000004f0000720c */ /* 0x000fe20003f44070 */
[----:B------:R-:W-:Y:S02]  /*2d20*/  IMAD.MOV R7, RZ, RZ, -R5 ;  /* 0x000000ffff077224 */ /* 0x000fe400078e0a05 */
[----:B------:R-:W-:-:S04]  /*2d30*/  IMAD.HI.U32 R5, R100, R15, RZ ;  /* 0x0000000f64057227 */ /* 0x000fc800078e00ff */
[----:B------:R-:W-:Y:S01]  /*2d40*/  IMAD R47, R0, R7, R47 ;  /* 0x00000007002f7224 */ /* 0x000fe200078e022f */
[----:B------:R-:W-:Y:S01]  /*2d50*/  IABS R7, R23 ;  /* 0x0000001700077213 */ /* 0x000fe20000000000 */
[--C-:B------:R-:W-:Y:S02]  /*2d60*/  @!P6 IMAD.IADD R52, R52, 0x1, -R0.reuse ;  /* 0x000000013434e824 */ /* 0x100fe400078e0a00 */
[--C-:B------:R-:W-:Y:S01]  /*2d70*/  @!P3 IMAD.IADD R54, R54, 0x1, -R0.reuse ;  /* 0x000000013636b824 */ /* 0x100fe200078e0a00 */
[C---:B------:R-:W-:Y:S01]  /*2d80*/  ISETP.GT.U32.AND P6, PT, R0.reuse, R47, PT ;  /* 0x0000002f0000720c */ /* 0x040fe20003fc4070 */
[----:B------:R-:W-:Y:S02]  /*2d90*/  @!P2 IMAD.IADD R79, R79, 0x1, -R0 ;  /* 0x000000014f4fa824 */ /* 0x000fe400078e0a00 */
[----:B------:R-:W-:Y:S01]  /*2da0*/  IMAD.MOV R5, RZ, RZ, -R5 ;  /* 0x000000ffff057224 */ /* 0x000fe200078e0a05 */
[C---:B------:R-:W-:Y:S01]  /*2db0*/  ISETP.GT.U32.AND P3, PT, R0.reuse, R54, PT ;  /* 0x000000360000720c */ /* 0x040fe20003f64070 */
[----:B------:R-:W-:Y:S01]  /*2dc0*/  @!P1 IMAD.MOV R58, RZ, RZ, -R58 ;  /* 0x000000ffff3a9224 */ /* 0x000fe200078e0a3a */
[C---:B------:R-:W-:Y:S01]  /*2dd0*/  ISETP.GT.U32.AND P2, PT, R0.reuse, R79, PT ;  /* 0x0000004f0000720c */ /* 0x040fe20003f44070 */
[----:B------:R-:W-:Y:S01]  /*2de0*/  IMAD R48, R0, R5, R15 ;  /* 0x0000000500307224 */ /* 0x000fe200078e020f */
[----:B------:R-:W-:Y:S01]  /*2df0*/  LOP3.LUT R15, R57, 0x4a, RZ, 0xfc, !PT ;  /* 0x0000004a390f7812 */ /* 0x000fe200078efcff */
[----:B------:R-:W-:Y:S01]  /*2e00*/  IMAD.HI.U32 R5, R100, R7, RZ ;  /* 0x0000000764057227 */ /* 0x000fe200078e00ff */
[----:B------:R-:W-:-:S02]  /*2e10*/  ISETP.GE.AND P1, PT, R20, RZ, PT ;  /* 0x000000ff1400720c */ /* 0x000fc40003f26270 */
[----:B------:R-:W-:Y:S01]  /*2e20*/  IABS R83, R15 ;  /* 0x0000000f00537213 */ /* 0x000fe20000000000 */
[--C-:B------:R-:W-:Y:S01]  /*2e30*/  @!P6 IMAD.IADD R47, R47, 0x1, -R0.reuse ;  /* 0x000000012f2fe824 */ /* 0x100fe200078e0a00 */
[----:B------:R-:W-:Y:S01]  /*2e40*/  IABS R20, R28 ;  /* 0x0000001c00147213 */ /* 0x000fe20000000000 */
[----:B------:R-:W-:Y:S02]  /*2e50*/  IMAD.MOV R5, RZ, RZ, -R5 ;  /* 0x000000ffff057224 */ /* 0x000fe400078e0a05 */
[--C-:B------:R-:W-:Y:S01]  /*2e60*/  @!P3 IMAD.IADD R54, R54, 0x1, -R0.reuse ;  /* 0x000000013636b824 */ /* 0x100fe200078e0a00 */
[C---:B------:R-:W-:Y:S01]  /*2e70*/  ISETP.GT.U32.AND P6, PT, R0.reuse, R47, PT ;  /* 0x0000002f0000720c */ /* 0x040fe20003fc4070 */
[----:B------:R-:W-:Y:S01]  /*2e80*/  @!P2 IMAD.IADD R79, R79, 0x1, -R0 ;  /* 0x000000014f4fa824 */ /* 0x000fe200078e0a00 */
[----:B------:R-:W-:Y:S01]  /*2e90*/  ISETP.GT.U32.AND P3, PT, R0, R48, PT ;  /* 0x000000300000720c */ /* 0x000fe20003f64070 */
[----:B------:R-:W-:Y:S01]  /*2ea0*/  @!P0 IMAD.MOV R80, RZ, RZ, -R80 ;  /* 0x000000ffff508224 */ /* 0x000fe200078e0a50 */
[----:B------:R-:W-:Y:S01]  /*2eb0*/  ISETP.GE.AND P2, PT, R18, RZ, PT ;  /* 0x000000ff1200720c */ /* 0x000fe20003f46270 */
[----:B------:R-:W-:Y:S01]  /*2ec0*/  IMAD R50, R0, R5, R7 ;  /* 0x0000000500327224 */ /* 0x000fe200078e0207 */
[----:B------:R-:W-:Y:S01]  /*2ed0*/  ISETP.GE.AND P0, PT, R22, RZ, PT ;  /* 0x000000ff1600720c */ /* 0x000fe20003f06270 */
[----:B------:R-:W-:Y:S01]  /*2ee0*/  IMAD.HI.U32 R5, R100, R83, RZ ;  /* 0x0000005364057227 */ /* 0x000fe200078e00ff */
[----:B------:R-:W-:-:S03]  /*2ef0*/  LOP3.LUT R7, R57, 0x4e, RZ, 0xfc, !PT ;  /* 0x0000004e39077812 */ /* 0x000fc600078efcff */
[----:B------:R-:W-:Y:S02]  /*2f00*/  IMAD.MOV R5, RZ, RZ, -R5 ;  /* 0x000000ffff057224 */ /* 0x000fe400078e0a05 */
[----:B------:R-:W-:Y:S01]  /*2f10*/  @!P4 IMAD.MOV R51, RZ, RZ, -R51 ;  /* 0x000000ffff33c224 */ /* 0x000fe200078e0a33 */
[----:B------:R-:W-:Y:S01]  /*2f20*/  ISETP.GE.AND P4, PT, R16, RZ, PT ;  /* 0x000000ff1000720c */ /* 0x000fe20003f86270 */
[----:B------:R-:W-:Y:S01]  /*2f30*/  @!P1 IMAD.MOV R52, RZ, RZ, -R52 ;  /* 0x000000ffff349224 */ /* 0x000fe200078e0a34 */
[C---:B------:R-:W-:Y:S01]  /*2f40*/  ISETP.GT.U32.AND P1, PT, R0.reuse, R50, PT ;  /* 0x000000320000720c */ /* 0x040fe20003f24070 */
[--C-:B------:R-:W-:Y:S01]  /*2f50*/  @!P6 IMAD.IADD R47, R47, 0x1, -R0.reuse ;  /* 0x000000012f2fe824 */ /* 0x100fe200078e0a00 */
[C---:B------:R-:W-:Y:S01]  /*2f60*/  LOP3.LUT R16, R57.reuse, 0x50, RZ, 0xfc, !PT ;  /* 0x0000005039107812 */ /* 0x040fe200078efcff */
[----:B------:R-:W-:Y:S01]  /*2f70*/  IMAD R83, R0, R5, R83 ;  /* 0x0000000500537224 */ /* 0x000fe200078e0253 */
[----:B------:R-:W-:Y:S01]  /*2f80*/  LOP3.LUT R5, R57, 0x4c, RZ, 0xfc, !PT ;  /* 0x0000004c39057812 */ /* 0x000fe200078efcff */
[----:B------:R-:W-:Y:S01]  /*2f90*/  @!P3 IMAD.IADD R48, R48, 0x1, -R0 ;  /* 0x000000013030b824 */ /* 0x000fe200078e0a00 */
[----:B------:R-:W-:Y:S01]  /*2fa0*/  ISETP.GE.AND P3, PT, R19, RZ, PT ;  /* 0x000000ff1300720c */ /* 0x000fe20003f66270 */
[----:B------:R-:W-:Y:S01]  /*2fb0*/  @!P2 IMAD.MOV R47, RZ, RZ, -R47 ;  /* 0x000000ffff2fa224 */ /* 0x000fe200078e0a2f */
[C---:B------:R-:W-:Y:S01]  /*2fc0*/  ISETP.GT.U32.AND P2, PT, R0.reuse, R83, PT ;  /* 0x000000530000720c */ /* 0x040fe20003f44070 */
[----:B------:R-:W-:Y:S01]  /*2fd0*/  @!P0 IMAD.MOV R54, RZ, RZ, -R54 ;  /* 0x000000ffff368224 */ /* 0x000fe200078e0a36 */
[----:B------:R-:W-:Y:S01]  /*2fe0*/  ISETP.GT.U32.AND P0, PT, R0, R48, PT ;  /* 0x000000300000720c */ /* 0x000fe20003f04070 */
[----:B------:R-:W-:Y:S01]  /*2ff0*/  @!P4 IMAD.MOV R79, RZ, RZ, -R79 ;  /* 0x000000ffff4fc224 */ /* 0x000fe200078e0a4f */
[----:B------:R-:W-:Y:S01]  /*3000*/  ISETP.GE.AND P4, PT, R15, RZ, PT ;  /* 0x000000ff0f00720c */ /* 0x000fe20003f86270 */
[----:B------:R-:W-:Y:S01]  /*3010*/  @!P1 IMAD.IADD R50, R50, 0x1, -R0 ;  /* 0x0000000132329824 */ /* 0x000fe200078e0a00 */
[----:B------:R-:W-:Y:S01]  /*3020*/  IABS R15, R5 ;  /* 0x00000005000f7213 */ /* 0x000fe20000000000 */
[----:B------:R-:W-:Y:S01]  /*3030*/  IMAD.SHL.U32 R102, R102, 0x100, RZ ;  /* 0x0000010066667824 */ /* 0x000fe200078e00ff */
[----:B------:R-:W-:-:S02]  /*3040*/  IABS R19, R7 ;  /* 0x0000000700137213 */ /* 0x000fc40000000000 */
[----:B------:R-:W-:Y:S02]  /*3050*/  ISETP.GT.U32.AND P1, PT, R0, R50, PT ;  /* 0x000000320000720c */ /* 0x000fe40003f24070 */
[----:B------:R-:W-:Y:S01]  /*3060*/  ISETP.GE.AND P6, PT, R23, RZ, PT ;  /* 0x000000ff1700720c */ /* 0x000fe20003fc6270 */
[--C-:B------:R-:W-:Y:S01]  /*3070*/  @!P2 IMAD.IADD R83, R83, 0x1, -R0.reuse ;  /* 0x000000015353a824 */ /* 0x100fe200078e0a00 */
[----:B------:R-:W-:Y:S01]  /*3080*/  IABS R23, R16 ;  /* 0x0000001000177213 */ /* 0x000fe20000000000 */
[----:B------:R-:W-:Y:S01]  /*3090*/  @!P0 IMAD.IADD R48, R48, 0x1, -R0 ;  /* 0x0000000130308824 */ /* 0x000fe200078e0a00 */
[----:B------:R-:W-:Y:S01]  /*30a0*/  ISETP.GE.AND P0, PT, R5, RZ, PT ;  /* 0x000000ff0500720c */ /* 0x000fe20003f06270 */
[----:B------:R-:W-:Y:S01]  /*30b0*/  IMAD.HI.U32 R5, R100, R15, RZ ;  /* 0x0000000f64057227 */ /* 0x000fe200078e00ff */
[----:B------:R-:W-:Y:S02]  /*30c0*/  ISETP.GT.U32.AND P2, PT, R0, R83, PT ;  /* 0x000000530000720c */ /* 0x000fe40003f44070 */
[----:B------:R-:W-:Y:S01]  /*30d0*/  LOP3.LUT R102, R102, 0xf00, RZ, 0xe2, !PT ;  /* 0x00000f0066667812 */ /* 0x000fe200078ee2ff */
[----:B------:R-:W-:Y:S01]  /*30e0*/  @!P3 IMAD.MOV R48, RZ, RZ, -R48 ;  /* 0x000000ffff30b224 */ /* 0x000fe200078e0a30 */
[----:B------:R-:W-:Y:S01]  /*30f0*/  ISETP.GE.AND P3, PT, R7, RZ, PT ;  /* 0x000000ff0700720c */ /* 0x000fe20003f66270 */
[----:B------:R-:W-:-:S02]  /*3100*/  IMAD.MOV R5, RZ, RZ, -R5 ;  /* 0x000000ffff057224 */ /* 0x000fc400078e0a05 */
[----:B------:R-:W-:-:S04]  /*3110*/  IMAD.HI.U32 R7, R100, R19, RZ ;  /* 0x0000001364077227 */ /* 0x000fc800078e00ff */
[----:B------:R-:W-:Y:S01]  /*3120*/  IMAD R15, R0, R5, R15 ;  /* 0x00000005000f7224 */ /* 0x000fe200078e020f */
[----:B------:R-:W-:Y:S01]  /*3130*/  IABS R5, R26 ;  /* 0x0000001a00057213 */ /* 0x000fe20000000000 */
[----:B------:R-:W-:Y:S02]  /*3140*/  IMAD.MOV R7, RZ, RZ, -R7 ;  /* 0x000000ffff077224 */ /* 0x000fe400078e0a07 */
[----:B------:R-:W-:Y:S01]  /*3150*/  @!P1 IMAD.IADD R50, R50, 0x1, -R0 ;  /* 0x0000000132329824 */ /* 0x000fe200078e0a00 */
[----:B------:R-:W-:Y:S01]  /*3160*/  ISETP.GE.AND P1, PT, R16, RZ, PT ;  /* 0x000000ff1000720c */ /* 0x000fe20003f26270 */
[----:B------:R-:W-:Y:S02]  /*3170*/  IMAD R16, R0, R7, R19 ;  /* 0x0000000700107224 */ /* 0x000fe400078e0213 */
[----:B------:R-:W-:Y:S02]  /*3180*/  IMAD.MOV.U32 R19, RZ, RZ, R5 ;  /* 0x000000ffff137224 */ /* 0x000fe400078e0005 */
[----:B------:R-:W-:-:S04]  /*3190*/  IMAD.HI.U32 R5, R100, R23, RZ ;  /* 0x0000001764057227 */ /* 0x000fc800078e00ff */
[----:B------:R-:W-:Y:S01]  /*31a0*/  @!P2 IMAD.IADD R83, R83, 0x1, -R0 ;  /* 0x000000015353a824 */ /* 0x000fe200078e0a00 */
[C---:B------:R-:W-:Y:S01]  /*31b0*/  ISETP.GT.U32.AND P2, PT, R0.reuse, R15, PT ;  /* 0x0000000f0000720c */ /* 0x040fe20003f44070 */
[----:B------:R-:W-:Y:S02]  /*31c0*/  IMAD.MOV R5, RZ, RZ, -R5 ;  /* 0x000000ffff057224 */ /* 0x000fe400078e0a05 */
[----:B------:R-:W-:Y:S01]  /*31d0*/  @!P6 IMAD.MOV R50, RZ, RZ, -R50 ;  /* 0x000000ffff32e224 */ /* 0x000fe200078e0a32 */
[C---:B------:R-:W-:Y:S01]  /*31e0*/  ISETP.GT.U32.AND P6, PT, R0.reuse, R16, PT ;  /* 0x000000100000720c */ /* 0x040fe20003fc4070 */
[----:B------:R-:W-:Y:S02]  /*31f0*/  IMAD R18, R0, R5, R23 ;  /* 0x0000000500127224 */ /* 0x000fe400078e0217 */
[----:B------:R-:W-:Y:S02]  /*3200*/  IMAD.MOV.U32 R23, RZ, RZ, R20 ;  /* 0x000000ffff177224 */ /* 0x000fe400078e0014 */
[----:B------:R-:W-:-:S04]  /*3210*/  IMAD.HI.U32 R20, R100, R31, RZ ;  /* 0x0000001f64147227 */ /* 0x000fc800078e00ff */
[----:B------:R-:W-:-:S04]  /*3220*/  IMAD.HI.U32 R5, R100, R23, RZ ;  /* 0x0000001764057227 */ /* 0x000fc800078e00ff */
[----:B------:R-:W-:Y:S02]  /*3230*/  @!P2 IMAD.IADD R15, R15, 0x1, -R0 ;  /* 0x000000010f0fa824 */ /* 0x000fe400078e0a00 */
[----:B------:R-:W-:Y:S02]  /*3240*/  IMAD.MOV R5, RZ, RZ, -R5 ;  /* 0x000000ffff057224 */ /* 0x000fe400078e0a05 */
[----:B------:R-:W-:Y:S01]  /*3250*/  IMAD.HI.U32 R7, R100, R19, RZ ;  /* 0x0000001364077227 */ /* 0x000fe200078e00ff */
[----:B------:R-:W-:-:S03]  /*3260*/  ISETP.GT.U32.AND P2, PT, R0, R15, PT ;  /* 0x0000000f0000720c */ /* 0x000fc60003f44070 */
[----:B------:R-:W-:Y:S02]  /*3270*/  IMAD.MOV R24, RZ, RZ, -R20 ;  /* 0x000000ffff187224 */ /* 0x000fe400078e0a14 */
[----:B------:R-:W-:Y:S02]  /*3280*/  IMAD R20, R0, R5, R23 ;  /* 0x0000000500147224 */ /* 0x000fe400078e0217 */
[----:B------:R-:W-:Y:S02]  /*3290*/  IMAD.MOV R7, RZ, RZ, -R7 ;  /* 0x000000ffff077224 */ /* 0x000fe400078e0a07 */
[----:B------:R-:W-:Y:S01]  /*32a0*/  @!P6 IMAD.IADD R16, R16, 0x1, -R0 ;  /* 0x000000011010e824 */ /* 0x000fe200078e0a00 */
[C---:B------:R-:W-:Y:S01]  /*32b0*/  ISETP.GT.U32.AND P6, PT, R0.reuse, R20, PT ;  /* 0x000000140000720c */ /* 0x040fe20003fc4070 */
[C---:B------:R-:W-:Y:S02]  /*32c0*/  IMAD R19, R0.reuse, R7, R19 ;  /* 0x0000000700137224 */ /* 0x040fe400078e0213 */
[----:B------:R-:W-:Y:S01]  /*32d0*/  @!P4 IMAD.MOV R83, RZ, RZ, -R83 ;  /* 0x000000ffff53c224 */ /* 0x000fe200078e0a53 */
[----:B------:R-:W-:Y:S01]  /*32e0*/  ISETP.GT.U32.AND P4, PT, R0, R18, PT ;  /* 0x000000120000720c */ /* 0x000fe20003f84070 */
[----:B------:R-:W-:-:S04]  /*32f0*/  IMAD.HI.U32 R7, R100, R27, RZ ;  /* 0x0000001b64077227 */ /* 0x000fc800078e00ff */
[--C-:B------:R-:W-:Y:S01]  /*3300*/  @!P2 IMAD.IADD R15, R15, 0x1, -R0.reuse ;  /* 0x000000010f0fa824 */ /* 0x100fe200078e0a00 */
[----:B------:R-:W-:Y:S01]  /*3310*/  ISETP.GT.U32.AND P2, PT, R0, R19, PT ;  /* 0x000000130000720c */ /* 0x000fe20003f44070 */
[----:B------:R-:W-:Y:S02]  /*3320*/  IMAD.MOV R7, RZ, RZ, -R7 ;  /* 0x000000ffff077224 */ /* 0x000fe400078e0a07 */
[--C-:B------:R-:W-:Y:S02]  /*3330*/  @!P6 IMAD.IADD R20, R20, 0x1, -R0.reuse ;  /* 0x000000011414e824 */ /* 0x100fe400078e0a00 */
[----:B------:R-:W-:Y:S01]  /*3340*/  IMAD R22, R0, R7, R27 ;  /* 0x0000000700167224 */ /* 0x000fe200078e021b */
[----:B------:R-:W-:Y:S01]  /*3350*/  IABS R7, R34 ;  /* 0x0000002200077213 */ /* 0x000fe20000000000 */
[----:B------:R-:W-:Y:S01]  /*3360*/  @!P4 IMAD.IADD R18, R18, 0x1, -R0 ;  /* 0x000000011212c824 */ /* 0x000fe200078e0a00 */
[C---:B------:R-:W-:Y:S01]  /*3370*/  ISETP.GT.U32.AND P4, PT, R0.reuse, R16, PT ;  /* 0x000000100000720c */ /* 0x040fe20003f84070 */
[C---:B------:R-:W-:Y:S01]  /*3380*/  IMAD R23, R0.reuse, R24, R31 ;  /* 0x0000001800177224 */ /* 0x040fe200078e021f */
[----:B------:R-:W-:Y:S01]  /*3390*/  ISETP.GT.U32.AND P6, PT, R0, R20, PT ;  /* 0x000000140000720c */ /* 0x000fe20003fc4070 */
[----:B------:R-:W-:Y:S01]  /*33a0*/  IMAD.HI.U32 R5, R100, R7, RZ ;  /* 0x0000000764057227 */ /* 0x000fe200078e00ff */
[----:B------:R-:W-:-:S02]  /*33b0*/  IABS R27, R36 ;  /* 0x00000024001b7213 */ /* 0x000fc40000000000 */
[----:B------:R-:W-:Y:S01]  /*33c0*/  IABS R31, R37 ;  /* 0x00000025001f7213 */ /* 0x000fe20000000000 */
[--C-:B------:R-:W-:Y:S01]  /*33d0*/  @!P2 IMAD.IADD R19, R19, 0x1, -R0.reuse ;  /* 0x000000011313a824 */ /* 0x100fe200078e0a00 */
[C---:B------:R-:W-:Y:S01]  /*33e0*/  ISETP.GT.U32.AND P2, PT, R0.reuse, R18, PT ;  /* 0x000000120000720c */ /* 0x040fe20003f44070 */
[----:B------:R-:W-:Y:S02]  /*33f0*/  IMAD.MOV R5, RZ, RZ, -R5 ;  /* 0x000000ffff057224 */ /* 0x000fe400078e0a05 */
[----:B------:R-:W-:Y:S01]  /*3400*/  @!P0 IMAD.MOV R15, RZ, RZ, -R15 ;  /* 0x000000ffff0f8224 */ /* 0x000fe200078e0a0f */
[C---:B------:R-:W-:Y:S01]  /*3410*/  ISETP.GT.U32.AND P0, PT, R0.reuse, R19, PT ;  /* 0x000000130000720c */ /* 0x040fe20003f04070 */
[----:B------:R-:W-:Y:S02]  /*3420*/  IMAD R24, R0, R5, R7 ;  /* 0x0000000500187224 */ /* 0x000fe400078e0207 */
[--C-:B------:R-:W-:Y:S01]  /*3430*/  @!P4 IMAD.IADD R16, R16, 0x1, -R0.reuse ;  /* 0x000000011010c824 */ /* 0x100fe200078e0a00 */
[----:B------:R-:W-:Y:S01]  /*3440*/  ISETP.GT.U32.AND P4, PT, R0, R22, PT ;  /* 0x000000160000720c */ /* 0x000fe20003f84070 */
[----:B------:R-:W-:Y:S01]  /*3450*/  @!P6 IMAD.IADD R20, R20, 0x1, -R0 ;  /* 0x000000011414e824 */ /* 0x000fe200078e0a00 */
[----:B------:R-:W-:Y:S01]  /*3460*/  ISETP.GT.U32.AND P6, PT, R0, R24, PT ;  /* 0x000000180000720c */ /* 0x000fe20003fc4070 */
[----:B------:R-:W-:-:S04]  /*3470*/  IMAD.HI.U32 R5, R100, R27, RZ ;  /* 0x0000001b64057227 */ /* 0x000fc800078e00ff */
[--C-:B------:R-:W-:Y:S01]  /*3480*/  @!P2 IMAD.IADD R18, R18, 0x1, -R0.reuse ;  /* 0x000000011212a824 */ /* 0x100fe200078e0a00 */
[----:B------:R-:W-:Y:S01]  /*3490*/  ISETP.GT.U32.AND P2, PT, R0, R23, PT ;  /* 0x000000170000720c */ /* 0x000fe20003f44070 */
[----:B------:R-:W-:Y:S01]  /*34a0*/  @!P0 IMAD.IADD R19, R19, 0x1, -R0 ;  /* 0x0000000113138824 */ /* 0x000fe200078e0a00 */
[----:B------:R-:W-:Y:S01]  /*34b0*/  ISETP.GE.AND P0, PT, R26, RZ, PT ;  /* 0x000000ff1a00720c */ /* 0x000fe20003f06270 */
[----:B------:R-:W-:-:S04]  /*34c0*/  IMAD.HI.U32 R7, R100, R31, RZ ;  /* 0x0000001f64077227 */ /* 0x000fc800078e00ff */
[--C-:B------:R-:W-:Y:S01]  /*34d0*/  @!P4 IMAD.IADD R22, R22, 0x1, -R0.reuse ;  /* 0x000000011616c824 */ /* 0x100fe200078e0a00 */
[----:B------:R-:W-:Y:S01]  /*34e0*/  ISETP.GE.AND P4, PT, R28, RZ, PT ;  /* 0x000000ff1c00720c */ /* 0x000fe20003f86270 */
[----:B------:R-:W-:Y:S02]  /*34f0*/  @!P6 IMAD.IADD R24, R24, 0x1, -R0 ;  /* 0x000000011818e824 */ /* 0x000fe400078e0a00 */
[----:B------:R-:W-:-:S03]  /*3500*/  IMAD.HI.U32 R26, R100, R35, RZ ;  /* 0x00000023641a7227 */ /* 0x000fc600078e00ff */
[----:B------:R-:W-:Y:S01]  /*3510*/  ISETP.GT.U32.AND P6, PT, R0, R24, PT ;  /* 0x000000180000720c */ /* 0x000fe20003fc4070 */
[----:B------:R-:W-:Y:S01]  /*3520*/  @!P2 IMAD.IADD R23, R23, 0x1, -R0 ;  /* 0x000000011717a824 */ /* 0x000fe200078e0a00 */
[----:B------:R-:W-:Y:S01]  /*3530*/  ISETP.GE.AND P2, PT, R30, RZ, PT ;  /* 0x000000ff1e00720c */ /* 0x000fe20003f46270 */
[----:B------:R-:W-:Y:S02]  /*3540*/  IMAD.MOV R5, RZ, RZ, -R5 ;  /* 0x000000ffff057224 */ /* 0x000fe400078e0a05 */
[----:B------:R-:W-:Y:S02]  /*3550*/  IMAD.MOV R7, RZ, RZ, -R7 ;  /* 0x000000ffff077224 */ /* 0x000fe400078e0a07 */
[----:B------:R-:W-:Y:S02]  /*3560*/  IMAD.MOV R28, RZ, RZ, -R26 ;  /* 0x000000ffff1c7224 */ /* 0x000fe400078e0a1a */
[----:B------:R-:W-:Y:S01]  /*3570*/  @!P1 IMAD.MOV R18, RZ, RZ, -R18 ;  /* 0x000000ffff129224 */ /* 0x000fe200078e0a12 */
[C---:B------:R-:W-:Y:S01]  /*3580*/  ISETP.GT.U32.AND P1, PT, R0.reuse, R23, PT ;  /* 0x000000170000720c */ /* 0x040fe20003f24070 */
[----:B------:R-:W-:-:S02]  /*3590*/  IMAD R26, R0, R5, R27 ;  /* 0x00000005001a7224 */ /* 0x000fc400078e021b */
[C---:B------:R-:W-:Y:S01]  /*35a0*/  IMAD R27, R0.reuse, R7, R31 ;  /* 0x00000007001b7224 */ /* 0x040fe200078e021f */
[----:B------:R-:W-:Y:S01]  /*35b0*/  IABS R31, R39 ;  /* 0x00000027001f7213 */ /* 0x000fe20000000000 */
[C---:B------:R-:W-:Y:S01]  /*35c0*/  IMAD R28, R0.reuse, R28, R35 ;  /* 0x0000001c001c7224 */ /* 0x040fe200078e0223 */
[----:B------:R-:W-:Y:S01]  /*35d0*/  LOP3.LUT R35, R57, 0x62, RZ, 0xfc, !PT ;  /* 0x0000006239237812 */ /* 0x000fe200078efcff */
[----:B------:R-:W-:Y:S01]  /*35e0*/  @!P3 IMAD.MOV R16, RZ, RZ, -R16 ;  /* 0x000000ffff10b224 */ /* 0x000fe200078e0a10 */
[C---:B------:R-:W-:Y:S01]  /*35f0*/  ISETP.GT.U32.AND P3, PT, R0.reuse, R22, PT ;  /* 0x000000160000720c */ /* 0x040fe20003f64070 */
[----:B------:R-:W-:Y:S01]  /*3600*/  @!P4 IMAD.MOV R20, RZ, RZ, -R20 ;  /* 0x000000ffff14c224 */ /* 0x000fe200078e0a14 */
[----:B------:R-:W-:Y:S01]  /*3610*/  ISETP.GT.U32.AND P4, PT, R0, R27, PT ;  /* 0x0000001b0000720c */ /* 0x000fe20003f84070 */
[--C-:B------:R-:W-:Y:S01]  /*3620*/  @!P6 IMAD.IADD R24, R24, 0x1, -R0.reuse ;  /* 0x000000011818e824 */ /* 0x100fe200078e0a00 */
[----:B------:R-:W-:Y:S01]  /*3630*/  IABS R7, R35 ;  /* 0x0000002300077213 */ /* 0x000fe20000000000 */
[----:B------:R-:W-:Y:S01]  /*3640*/  @!P1 IMAD.IADD R23, R23, 0x1, -R0 ;  /* 0x0000000117179824 */ /* 0x000fe200078e0a00 */
[----:B------:R-:W-:Y:S01]  /*3650*/  ISETP.GE.AND P6, PT, R34, RZ, PT ;  /* 0x000000ff2200720c */ /* 0x000fe20003fc6270 */
[----:B------:R-:W-:Y:S01]  /*3660*/  @!P0 IMAD.MOV R19, RZ, RZ, -R19 ;  /* 0x000000ffff138224 */ /* 0x000fe200078e0a13 */
[----:B------:R-:W-:Y:S01]  /*3670*/  ISETP.GE.AND P1, PT, R32, RZ, PT ;  /* 0x000000ff2000720c */ /* 0x000fe20003f26270 */
[----:B------:R-:W-:Y:S01]  /*3680*/  IMAD.HI.U32 R5, R100, R7, RZ ;  /* 0x0000000764057227 */ /* 0x000fe200078e00ff */
[----:B------:R-:W-:-:S02]  /*3690*/  ISETP.GT.U32.AND P0, PT, R0, R26, PT ;  /* 0x0000001a0000720c */ /* 0x000fc40003f04070 */
[----:B------:R-:W-:Y:S01]  /*36a0*/  LOP3.LUT R32, R57, 0x6a, RZ, 0xfc, !PT ;  /* 0x0000006a39207812 */ /* 0x000fe200078efcff */
[----:B------:R-:W-:Y:S02]  /*36b0*/  IMAD.MOV R5, RZ, RZ, -R5 ;  /* 0x000000ffff057224 */ /* 0x000fe400078e0a05 */
[--C-:B------:R-:W-:Y:S01]  /*36c0*/  @!P3 IMAD.IADD R22, R22, 0x1, -R0.reuse ;  /* 0x000000011616b824 */ /* 0x100fe200078e0a00 */
[C---:B------:R-:W-:Y:S01]  /*36d0*/  ISETP.GT.U32.AND P3, PT, R0.reuse, R28, PT ;  /* 0x0000001c0000720c */ /* 0x040fe20003f64070 */
[----:B------:R-:W-:Y:S02]  /*36e0*/  @!P4 IMAD.IADD R27, R27, 0x1, -R0 ;  /* 0x000000011b1bc824 */ /* 0x000fe400078e0a00 */
[C---:B------:R-:W-:Y:S01]  /*36f0*/  IMAD R30, R0.reuse, R5, R7 ;  /* 0x00000005001e7224 */ /* 0x040fe200078e0207 */
[----:B------:R-:W-:Y:S01]  /*3700*/  LOP3.LUT R7, R57, 0x68, RZ, 0xfc, !PT ;  /* 0x0000006839077812 */ /* 0x000fe200078efcff */
[----:B------:R-:W-:Y:S01]  /*3710*/  @!P2 IMAD.MOV R22, RZ, RZ, -R22 ;  /* 0x000000ffff16a224 */ /* 0x000fe200078e0a16 */
[C---:B------:R-:W-:Y:S01]  /*3720*/  ISETP.GT.U32.AND P2, PT, R0.reuse, R27, PT ;  /* 0x0000001b0000720c */ /* 0x040fe20003f44070 */
[----:B------:R-:W-:Y:S01]  /*3730*/  @!P6 IMAD.MOV R24, RZ, RZ, -R24 ;  /* 0x000000ffff18e224 */ /* 0x000fe200078e0a18 */
[----:B------:R-:W-:Y:S01]  /*3740*/  ISETP.GT.U32.AND P6, PT, R0, R30, PT ;  /* 0x0000001e0000720c */ /* 0x000fe20003fc4070 */
[----:B------:R-:W-:Y:S01]  /*3750*/  @!P1 IMAD.MOV R23, RZ, RZ, -R23 ;  /* 0x000000ffff179224 */ /* 0x000fe200078e0a17 */
[----:B------:R-:W-:Y:S01]  /*3760*/  ISETP.GE.AND P1, PT, R37, RZ, PT ;  /* 0x000000ff2500720c */ /* 0x000fe20003f26270 */
[----:B------:R-:W-:Y:S01]  /*3770*/  @!P0 IMAD.IADD R26, R26, 0x1, -R0 ;  /* 0x000000011a1a8824 */ /* 0x000fe200078e0a00 */
[----:B------:R-:W-:Y:S01]  /*3780*/  ISETP.GE.AND P0, PT, R36, RZ, PT ;  /* 0x000000ff2400720c */ /* 0x000fe20003f06270 */
[----:B------:R-:W-:Y:S01]  /*3790*/  IMAD.HI.U32 R5, R100, R31, RZ ;  /* 0x0000001f64057227 */ /* 0x000fe200078e00ff */
[----:B------:R-:W-:-:S02]  /*37a0*/  IABS R37, R7 ;  /* 0x0000000700257213 */ /* 0x000fc40000000000 */
[----:B------:R-:W-:Y:S01]  /*37b0*/  ISETP.GT.U32.AND P4, PT, R0, R26, PT ;  /* 0x0000001a0000720c */ /* 0x000fe20003f84070 */
[--C-:B------:R-:W-:Y:S02]  /*37c0*/  @!P3 IMAD.IADD R28, R28, 0x1, -R0.reuse ;  /* 0x000000011c1cb824 */ /* 0x100fe400078e0a00 */
[----:B------:R-:W-:Y:S02]  /*37d0*/  IMAD.MOV R5, RZ, RZ, -R5 ;  /* 0x000000ffff057224 */ /* 0x000fe400078e0a05 */
[--C-:B------:R-:W-:Y:S01]  /*37e0*/  @!P2 IMAD.IADD R27, R27, 0x1, -R0.reuse ;  /* 0x000000011b1ba824 */ /* 0x100fe200078e0a00 */
[C---:B------:R-:W-:Y:S01]  /*37f0*/  ISETP.GT.U32.AND P3, PT, R0.reuse, R28, PT ;  /* 0x0000001c0000720c */ /* 0x040fe20003f64070 */
[----:B------:R-:W-:Y:S01]  /*3800*/  IMAD R31, R0, R5, R31 ;  /* 0x00000005001f7224 */ /* 0x000fe200078e021f */
[----:B------:R-:W-:Y:S01]  /*3810*/  LOP3.LUT R5, R57, 0x66, RZ, 0xfc, !PT ;  /* 0x0000006639057812 */ /* 0x000fe200078efcff */
[--C-:B------:R-:W-:Y:S01]  /*3820*/  @!P6 IMAD.IADD R30, R30, 0x1, -R0.reuse ;  /* 0x000000011e1ee824 */ /* 0x100fe200078e0a00 */
[----:B------:R-:W-:Y:S01]  /*3830*/  ISETP.GE.AND P2, PT, R35, RZ, PT ;  /* 0x000000ff2300720c */ /* 0x000fe20003f46270 */
[----:B------:R-:W-:Y:S01]  /*3840*/  @!P1 IMAD.MOV R27, RZ, RZ, -R27 ;  /* 0x000000ffff1b9224 */ /* 0x000fe200078e0a1b */
[----:B------:R-:W-:Y:S01]  /*3850*/  ISETP.GT.U32.AND P1, PT, R0, R31, PT ;  /* 0x0000001f0000720c */ /* 0x000fe20003f24070 */
[----:B------:R-:W-:Y:S01]  /*3860*/  @!P4 IMAD.IADD R26, R26, 0x1, -R0 ;  /* 0x000000011a1ac824 */ /* 0x000fe200078e0a00 */
[----:B------:R-:W-:Y:S01]  /*3870*/  ISETP.GT.U32.AND P6, PT, R0, R30, PT ;  /* 0x0000001e0000720c */ /* 0x000fe20003fc4070 */
[----:B------:R-:W-:Y:S01]  /*3880*/  IMAD R137, R137, 0x1000, R102 ;  /* 0x0000100089897824 */ /* 0x000fe200078e0266 */
[----:B------:R-:W-:Y:S01]  /*3890*/  ISETP.GE.AND P4, PT, R38, RZ, PT ;  /* 0x000000ff2600720c */ /* 0x000fe20003f86270 */
[----:B------:R-:W-:Y:S01]  /*38a0*/  @!P0 IMAD.MOV R26, RZ, RZ, -R26 ;  /* 0x000000ffff1a8224 */ /* 0x000fe200078e0a1a */
[----:B------:R-:W-:Y:S01]  /*38b0*/  IABS R35, R5 ;  /* 0x0000000500237213 */ /* 0x000fe20000000000 */
[----:B------:R-:W-:Y:S01]  /*38c0*/  @!P3 IMAD.IADD R28, R28, 0x1, -R0 ;  /* 0x000000011c1cb824 */ /* 0x000fe200078e0a00 */
[----:B------:R-:W-:-:S02]  /*38d0*/  ISETP.GE.AND P3, PT, R39, RZ, PT ;  /* 0x000000ff2700720c */ /* 0x000fc40003f66270 */
[----:B------:R-:W-:Y:S02]  /*38e0*/  IABS R39, R32 ;  /* 0x0000002000277213 */ /* 0x000fe40000000000 */
[----:B------:R-:W-:Y:S01]  /*38f0*/  ISETP.GE.AND P0, PT, R5, RZ, PT ;  /* 0x000000ff0500720c */ /* 0x000fe20003f06270 */
[----:B------:R-:W-:-:S04]  /*3900*/  IMAD.HI.U32 R5, R100, R35, RZ ;  /* 0x0000002364057227 */ /* 0x000fc800078e00ff */
[--C-:B------:R-:W-:Y:S02]  /*3910*/  @!P1 IMAD.IADD R31, R31, 0x1, -R0.reuse ;  /* 0x000000011f1f9824 */ /* 0x100fe400078e0a00 */
[----:B------:R-:W-:Y:S01]  /*3920*/  @!P6 IMAD.IADD R30, R30, 0x1, -R0 ;  /* 0x000000011e1ee824 */ /* 0x000fe200078e0a00 */
[----:B------:R-:W-:Y:S01]  /*3930*/  ISETP.GE.AND P6, PT, R32, RZ, PT ;  /* 0x000000ff2000720c */ /* 0x000fe20003fc6270 */
[----:B------:R-:W-:Y:S01]  /*3940*/  IMAD.HI.U32 R32, R100, R39, RZ ;  /* 0x0000002764207227 */ /* 0x000fe200078e00ff */
[----:B------:R-:W-:-:S03]  /*3950*/  ISETP.GT.U32.AND P1, PT, R0, R31, PT ;  /* 0x0000001f0000720c */ /* 0x000fc60003f24070 */
[----:B------:R-:W-:Y:S02]  /*3960*/  IMAD.MOV R5, RZ, RZ, -R5 ;  /* 0x000000ffff057224 */ /* 0x000fe400078e0a05 */
[----:B------:R-:W-:Y:S01]  /*3970*/  @!P4 IMAD.MOV R28, RZ, RZ, -R28 ;  /* 0x000000ffff1cc224 */ /* 0x000fe200078e0a1c */
[----:B------:R-:W-:Y:S01]  /*3980*/  ISETP.GE.AND P4, PT, R7, RZ, PT ;  /* 0x000000ff0700720c */ /* 0x000fe20003f86270 */
[----:B------:R-:W-:Y:S02]  /*3990*/  IMAD.MOV R36, RZ, RZ, -R32 ;  /* 0x000000ffff247224 */ /* 0x000fe400078e0a20 */
[----:B------:R-:W-:-:S04]  /*39a0*/  IMAD.HI.U32 R7, R100, R37, RZ ;  /* 0x0000002564077227 */ /* 0x000fc800078e00ff */
[C---:B------:R-:W-:Y:S02]  /*39b0*/  IMAD R32, R0.reuse, R5, R35 ;  /* 0x0000000500207224 */ /* 0x040fe400078e0223 */
[----:B------:R-:W-:Y:S02]  /*39c0*/  IMAD.MOV R7, RZ, RZ, -R7 ;  /* 0x000000ffff077224 */ /* 0x000fe400078e0a07 */
[----:B------:R-:W-:Y:S01]  /*39d0*/  @!P2 IMAD.MOV R30, RZ, RZ, -R30 ;  /* 0x000000ffff1ea224 */ /* 0x000fe200078e0a1e */
[C---:B------:R-:W-:Y:S01]  /*39e0*/  ISETP.GT.U32.AND P2, PT, R0.reuse, R32, PT ;  /* 0x000000200000720c */ /* 0x040fe20003f44070 */
[C---:B------:R-:W-:Y:S01]  /*39f0*/  IMAD R34, R0.reuse, R7, R37 ;  /* 0x0000000700227224 */ /* 0x040fe200078e0225 */
[----:B------:R-:W-:Y:S01]  /*3a00*/  IABS R37, R42 ;  /* 0x0000002a00257213 */ /* 0x000fe20000000000 */
[C---:B------:R-:W-:Y:S01]  /*3a10*/  IMAD R35, R0.reuse, R36, R39 ;  /* 0x0000002400237224 */ /* 0x040fe200078e0227 */
[----:B------:R-:W-:Y:S01]  /*3a20*/  IABS R39, R45 ;  /* 0x0000002d00277213 */ /* 0x000fe20000000000 */
[----:B------:R-:W-:Y:S01]  /*3a30*/  @!P1 IMAD.IADD R31, R31, 0x1, -R0 ;  /* 0x000000011f1f9824 */ /* 0x000fe200078e0a00 */
[----:B------:R-:W-:Y:S01]  /*3a40*/  ISETP.GT.U32.AND P1, PT, R0, R34, PT ;  /* 0x000000220000720c */ /* 0x000fe20003f24070 */
[----:B------:R-:W-:-:S04]  /*3a50*/  IMAD.HI.U32 R5, R100, R37, RZ ;  /* 0x0000002564057227 */ /* 0x000fc800078e00ff */
[----:B------:R-:W-:Y:S01]  /*3a60*/  @!P3 IMAD.MOV R31, RZ, RZ, -R31 ;  /* 0x000000ffff1fb224 */ /* 0x000fe200078e0a1f */
[----:B------:R-:W-:Y:S01]  /*3a70*/  ISETP.GT.U32.AND P3, PT, R0, R35, PT ;  /* 0x000000230000720c */ /* 0x000fe20003f64070 */
[----:B------:R-:W-:Y:S02]  /*3a80*/  @!P2 IMAD.IADD R32, R32, 0x1, -R0 ;  /* 0x000000012020a824 */ /* 0x000fe400078e0a00 */
[----:B------:R-:W-:Y:S02]  /*3a90*/  IMAD.MOV R36, RZ, RZ, -R5 ;  /* 0x000000ffff247224 */ /* 0x000fe400078e0a05 */
[----:B------:R-:W-:Y:S01]  /*3aa0*/  IMAD.HI.U32 R5, R100, R39, RZ ;  /* 0x0000002764057227 */ /* 0x000fe200078e00ff */
[----:B------:R-:W-:-:S03]  /*3ab0*/  ISETP.GT.U32.AND P2, PT, R0, R32, PT ;  /* 0x000000200000720c */ /* 0x000fc60003f44070 */
[--C-:B------:R-:W-:Y:S02]  /*3ac0*/  @!P1 IMAD.IADD R34, R34, 0x1, -R0.reuse ;  /* 0x0000000122229824 */ /* 0x100fe400078e0a00 */
[C---:B------:R-:W-:Y:S01]  /*3ad0*/  IMAD R36, R0.reuse, R36, R37 ;  /* 0x0000002400247224 */ /* 0x040fe200078e0225 */
[----:B------:R-:W-:Y:S01]  /*3ae0*/  IABS R37, R53 ;  /* 0x0000003500257213 */ /* 0x000fe20000000000 */
[----:B------:R-:W-:Y:S01]  /*3af0*/  @!P3 IMAD.IADD R35, R35, 0x1, -R0 ;  /* 0x000000012323b824 */ /* 0x000fe200078e0a00 */
[----:B------:R-:W-:Y:S01]  /*3b00*/  ISETP.GT.U32.AND P1, PT, R0, R34, PT ;  /* 0x000000220000720c */ /* 0x000fe20003f24070 */
[----:B------:R-:W-:Y:S02]  /*3b10*/  IMAD.MOV R5, RZ, RZ, -R5 ;  /* 0x000000ffff057224 */ /* 0x000fe400078e0a05 */
[----:B------:R-:W-:Y:S01]  /*3b20*/  IMAD.HI.U32 R7, R100, R41, RZ ;  /* 0x0000002964077227 */ /* 0x000fe200078e00ff */
[----:B------:R-:W-:-:S03]  /*3b30*/  ISETP.GT.U32.AND P3, PT, R0, R35, PT ;  /* 0x000000230000720c */ /* 0x000fc60003f64070 */
[--C-:B------:R-:W-:Y:S01]  /*3b40*/  @!P2 IMAD.IADD R32, R32, 0x1, -R0.reuse ;  /* 0x000000012020a824 */ /* 0x100fe200078e0a00 */
[C---:B------:R-:W-:Y:S01]  /*3b50*/  ISETP.GT.U32.AND P2, PT, R0.reuse, R36, PT ;  /* 0x000000240000720c */ /* 0x040fe20003f44070 */
[----:B------:R-:W-:Y:S02]  /*3b60*/  IMAD R38, R0, R5, R39 ;  /* 0x0000000500267224 */ /* 0x000fe400078e0227 */
[----:B------:R-:W-:Y:S02]  /*3b70*/  IMAD.MOV R7, RZ, RZ, -R7 ;  /* 0x000000ffff077224 */ /* 0x000fe400078e0a07 */
[----:B------:R-:W-:Y:S01]  /*3b80*/  @!P1 IMAD.IADD R34, R34, 0x1, -R0 ;  /* 0x0000000122229824 */ /* 0x000fe200078e0a00 */
[----:B------:R-:W-:Y:S01]  /*3b90*/  ISETP.NE.AND P1, PT, RZ, c[0x0][0x17c], PT ;  /* 0x00005f00ff007a0c */ /* 0x000fe20003f25270 */
[----:B------:R-:W-:-:S03]  /*3ba0*/  IMAD.HI.U32 R5, R100, R37, RZ ;  /* 0x0000002564057227 */ /* 0x000fc600078e00ff */
[----:B------:R-:W-:Y:S01]  /*3bb0*/  SEL R6, R59, R6, !P1 ;  /* 0x000000063b067207 */ /* 0x000fe20004800000 */
[--C-:B------:R-:W-:Y:S01]  /*3bc0*/  @!P3 IMAD.IADD R35, R35, 0x1, -R0.reuse ;  /* 0x000000012323b824 */ /* 0x100fe200078e0a00 */
[----:B------:R-:W-:Y:S01]  /*3bd0*/  ISETP.GT.U32.AND P3, PT, R0, R38, PT ;  /* 0x000000260000720c */ /* 0x000fe20003f64070 */
[----:B------:R-:W-:Y:S01]  /*3be0*/  @!P2 IMAD.IADD R36, R36, 0x1, -R0 ;  /* 0x000000012424a824 */ /* 0x000fe200078e0a00 */
[C---:B------:R-:W-:Y:S01]  /*3bf0*/  SEL R4, R59.reuse, R4, !P1 ;  /* 0x000000043b047207 */ /* 0x040fe20004800000 */
[C---:B------:R-:W-:Y:S01]  /*3c00*/  IMAD R39, R0.reuse, R7, R41 ;  /* 0x0000000700277224 */ /* 0x040fe200078e0229 */
[----:B------:R-:W-:Y:S01]  /*3c10*/  IABS R7, R61 ;  /* 0x0000003d00077213 */ /* 0x000fe20000000000 */
[----:B------:R-:W-:Y:S01]  /*3c20*/  IMAD.MOV R5, RZ, RZ, -R5 ;  /* 0x000000ffff057224 */ /* 0x000fe200078e0a05 */
[----:B------:R-:W-:Y:S01]  /*3c30*/  ISETP.GT.U32.AND P2, PT, R0, R36, PT ;  /* 0x000000240000720c */ /* 0x000fe20003f44070 */
[----:B------:R-:W-:Y:S01]  /*3c40*/  IMAD R6, R6, c[0x0][0x190], RZ ;  /* 0x0000640006067a24 */ /* 0x000fe200078e02ff */
[----:B------:R-:W-:Y:S01]  /*3c50*/  IADD3 R41, R164, -0xd, RZ ;  /* 0xfffffff3a4297810 */ /* 0x000fe20007ffe0ff */
[C---:B------:R-:W-:Y:S01]  /*3c60*/  IMAD R40, R0.reuse, R5, R37 ;  /* 0x0000000500287224 */ /* 0x040fe200078e0225 */
[----:B------:R-:W-:Y:S01]  /*3c70*/  SEL R62, R59, R62, !P1 ;  /* 0x0000003e3b3e7207 */ /* 0x000fe20004800000 */
[----:B------:R-:W-:Y:S01]  /*3c80*/  @!P0 IMAD.MOV R32, RZ, RZ, -R32 ;  /* 0x000000ffff208224 */ /* 0x000fe200078e0a20 */
[----:B------:R-:W-:Y:S01]  /*3c90*/  ISETP.GT.U32.AND P0, PT, R0, R39, PT ;  /* 0x000000270000720c */ /* 0x000fe20003f04070 */
[----:B------:R-:W-:Y:S01]  /*3ca0*/  @!P6 IMAD.MOV R35, RZ, RZ, -R35 ;  /* 0x000000ffff23e224 */ /* 0x000fe200078e0a23 */
[----:B------:R-:W-:Y:S01]  /*3cb0*/  LEA R106, P6, R6, R242, 0x2 ;  /* 0x000000f2066a7211 */ /* 0x000fe200078c10ff */
[----:B------:R-:W-:Y:S01]  /*3cc0*/  @!P4 IMAD.MOV R34, RZ, RZ, -R34 ;  /* 0x000000ffff22c224 */ /* 0x000fe200078e0a22 */
[----:B------:R-:W-:Y:S01]  /*3cd0*/  ISETP.GT.U32.AND P4, PT, R0, R40, PT ;  /* 0x000000280000720c */ /* 0x000fe20003f84070 */
[--C-:B------:R-:W-:Y:S01]  /*3ce0*/  @!P3 IMAD.IADD R38, R38, 0x1, -R0.reuse ;  /* 0x000000012626b824 */ /* 0x100fe200078e0a00 */
[----:B------:R-:W-:Y:S01]  /*3cf0*/  LEA.HI.X.SX32 R107, R6, R243, 0x2, P6 ;  /* 0x000000f3066b7211 */ /* 0x000fe200030f16ff */
[----:B------:R-:W-:Y:S01]  /*3d00*/  IMAD.MOV.U32 R37, RZ, RZ, R7 ;  /* 0x000000ffff257224 */ /* 0x000fe200078e0007 */
[----:B------:R-:W-:Y:S01]  /*3d10*/  ISETP.GE.AND P6, PT, R42, RZ, PT ;  /* 0x000000ff2a00720c */ /* 0x000fe20003fc6270 */
[--C-:B------:R-:W-:Y:S01]  /*3d20*/  @!P2 IMAD.IADD R36, R36, 0x1, -R0.reuse ;  /* 0x000000012424a824 */ /* 0x100fe200078e0a00 */
[----:B------:R-:W-:Y:S01]  /*3d30*/  ISETP.GT.U32.AND P3, PT, R0, R38, PT ;  /* 0x000000260000720c */ /* 0x000fe20003f64070 */
[C---:B------:R-:W-:Y:S01]  /*3d40*/  IMAD.HI.U32 R5, R100.reuse, R37, RZ ;  /* 0x0000002564057227 */ /* 0x040fe200078e00ff */
[----:B------:R-:W-:Y:S01]  /*3d50*/  ISETP.GE.AND P2, PT, R45, RZ, PT ;  /* 0x000000ff2d00720c */ /* 0x000fe20003f46270 */
[----:B------:R1:W-:Y:S01]  /*3d60*/  STL.64 [R1+0x28], R106 ;  /* 0x0000286a01007387 */ /* 0x0003e20000100a00 */
[----:B------:R-:W-:Y:S01]  /*3d70*/  IABS R45, R69 ;  /* 0x00000045002d7213 */ /* 0x000fe20000000000 */
[----:B------:R-:W-:Y:S01]  /*3d80*/  IMAD.MOV R5, RZ, RZ, -R5 ;  /* 0x000000ffff057224 */ /* 0x000fe200078e0a05 */
[----:B------:R-:W-:Y:S01]  /*3d90*/  SEL R63, R59, R63, !P1 ;  /* 0x0000003f3b3f7207 */ /* 0x000fe20004800000 */
[----:B------:R-:W-:Y:S01]  /*3da0*/  @!P0 IMAD.IADD R39, R39, 0x1, -R0 ;  /* 0x0000000127278824 */ /* 0x000fe200078e0a00 */
[C---:B------:R-:W-:Y:S01]  /*3db0*/  SEL R64, R59.reuse, R64, !P1 ;  /* 0x000000403b407207 */ /* 0x040fe20004800000 */
[----:B------:R-:W-:Y:S01]  /*3dc0*/  IMAD.HI.U32 R7, R100, R43, RZ ;  /* 0x0000002b64077227 */ /* 0x000fe200078e00ff */
[----:B------:R-:W-:-:S02]  /*3dd0*/  SEL R66, R59, R66, !P1 ;  /* 0x000000423b427207 */ /* 0x000fc40004800000 */
[C---:B------:R-:W-:Y:S01]  /*3de0*/  SEL R68, R59.reuse, R68, !P1 ;  /* 0x000000443b447207 */ /* 0x040fe20004800000 */
[----:B------:R-:W-:Y:S01]  /*3df0*/  IMAD R4, R4, c[0x0][0x190], RZ ;  /* 0x0000640004047a24 */ /* 0x000fe200078e02ff */
[----:B------:R-:W-:Y:S01]  /*3e00*/  SEL R70, R59, R70, !P1 ;  /* 0x000000463b467207 */ /* 0x000fe20004800000 */
[----:B------:R-:W-:Y:S01]  /*3e10*/  IMAD R42, R0, R5, R37 ;  /* 0x00000005002a7224 */ /* 0x000fe200078e0225 */
[----:B------:R-:W-:Y:S01]  /*3e20*/  IABS R37, R67 ;  /* 0x0000004300257213 */ /* 0x000fe20000000000 */
[----:B------:R-:W-:Y:S01]  /*3e30*/  @!P4 IMAD.IADD R40, R40, 0x1, -R0 ;  /* 0x000000012828c824 */ /* 0x000fe200078e0a00 */
[----:B------:R-:W-:Y:S01]  /*3e40*/  ISETP.GT.U32.AND P4, PT, R0, R39, PT ;  /* 0x000000270000720c */ /* 0x000fe20003f84070 */
[----:B------:R-:W-:Y:S01]  /*3e50*/  IMAD.MOV R7, RZ, RZ, -R7 ;  /* 0x000000ffff077224 */ /* 0x000fe200078e0a07 */
[----:B------:R-:W-:Y:S01]  /*3e60*/  LEA R6, P0, R4, R242, 0x2 ;  /* 0x000000f204067211 */ /* 0x000fe200078010ff */
[----:B------:R-:W-:Y:S01]  /*3e70*/  @!P6 IMAD.MOV R36, RZ, RZ, -R36 ;  /* 0x000000ffff24e224 */ /* 0x000fe200078e0a24 */
[----:B------:R-:W-:Y:S01]  /*3e80*/  ISETP.GE.AND P6, PT, R49, RZ, PT ;  /* 0x000000ff3100720c */ /* 0x000fe20003fc6270 */
[----:B------:R-:W-:Y:S01]  /*3e90*/  IMAD R43, R0, R7, R43 ;  /* 0x00000007002b7224 */ /* 0x000fe200078e022b */
[----:B------:R-:W-:Y:S01]  /*3ea0*/  LEA.HI.X.SX32 R7, R4, R243, 0x2, P0 ;  /* 0x000000f304077211 */ /* 0x000fe200000f16ff */
[----:B------:R-:W-:Y:S01]  /*3eb0*/  @!P3 IMAD.IADD R38, R38, 0x1, -R0 ;  /* 0x000000012626b824 */ /* 0x000fe200078e0a00 */
[C---:B------:R-:W-:Y:S01]  /*3ec0*/  ISETP.GT.U32.AND P0, PT, R0.reuse, R40, PT ;  /* 0x000000280000720c */ /* 0x040fe20003f04070 */
[----:B------:R-:W-:Y:S01]  /*3ed0*/  IMAD R5, R3, c[0x0][0x184], RZ ;  /* 0x0000610003057a24 */ /* 0x000fe200078e02ff */
[----:B------:R-:W-:Y:S01]  /*3ee0*/  ISETP.GT.U32.AND P3, PT, R0, R42, PT ;  /* 0x0000002a0000720c */ /* 0x000fe20003f64070 */
[----:B------:R-:W-:Y:S01]  /*3ef0*/  IMAD.HI.U32 R3, R100, R37, RZ ;  /* 0x0000002564037227 */ /* 0x000fe200078e00ff */
[----:B------:R2:W-:Y:S01]  /*3f00*/  STL.64 [R1+0x1050], R6 ;  /* 0x0010500601007387 */ /* 0x0005e20000100a00 */
[----:B------:R-:W-:-:S02]  /*3f10*/  SEL R71, R59, R71, !P1 ;  /* 0x000000473b477207 */ /* 0x000fc40004800000 */
[----:B------:R-:W-:Y:S01]  /*3f20*/  @!P2 IMAD.MOV R38, RZ, RZ, -R38 ;  /* 0x000000ffff26a224 */ /* 0x000fe200078e0a26 */
[C---:B------:R-:W-:Y:S01]  /*3f30*/  ISETP.GT.U32.AND P2, PT, R0.reuse, R43, PT ;  /* 0x0000002b0000720c */ /* 0x040fe20003f44070 */
[----:B------:R-:W-:Y:S01]  /*3f40*/  IMAD.MOV R3, RZ, RZ, -R3 ;  /* 0x000000ffff037224 */ /* 0x000fe200078e0a03 */
[----:B------:R-:W-:Y:S01]  /*3f50*/  SEL R72, R59, R72, !P1 ;  /* 0x000000483b487207 */ /* 0x000fe20004800000 */
[--C-:B------:R-:W-:Y:S01]  /*3f60*/  @!P4 IMAD.IADD R39, R39, 0x1, -R0.reuse ;  /* 0x000000012727c824 */ /* 0x100fe200078e0a00 */
[----:B------:R-:W-:Y:S01]  /*3f70*/  ISETP.GE.AND P4, PT, R53, RZ, PT ;  /* 0x000000ff3500720c */ /* 0x000fe20003f86270 */
[----:B------:R-:W-:Y:S01]  /*3f80*/  IMAD R37, R0, R3, R37 ;  /* 0x0000000300257224 */ /* 0x000fe200078e0225 */
[----:B------:R-:W-:Y:S01]  /*3f90*/  IADD3 R53, R164, -0x5, RZ ;  /* 0xfffffffba4357810 */ /* 0x000fe20007ffe0ff */
[----:B------:R-:W-:Y:S01]  /*3fa0*/  @!P6 IMAD.MOV R39, RZ, RZ, -R39 ;  /* 0x000000ffff27e224 */ /* 0x000fe200078e0a27 */
[----:B------:R-:W-:Y:S01]  /*3fb0*/  SEL R74, R59, R74, !P1 ;  /* 0x0000004a3b4a7207 */ /* 0x000fe20004800000 */
[--C-:B------:R-:W-:Y:S01]  /*3fc0*/  @!P0 IMAD.IADD R40, R40, 0x1, -R0.reuse ;  /* 0x0000000128288824 */ /* 0x100fe200078e0a00 */
[----:B------:R-:W-:Y:S01]  /*3fd0*/  ISETP.GT.U32.AND P6, PT, R0, R37, PT ;  /* 0x000000250000720c */ /* 0x000fe20003fc4070 */
[--C-:B------:R-:W-:Y:S01]  /*3fe0*/  @!P3 IMAD.IADD R42, R42, 0x1, -R0.reuse ;  /* 0x000000012a2ab824 */ /* 0x100fe200078e0a00 */
[----:B------:R-:W-:Y:S01]  /*3ff0*/  LEA R4, P0, R5, c[0x0][0x160], 0x2 ;  /* 0x0000580005047a11 */ /* 0x000fe200078010ff */
[----:B------:R-:W-:Y:S01]  /*4000*/  @!P2 IMAD.IADD R43, R43, 0x1, -R0 ;  /* 0x000000012b2ba824 */ /* 0x000fe200078e0a00 */
[----:B------:R-:W-:Y:S01]  /*4010*/  ISETP.GE.U32.AND P3, PT, R41, 0x7fffffd4, PT ;  /* 0x7fffffd42900780c */ /* 0x000fe20003f66070 */
[----:B------:R-:W-:Y:S01]  /*4020*/  IMAD R41, R2, c[0x0][0x184], RZ ;  /* 0x0000610002297a24 */ /* 0x000fe200078e02ff */
[----:B------:R-:W-:Y:S01]  /*4030*/  LEA.HI.X.SX32 R5, R5, c[0x0][0x164], 0x2, P0 ;  /* 0x0000590005057a11 */ /* 0x000fe200000f16ff */
[----:B------:R-:W-:Y:S01]  /*4040*/  IMAD.HI.U32 R3, R100, R45, RZ ;  /* 0x0000002d64037227 */ /* 0x000fe200078e00ff */
[----:B------:R-:W-:-:S02]  /*4050*/  ISETP.GT.U32.AND P0, PT, R0, R42, PT ;  /* 0x0000002a0000720c */ /* 0x000fc40003f04070 */
[C---:B------:R-:W-:Y:S01]  /*4060*/  ISETP.GT.U32.AND P2, PT, R0.reuse, R43, PT ;  /* 0x0000002b0000720c */ /* 0x040fe20003f44070 */
[----:B------:R-:W-:Y:S01]  /*4070*/  IMAD.MOV R49, RZ, RZ, -R3 ;  /* 0x000000ffff317224 */ /* 0x000fe200078e0a03 */
[----:B------:R3:W-:Y:S01]  /*4080*/  LDGSTS.E [R163+0x10000], [R4.64], !P5 ;  /* 0x1000000004a37fae */ /* 0x0007e2000e92184a */
[----:B------:R-:W-:Y:S01]  /*4090*/  @!P6 IMAD.IADD R37, R37, 0x1, -R0 ;  /* 0x000000012525e824 */ /* 0x000fe200078e0a00 */
[----:B------:R-:W-:Y:S01]  /*40a0*/  SEL R75, R59, R75, !P1 ;  /* 0x0000004b3b4b7207 */ /* 0x000fe20004800000 */
[----:B------:R-:W-:Y:S01]  /*40b0*/  @!P4 IMAD.MOV R40, RZ, RZ, -R40 ;  /* 0x000000ffff28c224 */ /* 0x000fe200078e0a28 */
[----:B------:R-:W-:Y:S01]  /*40c0*/  ISETP.GE.AND P4, PT, R61, RZ, PT ;  /* 0x000000ff3d00720c */ /* 0x000fe20003f86270 */
[C---:B------:R-:W-:Y:S01]  /*40d0*/  IMAD R17, R0.reuse, R49, R45 ;  /* 0x0000003100117224 */ /* 0x040fe200078e022d */
[----:B------:R-:W-:Y:S01]  /*40e0*/  ISETP.GT.U32.AND P6, PT, R0, R37, PT ;  /* 0x000000250000720c */ /* 0x000fe20003fc4070 */
[----:B------:R-:W-:Y:S01]  /*40f0*/  IMAD R66, R66, c[0x0][0x190], RZ ;  /* 0x0000640042427a24 */ /* 0x000fe200078e02ff */
[----:B------:R-:W-:Y:S01]  /*4100*/  LOP3.LUT R45, R57, 0x82, RZ, 0xfc, !PT ;  /* 0x00000082392d7812 */ /* 0x000fe200078efcff */
[--C-:B------:R-:W-:Y:S01]  /*4110*/  @!P0 IMAD.IADD R42, R42, 0x1, -R0.reuse ;  /* 0x000000012a2a8824 */ /* 0x100fe200078e0a00 */
[----:B------:R-:W-:Y:S01]  /*4120*/  ISETP.GE.AND P0, PT, R65, RZ, PT ;  /* 0x000000ff4100720c */ /* 0x000fe20003f06270 */
[----:B------:R-:W-:Y:S01]  /*4130*/  @!P2 IMAD.IADD R43, R43, 0x1, -R0 ;  /* 0x000000012b2ba824 */ /* 0x000fe200078e0a00 */
[----:B------:R-:W-:Y:S01]  /*4140*/  LEA R2, P2, R41, c[0x0][0x160], 0x2 ;  /* 0x0000580029027a11 */ /* 0x000fe200078410ff */
[----:B------:R-:W-:Y:S01]  /*4150*/  IMAD R72, R72, c[0x0][0x190], RZ ;  /* 0x0000640048487a24 */ /* 0x000fe200078e02ff */
[----:B------:R-:W-:Y:S01]  /*4160*/  LOP3.LUT R65, R57, 0x7c, RZ, 0xfc, !PT ;  /* 0x0000007c39417812 */ /* 0x000fe200078efcff */
[----:B------:R-:W-:Y:S01]  /*4170*/  IMAD R186, R64, c[0x0][0x190], RZ ;  /* 0x0000640040ba7a24 */ /* 0x000fe200078e02ff */
[----:B------:R-:W-:Y:S01]  /*4180*/  LEA.HI.X.SX32 R3, R41, c[0x0][0x164], 0x2, P2 ;  /* 0x0000590029037a11 */ /* 0x000fe200010f16ff */
[----:B------:R-:W-:Y:S01]  /*4190*/  @!P4 IMAD.MOV R42, RZ, RZ, -R42 ;  /* 0x000000ffff2ac224 */ /* 0x000fe200078e0a2a */
[----:B------:R-:W-:Y:S01]  /*41a0*/  IABS R41, R65 ;  /* 0x0000004100297213 */ /* 0x000fe20000000000 */
[----:B------:R-:W-:Y:S01]  /*41b0*/  @!P6 IMAD.IADD R37, R37, 0x1, -R0 ;  /* 0x000000012525e824 */ /* 0x000fe200078e0a00 */
[----:B------:R-:W-:Y:S01]  /*41c0*/  ISETP.GE.AND P6, PT, R67, RZ, PT ;  /* 0x000000ff4300720c */ /* 0x000fe20003fc6270 */
[----:B------:R3:W-:Y:S01]  /*41d0*/  LDGSTS.E [R163+0x10100], [R2.64], !P5 ;  /* 0x1010000002a37fae */ /* 0x0007e2000e92184a */
[----:B------:R-:W-:Y:S01]  /*41e0*/  ISETP.GT.U32.AND P4, PT, R0, R17, PT ;  /* 0x000000110000720c */ /* 0x000fe20003f84070 */
[----:B------:R-:W-:Y:S01]  /*41f0*/  IMAD.HI.U32 R12, R100, R41, RZ ;  /* 0x00000029640c7227 */ /* 0x000fe200078e00ff */
[----:B------:R-:W-:-:S02]  /*4200*/  IABS R61, R45 ;  /* 0x0000002d003d7213 */ /* 0x000fc40000000000 */
[----:B------:R-:W-:Y:S01]  /*4210*/  ISETP.GE.U32.AND P2, PT, R53, 0x7fffffdc, PT ;  /* 0x7fffffdc3500780c */ /* 0x000fe20003f46070 */
[----:B------:R-:W-:Y:S01]  /*4220*/  IMAD.MOV R12, RZ, RZ, -R12 ;  /* 0x000000ffff0c7224 */ /* 0x000fe200078e0a0c */
[----:B------:R-:W-:Y:S01]  /*4230*/  LOP3.LUT R49, R57, 0x92, RZ, 0xfc, !PT ;  /* 0x0000009239317812 */ /* 0x000fe200078efcff */
[----:B------:R-:W-:Y:S01]  /*4240*/  @!P0 IMAD.MOV R43, RZ, RZ, -R43 ;  /* 0x000000ffff2b8224 */ /* 0x000fe200078e0a2b */
[----:B------:R-:W-:Y:S01]  /*4250*/  ISETP.GE.U32.AND P0, PT, R169, 0x7fffffc1, PT ;  /* 0x7fffffc1a900780c */ /* 0x000fe20003f06070 */
[C---:B------:R-:W-:Y:S01]  /*4260*/  IMAD R11, R0.reuse, R12, R41 ;  /* 0x0000000c000b7224 */ /* 0x040fe200078e0229 */
[----:B------:R-:W-:Y:S01]  /*4270*/  LOP3.LUT R41, R57, 0x80, RZ, 0xfc, !PT ;  /* 0x0000008039297812 */ /* 0x000fe200078efcff */
[----:B------:R-:W-:Y:S01]  /*4280*/  IMAD.MOV.U32 R44, RZ, RZ, R37 ;  /* 0x000000ffff2c7224 */ /* 0x000fe200078e0025 */
[----:B-1----:R-:W-:Y:S01]  /*4290*/  SEL R106, RZ, 0x1, P0 ;  /* 0x00000001ff6a7807 */ /* 0x002fe20000000000 */
[----:B------:R-:W-:Y:S01]  /*42a0*/  @!P4 IMAD.IADD R17, R17, 0x1, -R0 ;  /* 0x000000011111c824 */ /* 0x000fe200078e0a00 */
[----:B------:R-:W-:Y:S01]  /*42b0*/  LOP3.LUT R37, R57, 0x7e, RZ, 0xfc, !PT ;  /* 0x0000007e39257812 */ /* 0x000fe200078efcff */
[----:B------:R-:W-:Y:S01]  /*42c0*/  @!P6 IMAD.MOV R44, RZ, RZ, -R44 ;  /* 0x000000ffff2ce224 */ /* 0x000fe200078e0a2c */
[----:B------:R-:W-:Y:S01]  /*42d0*/  ISETP.GT.U32.AND P6, PT, R0, R11, PT ;  /* 0x0000000b0000720c */ /* 0x000fe20003fc4070 */
[----:B------:R-:W-:Y:S01]  /*42e0*/  IMAD.IADD R33, R106, 0x1, R33 ;  /* 0x000000016a217824 */ /* 0x000fe200078e0221 */
[----:B------:R-:W-:Y:S01]  /*42f0*/  IABS R25, R37 ;  /* 0x0000002500197213 */ /* 0x000fe20000000000 */
[----:B------:R-:W-:Y:S01]  /*4300*/  IMAD R68, R68, c[0x0][0x190], RZ ;  /* 0x0000640044447a24 */ /* 0x000fe200078e02ff */
[----:B------:R-:W-:Y:S01]  /*4310*/  ISETP.GT.U32.AND P4, PT, R0, R17, PT ;  /* 0x000000110000720c */ /* 0x000fe20003f84070 */
[----:B------:R-:W-:Y:S01]  /*4320*/  IMAD R74, R74, c[0x0][0x190], RZ ;  /* 0x000064004a4a7a24 */ /* 0x000fe200078e02ff */
[----:B------:R-:W-:Y:S01]  /*4330*/  LOP3.LUT R33, R33, 0x3, RZ, 0xc0, !PT ;  /* 0x0000000321217812 */ /* 0x000fe200078ec0ff */
[----:B------:R-:W-:Y:S01]  /*4340*/  IMAD.HI.U32 R8, R100, R25, RZ ;  /* 0x0000001964087227 */ /* 0x000fe200078e00ff */
[----:B------:R-:W-:-:S02]  /*4350*/  IABS R67, R49 ;  /* 0x0000003100437213 */ /* 0x000fc40000000000 */
[----:B------:R-:W-:Y:S01]  /*4360*/  IADD3 R29, R33, R29, R104 ;  /* 0x0000001d211d7210 */ /* 0x000fe20007ffe068 */
[----:B------:R-:W-:Y:S01]  /*4370*/  IMAD R188, R71, c[0x0][0x190], RZ ;  /* 0x0000640047bc7a24 */ /* 0x000fe200078e02ff */
[----:B------:R-:W-:Y:S01]  /*4380*/  IABS R33, R41 ;  /* 0x0000002900217213 */ /* 0x000fe20000000000 */
[--C-:B------:R-:W-:Y:S01]  /*4390*/  @!P6 IMAD.IADD R11, R11, 0x1, -R0.reuse ;  /* 0x000000010b0be824 */ /* 0x100fe200078e0a00 */
[----:B------:R-:W-:Y:S02]  /*43a0*/  LOP3.LUT R12, R29, 0xf, RZ, 0xc0, !PT ;  /* 0x0000000f1d0c7812 */ /* 0x000fe400078ec0ff */
[----:B------:R-:W-:Y:S01]  /*43b0*/  LOP3.LUT R29, R57, 0x84, RZ, 0xfc, !PT ;  /* 0x00000084391d7812 */ /* 0x000fe200078efcff */
[----:B------:R-:W-:Y:S01]  /*43c0*/  @!P4 IMAD.IADD R17, R17, 0x1, -R0 ;  /* 0x000000011111c824 */ /* 0x000fe200078e0a00 */
[----:B------:R-:W-:Y:S01]  /*43d0*/  ISETP.GT.U32.AND P6, PT, R0, R11, PT ;  /* 0x0000000b0000720c */ /* 0x000fe20003fc4070 */
[----:B------:R-:W-:Y:S01]  /*43e0*/  IMAD R21, R21, 0x10, R12 ;  /* 0x0000001015157824 */ /* 0x000fe200078e020c */
[----:B------:R-:W-:Y:S01]  /*43f0*/  ISETP.GE.AND P4, PT, R69, RZ, PT ;  /* 0x000000ff4500720c */ /* 0x000fe20003f86270 */
[----:B------:R-:W-:Y:S01]  /*4400*/  IMAD.MOV R12, RZ, RZ, -R8 ;  /* 0x000000ffff0c7224 */ /* 0x000fe200078e0a08 */
[----:B------:R-:W-:Y:S01]  /*4410*/  LOP3.LUT R104, R10, 0xf00, RZ, 0xe2, !PT ;  /* 0x00000f000a687812 */ /* 0x000fe200078ee2ff */
[----:B------:R-:W-:Y:S01]  /*4420*/  IMAD.HI.U32 R9, R100, R33, RZ ;  /* 0x0000002164097227 */ /* 0x000fe200078e00ff */
[----:B------:R-:W-:-:S02]  /*4430*/  LOP3.LUT R53, R57, 0xa6, RZ, 0xfc, !PT ;  /* 0x000000a639357812 */ /* 0x000fc400078efcff */
[----:B------:R-:W-:Y:S01]  /*4440*/  SEL R76, R59, R76, !P1 ;  /* 0x0000004c3b4c7207 */ /* 0x000fe20004800000 */
[C---:B------:R-:W-:Y:S01]  /*4450*/  IMAD R12, R0.reuse, R12, R25 ;  /* 0x0000000c000c7224 */ /* 0x040fe200078e0219 */
[----:B------:R-:W-:Y:S01]  /*4460*/  LOP3.LUT R25, R57, 0x86, RZ, 0xfc, !PT ;  /* 0x0000008639197812 */ /* 0x000fe200078efcff */
[----:B------:R-:W-:Y:S01]  /*4470*/  IMAD.MOV.U32 R46, RZ, RZ, R17 ;  /* 0x000000ffff2e7224 */ /* 0x000fe200078e0011 */
[----:B------:R-:W-:Y:S01]  /*4480*/  IABS R125, R53 ;  /* 0x00000035007d7213 */ /* 0x000fe20000000000 */
[----:B------:R-:W-:Y:S01]  /*4490*/  @!P6 IMAD.IADD R11, R11, 0x1, -R0 ;  /* 0x000000010b0be824 */ /* 0x000fe200078e0a00 */
[----:B------:R-:W-:Y:S01]  /*44a0*/  ISETP.GT.U32.AND P6, PT, R0, R12, PT ;  /* 0x0000000c0000720c */ /* 0x000fe20003fc4070 */
[----:B------:R-:W-:Y:S01]  /*44b0*/  IMAD.MOV R9, RZ, RZ, -R9 ;  /* 0x000000ffff097224 */ /* 0x000fe200078e0a09 */
[----:B------:R-:W-:Y:S01]  /*44c0*/  IABS R133, R25 ;  /* 0x0000001900857213 */ /* 0x000fe20000000000 */
[----:B------:R-:W-:Y:S01]  /*44d0*/  IMAD.HI.U32 R8, R100, R61, RZ ;  /* 0x0000003d64087227 */ /* 0x000fe200078e00ff */
[----:B------:R-:W-:-:S02]  /*44e0*/  SEL R78, R59, R78, !P1 ;  /* 0x0000004e3b4e7207 */ /* 0x000fc40004800000 */
[----:B------:R-:W-:Y:S01]  /*44f0*/  SEL R82, R59, R82, !P1 ;  /* 0x000000523b527207 */ /* 0x000fe20004800000 */
[----:B------:R-:W-:Y:S01]  /*4500*/  @!P4 IMAD.MOV R46, RZ, RZ, -R46 ;  /* 0x000000ffff2ec224 */ /* 0x000fe200078e0a2e */
[----:B------:R-:W-:Y:S01]  /*4510*/  ISETP.GE.AND P4, PT, R65, RZ, PT ;  /* 0x000000ff4100720c */ /* 0x000fe20003f86270 */
[----:B------:R-:W-:Y:S01]  /*4520*/  IMAD R14, R0, R9, R33 ;  /* 0x00000009000e7224 */ /* 0x000fe200078e0221 */
[----:B------:R-:W-:Y:S01]  /*4530*/  IABS R9, R29 ;  /* 0x0000001d00097213 */ /* 0x000fe20000000000 */
[----:B------:R-:W-:Y:S01]  /*4540*/  IMAD.MOV R8, RZ, RZ, -R8 ;  /* 0x000000ffff087224 */ /* 0x000fe200078e0a08 */
[----:B------:R-:W-:Y:S01]  /*4550*/  LOP3.LUT R33, R57, 0x8a, RZ, 0xfc, !PT ;  /* 0x0000008a39217812 */ /* 0x000fe200078efcff */
[----:B------:R-:W-:Y:S01]  /*4560*/  @!P6 IMAD.IADD R12, R12, 0x1, -R0 ;  /* 0x000000010c0ce824 */ /* 0x000fe200078e0a00 */
[----:B------:R-:W-:Y:S01]  /*4570*/  SEL R84, R59, R84, !P1 ;  /* 0x000000543b547207 */ /* 0x000fe20004800000 */
[----:B------:R-:W-:Y:S01]  /*4580*/  IMAD R61, R0, R8, R61 ;  /* 0x00000008003d7224 */ /* 0x000fe200078e023d */
[----:B------:R-:W-:Y:S01]  /*4590*/  IABS R65, R33 ;  /* 0x0000002100417213 */ /* 0x000fe20000000000 */
[----:B------:R-:W-:Y:S01]  /*45a0*/  IMAD.HI.U32 R8, R100, R9, RZ ;  /* 0x0000000964087227 */ /* 0x000fe200078e00ff */
[----:B------:R-:W-:-:S02]  /*45b0*/  ISETP.GT.U32.AND P5, PT, R0, R12, PT ;  /* 0x0000000c0000720c */ /* 0x000fc40003fa4070 */
[C---:B------:R-:W-:Y:S01]  /*45c0*/  ISETP.GT.U32.AND P6, PT, R0.reuse, R61, PT ;  /* 0x0000003d0000720c */ /* 0x040fe20003fc4070 */
[----:B------:R-:W-:Y:S01]  /*45d0*/  IMAD.MOV R8, RZ, RZ, -R8 ;  /* 0x000000ffff087224 */ /* 0x000fe200078e0a08 */
[----:B------:R-:W-:Y:S01]  /*45e0*/  SEL R86, R59, R86, !P1 ;  /* 0x000000563b567207 */ /* 0x000fe20004800000 */
[----:B------:R-:W-:Y:S01]  /*45f0*/  @!P4 IMAD.MOV R11, RZ, RZ, -R11 ;  /* 0x000000ffff0bc224 */ /* 0x000fe200078e0a0b */
[C---:B------:R-:W-:Y:S01]  /*4600*/  ISETP.GT.U32.AND P4, PT, R0.reuse, R14, PT ;  /* 0x0000000e0000720c */ /* 0x040fe20003f84070 */
[----:B------:R-:W-:Y:S01]  /*4610*/  IMAD R10, R0, R8, R9 ;  /* 0x00000008000a7224 */ /* 0x000fe200078e0209 */
[----:B------:R-:W-:Y:S01]  /*4620*/  LOP3.LUT R8, R21, 0xff, RZ, 0xc0, !PT ;  /* 0x000000ff15087812 */ /* 0x000fe200078ec0ff */
[----:B------:R-:W-:Y:S01]  /*4630*/  IMAD R13, R13, 0x1000, R104 ;  /* 0x000010000d0d7824 */ /* 0x000fe200078e0268 */
[----:B------:R-:W-:Y:S01]  /*4640*/  IADD3 R9, R164, -0x9, RZ ;  /* 0xfffffff7a4097810 */ /* 0x000fe20007ffe0ff */
[----:B------:R-:W-:Y:S01]  /*4650*/  IMAD.U32 R17, RZ, RZ, UR6 ;  /* 0x00000006ff117e24 */ /* 0x000fe2000f8e00ff */
[----:B------:R-:W-:Y:S01]  /*4660*/  USHF.L.U32 UR6, UR4, 0x3, URZ ;  /* 0x0000000304067899 */ /* 0x000fe2000800063f */
[----:B------:R-:W-:Y:S01]  /*4670*/  @!P5 IMAD.IADD R12, R12, 0x1, -R0 ;  /* 0x000000010c0cd824 */ /* 0x000fe200078e0a00 */
[----:B------:R-:W-:Y:S01]  /*4680*/  ISETP.GT.U32.AND P5, PT, R0, R10, PT ;  /* 0x0000000a0000720c */ /* 0x000fe20003fa4070 */
[----:B------:R-:W-:Y:S01]  /*4690*/  IMAD.IADD R8, R13, 0x1, R8 ;  /* 0x000000010d087824 */ /* 0x000fe200078e0208 */
[----:B------:R-:W-:Y:S01]  /*46a0*/  SEL R87, R59, R87, !P1 ;  /* 0x000000573b577207 */ /* 0x000fe20004800000 */
[--C-:B------:R-:W-:Y:S01]  /*46b0*/  @!P6 IMAD.IADD R61, R61, 0x1, -R0.reuse ;  /* 0x000000013d3de824 */ /* 0x100fe200078e0a00 */
[----:B------:R-:W-:Y:S01]  /*46c0*/  SEL R88, R59, R88, !P1 ;  /* 0x000000583b587207 */ /* 0x000fe20004800000 */
[----:B------:R-:W-:Y:S01]  /*46d0*/  @!P4 IMAD.IADD R14, R14, 0x1, -R0 ;  /* 0x000000010e0ec824 */ /* 0x000fe200078e0a00 */
[----:B------:R-:W-:Y:S01]  /*46e0*/  LOP3.LUT R117, R8, 0xffff, RZ, 0xc0, !PT ;  /* 0x0000ffff08757812 */ /* 0x000fe200078ec0ff */
[----:B------:R-:W-:Y:S01]  /*46f0*/  IMAD.HI.U32 R8, R100, R133, RZ ;  /* 0x0000008564087227 */ /* 0x000fe200078e00ff */
[----:B------:R-:W-:-:S02]  /*4700*/  ISETP.GT.U32.AND P6, PT, R0, R61, PT ;  /* 0x0000003d0000720c */ /* 0x000fc40003fc4070 */
[----:B------:R-:W-:Y:S01]  /*4710*/  ISETP.GT.U32.AND P4, PT, R0, R14, PT ;  /* 0x0000000e0000720c */ /* 0x000fe20003f84070 */
[----:B------:R-:W-:Y:S01]  /*4720*/  IMAD.MOV R8, RZ, RZ, -R8 ;  /* 0x000000ffff087224 */ /* 0x000fe200078e0a08 */
[----:B------:R-:W-:Y:S01]  /*4730*/  SHF.R.U32.HI R13, RZ, 0xf, R117 ;  /* 0x0000000fff0d7819 */ /* 0x000fe20000011675 */
[----:B------:R-:W-:Y:S01]  /*4740*/  @!P5 IMAD.IADD R10, R10, 0x1, -R0 ;  /* 0x000000010a0ad824 */ /* 0x000fe200078e0a00 */
[----:B------:R-:W-:Y:S01]  /*4750*/  SEL R90, R59, R90, !P1 ;  /* 0x0000005a3b5a7207 */ /* 0x000fe20004800000 */
[----:B------:R-:W-:Y:S01]  /*4760*/  IMAD.WIDE R106, R17, 0x4, R4 ;  /* 0x00000004116a7825 */ /* 0x000fe200078e0204 */
[----:B------:R-:W-:Y:S02]  /*4770*/  SEL R91, R59, R91, !P1 ;  /* 0x0000005b3b5b7207 */ /* 0x000fe40004800000 */
[----:B------:R-:W-:Y:S01]  /*4780*/  ISETP.GT.U32.AND P5, PT, R0, R10, PT ;  /* 0x0000000a0000720c */ /* 0x000fe20003fa4070 */
[----:B--2---:R-:W-:Y:S01]  /*4790*/  IMAD.WIDE R6, R17, 0x4, R2 ;  /* 0x0000000411067825 */ /* 0x004fe200078e0202 */
[----:B------:R1:W-:Y:S01]  /*47a0*/  LDGSTS.E [R163+0x10800], [R106.64], !P2 ;  /* 0x108000006aa37fae */ /* 0x0003e2000d12184a */
[----:B------:R-:W-:-:S02]  /*47b0*/  SEL R92, R59, R92, !P1 ;  /* 0x0000005c3b5c7207 */ /* 0x000fc40004800000 */
[--C-:B------:R-:W-:Y:S01]  /*47c0*/  @!P4 IMAD.IADD R14, R14, 0x1, -R0.reuse ;  /* 0x000000010e0ec824 */ /* 0x100fe200078e0a00 */
[----:B------:R-:W-:Y:S01]  /*47d0*/  ISETP.GE.AND P4, PT, R45, RZ, PT ;  /* 0x000000ff2d00720c */ /* 0x000fe20003f86270 */
[----:B------:R-:W-:Y:S01]  /*47e0*/  IMAD R133, R0, R8, R133 ;  /* 0x0000000800857224 */ /* 0x000fe200078e0285 */
[----:B------:R2:W-:Y:S01]  /*47f0*/  LDGSTS.E [R163+0x10900], [R6.64], !P2 ;  /* 0x1090000006a37fae */ /* 0x0005e2000d12184a */
[----:B------:R-:W-:Y:S01]  /*4800*/  ISETP.GE.AND P2, PT, R37, RZ, PT ;  /* 0x000000ff2500720c */ /* 0x000fe20003f46270 */
[--C-:B------:R-:W-:Y:S01]  /*4810*/  @!P6 IMAD.IADD R61, R61, 0x1, -R0.reuse ;  /* 0x000000013d3de824 */ /* 0x100fe200078e0a00 */
[----:B------:R-:W-:Y:S01]  /*4820*/  ISETP.GE.U32.AND P6, PT, R9, 0x7fffffd8, PT ;  /* 0x7fffffd80900780c */ /* 0x000fe20003fc6070 */
[----:B------:R-:W-:Y:S01]  /*4830*/  IMAD.U32 R9, RZ, RZ, UR6 ;  /* 0x00000006ff097e24 */ /* 0x000fe2000f8e00ff */
[----:B------:R1:W-:Y:S01]  /*4840*/  STL.64 [R1+0x138], R106 ;  /* 0x0001386a01007387 */ /* 0x0003e20000100a00 */
[----:B------:R-:W-:Y:S01]  /*4850*/  @!P5 IMAD.IADD R10, R10, 0x1, -R0 ;  /* 0x000000010a0ad824 */ /* 0x000fe200078e0a00 */
[----:B------:R-:W-:Y:S01]  /*4860*/  ISETP.GT.U32.AND P5, PT, R0, R133, PT ;  /* 0x000000850000720c */ /* 0x000fe20003fa4070 */
[----:B------:R-:W-:Y:S01]  /*4870*/  UIMAD UR6, UR4, 0xc, URZ ;  /* 0x0000000c040678a4 */ /* 0x000fe2000f8e023f */
[----:B------:R2:W-:Y:S01]  /*4880*/  STL.64 [R1+0x130], R6 ;  /* 0x0001300601007387 */ /* 0x0005e20000100a00 */
[----:B------:R-:W-:Y:S01]  /*4890*/  LOP3.LUT R37, R57, 0x8c, RZ, 0xfc, !PT ;  /* 0x0000008c39257812 */ /* 0x000fe200078efcff */
[----:B------:R-:W-:Y:S01]  /*48a0*/  @!P4 IMAD.MOV R61, RZ, RZ, -R61 ;  /* 0x000000ffff3dc224 */ /* 0x000fe200078e0a3d */
[----:B------:R-:W-:Y:S01]  /*48b0*/  ISETP.GE.AND P4, PT, R29, RZ, PT ;  /* 0x000000ff1d00720c */ /* 0x000fe20003f86270 */
[----:B------:R-:W-:Y:S01]  /*48c0*/  IMAD R78, R78, c[0x0][0x190], RZ ;  /* 0x000064004e4e7a24 */ /* 0x000fe200078e02ff */
[----:B------:R-:W-:Y:S01]  /*48d0*/  LOP3.LUT R29, R57, 0x88, RZ, 0xfc, !PT ;  /* 0x00000088391d7812 */ /* 0x000fe200078efcff */
[----:B------:R-:W-:Y:S01]  /*48e0*/  @!P2 IMAD.MOV R12, RZ, RZ, -R12 ;  /* 0x000000ffff0ca224 */ /* 0x000fe200078e0a0c */
[----:B------:R-:W-:Y:S01]  /*48f0*/  ISETP.GE.AND P2, PT, R41, RZ, PT ;  /* 0x000000ff2900720c */ /* 0x000fe20003f46270 */
[----:B-1----:R-:W-:Y:S01]  /*4900*/  IMAD.WIDE R106, R9, 0x4, R4 ;  /* 0x00000004096a7825 */ /* 0x002fe200078e0204 */
[----:B------:R-:W-:-:S02]  /*4910*/  IABS R17, R29 ;  /* 0x0000001d00117213 */ /* 0x000fc40000000000 */
[----:B------:R-:W-:Y:S01]  /*4920*/  IABS R21, R37 ;  /* 0x0000002500157213 */ /* 0x000fe20000000000 */
[----:B--2---:R-:W-:Y:S01]  /*4930*/  IMAD.WIDE R6, R9, 0x4, R2 ;  /* 0x0000000409067825 */ /* 0x004fe200078e0202 */
[----:B------:R1:W-:Y:S01]  /*4940*/  LDGSTS.E [R163+0x11000], [R106.64], !P6 ;  /* 0x110000006aa37fae */ /* 0x0003e2000f12184a */
[----:B------:R-:W-:Y:S02]  /*4950*/  LOP3.LUT R41, R57, 0x8e, RZ, 0xfc, !PT ;  /* 0x0000008e39297812 */ /* 0x000fe400078efcff */
[----:B------:R-:W-:Y:S01]  /*4960*/  @!P5 IMAD.IADD R133, R133, 0x1, -R0 ;  /* 0x000000018585d824 */ /* 0x000fe200078e0a00 */
[----:B------:R2:W-:Y:S01]  /*4970*/  LDGSTS.E [R163+0x11100], [R6.64], !P6 ;  /* 0x1110000006a37fae */ /* 0x0005e2000f12184a */
[----:B------:R-:W-:Y:S01]  /*4980*/  IMAD.HI.U32 R8, R100, R17, RZ ;  /* 0x0000001164087227 */ /* 0x000fe200078e00ff */
[----:B------:R-:W-:Y:S02]  /*4990*/  LOP3.LUT R45, R57, 0x90, RZ, 0xfc, !PT ;  /* 0x00000090392d7812 */ /* 0x000fe400078efcff */
[C---:B------:R-:W-:Y:S01]  /*49a0*/  ISETP.GT.U32.AND P6, PT, R0.reuse, R133, PT ;  /* 0x000000850000720c */ /* 0x040fe20003fc4070 */
[----:B------:R-:W-:Y:S01]  /*49b0*/  IMAD.MOV R8, RZ, RZ, -R8 ;  /* 0x000000ffff087224 */ /* 0x000fe200078e0a08 */
[----:B------:R-:W-:Y:S01]  /*49c0*/  STL.64 [R1+0x108], R106 ;  /* 0x0001086a01007387 */ /* 0x000fe20000100a00 */
[----:B------:R-:W-:Y:S01]  /*49d0*/  @!P2 IMAD.MOV R14, RZ, RZ, -R14 ;  /* 0x000000ffff0ea224 */ /* 0x000fe200078e0a0e */
[----:B------:R-:W-:Y:S01]  /*49e0*/  LOP3.LUT P2, RZ, R13, 0x1, RZ, 0xc0, !PT ;  /* 0x000000010dff7812 */ /* 0x000fe2000784c0ff */
[----:B------:R-:W-:Y:S01]  /*49f0*/  IMAD R134, R0, R8, R17 ;  /* 0x0000000800867224 */ /* 0x000fe200078e0211 */
[----:B------:R-:W-:Y:S01]  /*4a00*/  SHF.R.U32.HI R13, RZ, 0xb, R117 ;  /* 0x0000000bff0d7819 */ /* 0x000fe20000011675 */
[----:B------:R-:W-:Y:S01]  /*4a10*/  @!P4 IMAD.MOV R10, RZ, RZ, -R10 ;  /* 0x000000ffff0ac224 */ /* 0x000fe200078e0a0a */
[----:B------:R-:W-:Y:S01]  /*4a20*/  ISETP.GE.AND P4, PT, R25, RZ, PT ;  /* 0x000000ff1900720c */ /* 0x000fe20003f86270 */
[----:B------:R-:W-:Y:S01]  /*4a30*/  IMAD.HI.U32 R9, R100, R65, RZ ;  /* 0x0000004164097227 */ /* 0x000fe200078e00ff */
[----:B------:R-:W-:Y:S01]  /*4a40*/  LOP3.LUT P5, RZ, R13, 0x1, RZ, 0xc0, !PT ;  /* 0x000000010dff7812 */ /* 0x000fe200078ac0ff */
[----:B------:R2:W-:Y:S01]  /*4a50*/  STL.64 [R1+0x100], R6 ;  /* 0x0001000601007387 */ /* 0x0005e20000100a00 */
[----:B------:R-:W-:Y:S01]  /*4a60*/  IABS R131, R41 ;  /* 0x0000002900837213 */ /* 0x000fe20000000000 */
[----:B------:R-:W-:Y:S01]  /*4a70*/  @!P6 IMAD.IADD R133, R133, 0x1, -R0 ;  /* 0x000000018585e824 */ /* 0x000fe200078e0a00 */
[----:B------:R-:W-:Y:S01]  /*4a80*/  ISETP.GT.U32.AND P6, PT, R0, R134, PT ;  /* 0x000000860000720c */ /* 0x000fe20003fc4070 */
[----:B------:R-:W-:Y:S01]  /*4a90*/  IMAD.HI.U32 R13, R100, R21, RZ ;  /* 0x00000015640d7227 */ /* 0x000fe200078e00ff */
[----:B------:R-:W-:-:S02]  /*4aa0*/  IABS R17, R45 ;  /* 0x0000002d00117213 */ /* 0x000fc40000000000 */
[----:B------:R-:W-:Y:S01]  /*4ab0*/  IADD3 R25, R164, -0xf, RZ ;  /* 0xfffffff1a4197810 */ /* 0x000fe20007ffe0ff */
[----:B------:R-:W-:Y:S01]  /*4ac0*/  IMAD.MOV R13, RZ, RZ, -R13 ;  /* 0x000000ffff0d7224 */ /* 0x000fe200078e0a0d */
[C---:B------:R-:W-:Y:S01]  /*4ad0*/  SEL R94, R59.reuse, R94, !P1 ;  /* 0x0000005e3b5e7207 */ /* 0x040fe20004800000 */
[----:B------:R-:W-:Y:S01]  /*4ae0*/  IMAD.MOV R9, RZ, RZ, -R9 ;  /* 0x000000ffff097224 */ /* 0x000fe200078e0a09 */
[----:B------:R-:W-:Y:S01]  /*4af0*/  SEL R95, R59, R95, !P1 ;  /* 0x0000005f3b5f7207 */ /* 0x000fe20004800000 */
[C---:B------:R-:W-:Y:S01]  /*4b00*/  IMAD R8, R0.reuse, R13, R21 ;  /* 0x0000000d00087224 */ /* 0x040fe200078e0215 */
[----:B------:R-:W-:Y:S01]  /*4b10*/  LOP3.LUT R21, R57, 0x94, RZ, 0xfc, !PT ;  /* 0x0000009439157812 */ /* 0x000fe200078efcff */
[----:B------:R-:W-:Y:S01]  /*4b20*/  IMAD R65, R0, R9, R65 ;  /* 0x0000000900417224 */ /* 0x000fe200078e0241 */
[----:B------:R-:W-:Y:S01]  /*4b30*/  SEL R96, R59, R96, !P1 ;  /* 0x000000603b607207 */ /* 0x000fe20004800000 */
[----:B------:R-:W-:Y:S01]  /*4b40*/  @!P6 IMAD.IADD R134, R134, 0x1, -R0 ;  /* 0x000000018686e824 */ /* 0x000fe200078e0a00 */
[C---:B------:R-:W-:Y:S01]  /*4b50*/  ISETP.GT.U32.AND P6, PT, R0.reuse, R8, PT ;  /* 0x000000080000720c */ /* 0x040fe20003fc4070 */
[----:B------:R-:W-:Y:S01]  /*4b60*/  @!P4 IMAD.MOV R133, RZ, RZ, -R133 ;  /* 0x000000ffff85c224 */ /* 0x000fe200078e0a85 */
[----:B------:R-:W-:Y:S01]  /*4b70*/  ISETP.GT.U32.AND P4, PT, R0, R65, PT ;  /* 0x000000410000720c */ /* 0x000fe20003f84070 */
[----:B------:R-:W-:Y:S01]  /*4b80*/  IMAD.U32 R9, RZ, RZ, UR6 ;  /* 0x00000006ff097e24 */ /* 0x000fe2000f8e00ff */
[----:B------:R-:W-:Y:S01]  /*4b90*/  UIMAD UR6, UR4, 0x14, URZ ;  /* 0x00000014040678a4 */ /* 0x000fe2000f8e023f */
[----:B------:R-:W-:Y:S01]  /*4ba0*/  IMAD.U32 R13, RZ, RZ, UR7 ;  /* 0x00000007ff0d7e24 */ /* 0x000fe2000f8e00ff */
[----:B------:R-:W-:Y:S01]  /*4bb0*/  UIMAD UR7, UR4, 0x11, URZ ;  /* 0x00000011040778a4 */ /* 0x000fe2000f8e023f */
[----:B------:R-:W-:Y:S01]  /*4bc0*/  IMAD.WIDE R104, R9, 0x4, R4 ;  /* 0x0000000409687825 */ /* 0x000fe200078e0204 */
[----:B------:R-:W-:-:S02]  /*4bd0*/  SEL R98, R59, R98, !P1 ;  /* 0x000000623b627207 */ /* 0x000fc40004800000 */
[----:B------:R-:W-:Y:S01]  /*4be0*/  SEL R99, R59, R99, !P1 ;  /* 0x000000633b637207 */ /* 0x000fe20004800000 */
[----:B--2---:R-:W-:Y:S01]  /*4bf0*/  IMAD.WIDE R6, R9, 0x4, R2 ;  /* 0x0000000409067825 */ /* 0x004fe200078e0202 */
[----:B------:R2:W-:Y:S01]  /*4c00*/  STL.64 [R1+0xd8], R104 ;  /* 0x0000d86801007387 */ /* 0x0005e20000100a00 */
[----:B------:R-:W-:Y:S02]  /*4c10*/  SEL R55, R59, R55, !P1 ;  /* 0x000000373b377207 */ /* 0x000fe40004800000 */
[--C-:B------:R-:W-:Y:S01]  /*4c20*/  @!P6 IMAD.IADD R8, R8, 0x1, -R0.reuse ;  /* 0x000000010808e824 */ /* 0x100fe200078e0a00 */
[----:B------:R2:W-:Y:S01]  /*4c30*/  LDGSTS.E [R163+0x11800], [R104.64], !P3 ;  /* 0x1180000068a37fae */ /* 0x0005e2000d92184a */
[----:B------:R-:W-:Y:S01]  /*4c40*/  @!P4 IMAD.IADD R65, R65, 0x1, -R0 ;  /* 0x000000014141c824 */ /* 0x000fe200078e0a00 */
[----:B------:R-:W-:Y:S01]  /*4c50*/  ISETP.GT.U32.AND P4, PT, R0, R134, PT ;  /* 0x000000860000720c */ /* 0x000fe20003f84070 */
[----:B------:R-:W-:Y:S01]  /*4c60*/  IMAD.HI.U32 R9, R100, R131, RZ ;  /* 0x0000008364097227 */ /* 0x000fe200078e00ff */
[----:B------:R4:W-:Y:S01]  /*4c70*/  STL.64 [R1+0xd0], R6 ;  /* 0x0000d00601007387 */ /* 0x0009e20000100a00 */
[----:B------:R-:W-:-:S02]  /*4c80*/  ISETP.GT.U32.AND P6, PT, R0, R8, PT ;  /* 0x000000080000720c */ /* 0x000fc40003fc4070 */
[----:B------:R-:W-:Y:S01]  /*4c90*/  IMAD.MOV R9, RZ, RZ, -R9 ;  /* 0x000000ffff097224 */ /* 0x000fe200078e0a09 */
[----:B------:R4:W-:Y:S01]  /*4ca0*/  LDGSTS.E [R163+0x11900], [R6.64], !P3 ;  /* 0x1190000006a37fae */ /* 0x0009e2000d92184a */
[----:B------:R-:W-:Y:S01]  /*4cb0*/  ISETP.GT.U32.AND P3, PT, R0, R65, PT ;  /* 0x000000410000720c */ /* 0x000fe20003f64070 */
[----:B------:R-:W-:Y:S01]  /*4cc0*/  IMAD R92, R92, c[0x0][0x190], RZ ;  /* 0x000064005c5c7a24 */ /* 0x000fe200078e02ff */
[----:B------:R-:W-:Y:S01]  /*4cd0*/  SEL R56, R59, R56, !P1 ;  /* 0x000000383b387207 */ /* 0x000fe20004800000 */
[----:B--2---:R-:W-:Y:S01]  /*4ce0*/  IMAD.WIDE R104, R13, 0x4, R4 ;  /* 0x000000040d687825 */ /* 0x004fe200078e0204 */
[C---:B------:R-:W-:Y:S02]  /*4cf0*/  SEL R58, R59.reuse, R58, !P1 ;  /* 0x0000003a3b3a7207 */ /* 0x040fe40004800000 */
[C---:B------:R-:W-:Y:S01]  /*4d00*/  SEL R80, R59.reuse, R80, !P1 ;  /* 0x000000503b507207 */ /* 0x040fe20004800000 */
[----:B------:R-:W-:Y:S01]  /*4d10*/  IMAD R131, R0, R9, R131 ;  /* 0x0000000900837224 */ /* 0x000fe200078e0283 */
[----:B------:R2:W-:Y:S01]  /*4d20*/  LDGSTS.E [R163+0x12000], [R104.64], P2 ;  /* 0x1200000068a37fae */ /* 0x0005e2000912184a */
[----:B------:R-:W-:Y:S01]  /*4d30*/  @!P4 IMAD.IADD R134, R134, 0x1, -R0 ;  /* 0x000000018686c824 */ /* 0x000fe200078e0a00 */
[----:B------:R-:W-:Y:S01]  /*4d40*/  SEL R51, R59, R51, !P1 ;  /* 0x000000333b337207 */ /* 0x000fe20004800000 */
[----:B----4-:R-:W-:Y:S01]  /*4d50*/  IMAD.WIDE R6, R13, 0x4, R2 ;  /* 0x000000040d067825 */ /* 0x010fe200078e0202 */
[----:B------:R-:W-:Y:S01]  /*4d60*/  ISETP.GT.U32.AND P4, PT, R0, R131, PT ;  /* 0x000000830000720c */ /* 0x000fe20003f84070 */
[----:B------:R2:W-:Y:S01]  /*4d70*/  STL.64 [R1+0xa8], R104 ;  /* 0x0000a86801007387 */ /* 0x0005e20000100a00 */
[C---:B------:R-:W-:Y:S01]  /*4d80*/  SEL R52, R59.reuse, R52, !P1 ;  /* 0x000000343b347207 */ /* 0x040fe20004800000 */
[----:B------:R-:W-:Y:S01]  /*4d90*/  IMAD.HI.U32 R13, R100, R17, RZ ;  /* 0x00000011640d7227 */ /* 0x000fe200078e00ff */
[----:B------:R-:W-:Y:S01]  /*4da0*/  SEL R54, R59, R54, !P1 ;  /* 0x000000363b367207 */ /* 0x000fe20004800000 */
[----:B------:R4:W-:Y:S01]  /*4db0*/  LDGSTS.E [R163+0x12100], [R6.64], P2 ;  /* 0x1210000006a37fae */ /* 0x0009e2000912184a */
[----:B------:R-:W-:Y:S01]  /*4dc0*/  ISETP.GE.AND P2, PT, R29, RZ, PT ;  /* 0x000000ff1d00720c */ /* 0x000fe20003f46270 */
[----:B------:R-:W-:Y:S01]  /*4dd0*/  IMAD.MOV R13, RZ, RZ, -R13 ;  /* 0x000000ffff0d7224 */ /* 0x000fe200078e0a0d */
[----:B------:R-:W-:Y:S01]  /*4de0*/  LOP3.LUT R29, R57, 0x96, RZ, 0xfc, !PT ;  /* 0x00000096391d7812 */ /* 0x000fe200078efcff */
[----:B------:R-:W-:Y:S01]  /*4df0*/  @!P6 IMAD.IADD R8, R8, 0x1, -R0 ;  /* 0x000000010808e824 */ /* 0x000fe200078e0a00 */
[----:B------:R4:W-:Y:S01]  /*4e00*/  STL.64 [R1+0xa0], R6 ;  /* 0x0000a00601007387 */ /* 0x0009e20000100a00 */
[----:B------:R-:W-:Y:S01]  /*4e10*/  IMAD R132, R0, R13, R17 ;  /* 0x0000000d00847224 */ /* 0x000fe200078e0211 */
[----:B------:R-:W-:Y:S01]  /*4e20*/  IABS R17, R21 ;  /* 0x0000001500117213 */ /* 0x000fe20000000000 */
[----:B------:R-:W-:Y:S01]  /*4e30*/  IMAD.U32 R13, RZ, RZ, UR6 ;  /* 0x00000006ff0d7e24 */ /* 0x000fe2000f8e00ff */
[----:B------:R-:W-:Y:S01]  /*4e40*/  IABS R129, R29 ;  /* 0x0000001d00817213 */ /* 0x000fe20000000000 */
[----:B------:R-:W-:Y:S01]  /*4e50*/  IMAD.HI.U32 R9, R100, R67, RZ ;  /* 0x0000004364097227 */ /* 0x000fe200078e00ff */
[----:B------:R-:W-:Y:S01]  /*4e60*/  ISETP.GT.U32.AND P6, PT, R0, R132, PT ;  /* 0x000000840000720c */ /* 0x000fe20003fc4070 */
[----:B------:R-:W-:Y:S01]  /*4e70*/  UIMAD UR6, UR4, 0x18, URZ ;  /* 0x00000018040678a4 */ /* 0x000fe2000f8e023f */
[----:B------:R-:W-:Y:S01]  /*4e80*/  SEL R79, R59, R79, !P1 ;  /* 0x0000004f3b4f7207 */ /* 0x000fe20004800000 */
[----:B--2---:R-:W-:Y:S01]  /*4e90*/  IMAD.WIDE R104, R13, 0x4, R4 ;  /* 0x000000040d687825 */ /* 0x004fe200078e0204 */
[----:B------:R-:W-:-:S02]  /*4ea0*/  SEL R47, R59, R47, !P1 ;  /* 0x0000002f3b2f7207 */ /* 0x000fc40004800000 */
[----:B------:R-:W-:Y:S01]  /*4eb0*/  SEL R48, R59, R48, !P1 ;  /* 0x000000303b307207 */ /* 0x000fe20004800000 */
[----:B------:R-:W-:Y:S01]  /*4ec0*/  @!P4 IMAD.IADD R131, R131, 0x1, -R0 ;  /* 0x000000018383c824 */ /* 0x000fe200078e0a00 */
[----:B------:R-:W-:Y:S01]  /*4ed0*/  ISETP.GE.AND P4, PT, R37, RZ, PT ;  /* 0x000000ff2500720c */ /* 0x000fe20003f86270 */
[----:B----4-:R-:W-:Y:S01]  /*4ee0*/  IMAD.WIDE R6, R13, 0x4, R2 ;  /* 0x000000040d067825 */ /* 0x010fe200078e0202 */
[----:B------:R2:W-:Y:S01]  /*4ef0*/  LDGSTS.E [R163+0x12800], [R104.64], P5 ;  /* 0x1280000068a37fae */ /* 0x0005e2000a92184a */
[----:B------:R-:W-:Y:S02]  /*4f00*/  LOP3.LUT R37, R57, 0xa0, RZ, 0xfc, !PT ;  /* 0x000000a039257812 */ /* 0x000fe400078efcff */
[----:B------:R-:W-:Y:S01]  /*4f10*/  IMAD.MOV R9, RZ, RZ, -R9 ;  /* 0x000000ffff097224 */ /* 0x000fe200078e0a09 */
[----:B------:R4:W-:Y:S01]  /*4f20*/  LDGSTS.E [R163+0x12900], [R6.64], P5 ;  /* 0x1290000006a37fae */ /* 0x0009e2000a92184a */
[----:B------:R-:W-:Y:S01]  /*4f30*/  @!P6 IMAD.IADD R132, R132, 0x1, -R0 ;  /* 0x000000018484e824 */ /* 0x000fe200078e0a00 */
[C---:B------:R-:W-:Y:S01]  /*4f40*/  ISETP.GT.U32.AND P5, PT, R0.reuse, R131, PT ;  /* 0x000000830000720c */ /* 0x040fe20003fa4070 */
[----:B------:R-:W-:Y:S01]  /*4f50*/  IMAD R67, R0, R9, R67 ;  /* 0x0000000900437224 */ /* 0x000fe200078e0243 */
[----:B------:R2:W-:Y:S01]  /*4f60*/  STL.64 [R1+0x88], R104 ;  /* 0x0000886801007387 */ /* 0x0005e20000100a00 */
[----:B------:R-:W-:Y:S01]  /*4f70*/  IMAD.HI.U32 R9, R100, R17, RZ ;  /* 0x0000001164097227 */ /* 0x000fe200078e00ff */
[----:B------:R-:W-:-:S02]  /*4f80*/  ISETP.GT.U32.AND P6, PT, R0, R132, PT ;  /* 0x000000840000720c */ /* 0x000fc40003fc4070 */
[----:B------:R4:W-:Y:S01]  /*4f90*/  STL.64 [R1+0x80], R6 ;  /* 0x0000800601007387 */ /* 0x0009e20000100a00 */
[----:B------:R-:W-:Y:S01]  /*4fa0*/  @!P3 IMAD.IADD R65, R65, 0x1, -R0 ;  /* 0x000000014141b824 */ /* 0x000fe200078e0a00 */
[----:B------:R-:W-:Y:S01]  /*4fb0*/  ISETP.GE.AND P3, PT, R33, RZ, PT ;  /* 0x000000ff2100720c */ /* 0x000fe20003f66270 */
[----:B------:R-:W-:Y:S01]  /*4fc0*/  @!P2 IMAD.MOV R134, RZ, RZ, -R134 ;  /* 0x000000ffff86a224 */ /* 0x000fe200078e0a86 */
[----:B------:R-:W-:Y:S01]  /*4fd0*/  ISETP.GT.U32.AND P2, PT, R0, R67, PT ;  /* 0x000000430000720c */ /* 0x000fe20003f44070 */
[----:B------:R-:W-:Y:S01]  /*4fe0*/  IMAD.MOV R9, RZ, RZ, -R9 ;  /* 0x000000ffff097224 */ /* 0x000fe200078e0a09 */
[----:B------:R-:W-:Y:S01]  /*4ff0*/  LOP3.LUT R33, R57, 0x9a, RZ, 0xfc, !PT ;  /* 0x0000009a39217812 */ /* 0x000fe200078efcff */
[----:B------:R-:W-:Y:S01]  /*5000*/  @!P4 IMAD.MOV R8, RZ, RZ, -R8 ;  /* 0x000000ffff08c224 */ /* 0x000fe200078e0a08 */
[----:B------:R-:W-:Y:S01]  /*5010*/  ISETP.GE.AND P4, PT, R41, RZ, PT ;  /* 0x000000ff2900720c */ /* 0x000fe20003f86270 */
[----:B------:R-:W-:Y:S01]  /*5020*/  IMAD.HI.U32 R13, R100, R129, RZ ;  /* 0x00000081640d7227 */ /* 0x000fe200078e00ff */
[----:B------:R-:W-:-:S02]  /*5030*/  IABS R69, R33 ;  /* 0x0000002100457213 */ /* 0x000fc40000000000 */
[----:B------:R-:W-:Y:S01]  /*5040*/  LOP3.LUT R41, R57, 0x9c, RZ, 0xfc, !PT ;  /* 0x0000009c39297812 */ /* 0x000fe200078efcff */
[----:B------:R-:W-:Y:S01]  /*5050*/  IMAD R9, R0, R9, R17 ;  /* 0x0000000900097224 */ /* 0x000fe200078e0211 */
[----:B------:R-:W-:Y:S01]  /*5060*/  SEL R50, R59, R50, !P1 ;  /* 0x000000323b327207 */ /* 0x000fe20004800000 */
[--C-:B------:R-:W-:Y:S01]  /*5070*/  @!P5 IMAD.IADD R131, R131, 0x1, -R0.reuse ;  /* 0x000000018383d824 */ /* 0x100fe200078e0a00 */
[----:B------:R-:W-:Y:S01]  /*5080*/  ISETP.GE.AND P5, PT, R45, RZ, PT ;  /* 0x000000ff2d00720c */ /* 0x000fe20003fa6270 */
[----:B------:R-:W-:Y:S01]  /*5090*/  IMAD.MOV R13, RZ, RZ, -R13 ;  /* 0x000000ffff0d7224 */ /* 0x000fe200078e0a0d */
[----:B------:R-:W-:Y:S01]  /*50a0*/  LOP3.LUT R45, R57, 0x9e, RZ, 0xfc, !PT ;  /* 0x0000009e392d7812 */ /* 0x000fe200078efcff */
[--C-:B------:R-:W-:Y:S01]  /*50b0*/  @!P6 IMAD.IADD R132, R132, 0x1, -R0.reuse ;  /* 0x000000018484e824 */ /* 0x100fe200078e0a00 */
[C---:B------:R-:W-:Y:S01]  /*50c0*/  ISETP.GT.U32.AND P6, PT, R0.reuse, R9, PT ;  /* 0x000000090000720c */ /* 0x040fe20003fc4070 */
[----:B------:R-:W-:Y:S01]  /*50d0*/  @!P3 IMAD.MOV R65, RZ, RZ, -R65 ;  /* 0x000000ffff41b224 */ /* 0x000fe200078e0a41 */
[----:B------:R-:W-:Y:S01]  /*50e0*/  ISETP.GE.U32.AND P3, PT, R25, 0x7fffffd2, PT ;  /* 0x7fffffd21900780c */ /* 0x000fe20003f66070 */
[C---:B------:R-:W-:Y:S01]  /*50f0*/  IMAD R129, R0.reuse, R13, R129 ;  /* 0x0000000d00817224 */ /* 0x040fe200078e0281 */
[----:B------:R-:W-:Y:S01]  /*5100*/  LOP3.LUT R25, R57, 0x98, RZ, 0xfc, !PT ;  /* 0x0000009839197812 */ /* 0x000fe200078efcff */
[----:B------:R-:W-:Y:S01]  /*5110*/  @!P2 IMAD.IADD R67, R67, 0x1, -R0 ;  /* 0x000000014343a824 */ /* 0x000fe200078e0a00 */
[----:B------:R-:W-:Y:S01]  /*5120*/  IABS R127, R45 ;  /* 0x0000002d007f7213 */ /* 0x000fe20000000000 */
[----:B------:R-:W-:Y:S01]  /*5130*/  @!P4 IMAD.MOV R131, RZ, RZ, -R131 ;  /* 0x000000ffff83c224 */ /* 0x000fe200078e0a83 */
[----:B------:R-:W-:Y:S01]  /*5140*/  ISETP.GT.U32.AND P4, PT, R0, R129, PT ;  /* 0x000000810000720c */ /* 0x000fe20003f84070 */
[----:B------:R-:W-:Y:S01]  /*5150*/  @!P5 IMAD.MOV R132, RZ, RZ, -R132 ;  /* 0x000000ffff84d224 */ /* 0x000fe200078e0a84 */
[----:B------:R-:W-:Y:S01]  /*5160*/  IABS R17, R25 ;  /* 0x0000001900117213 */ /* 0x000fe20000000000 */
[----:B------:R-:W-:Y:S01]  /*5170*/  IMAD R98, R98, c[0x0][0x190], RZ ;  /* 0x0000640062627a24 */ /* 0x000fe200078e02ff */
[----:B------:R-:W-:Y:S01]  /*5180*/  ISETP.GT.U32.AND P2, PT, R0, R67, PT ;  /* 0x000000430000720c */ /* 0x000fe20003f44070 */
[----:B------:R-:W-:Y:S01]  /*5190*/  @!P6 IMAD.IADD R9, R9, 0x1, -R0 ;  /* 0x000000010909e824 */ /* 0x000fe200078e0a00 */
[----:B------:R-:W-:Y:S01]  /*51a0*/  ISETP.GE.AND P5, PT, R49, RZ, PT ;  /* 0x000000ff3100720c */ /* 0x000fe20003fa6270 */
[----:B------:R-:W-:Y:S01]  /*51b0*/  IMAD.HI.U32 R13, R100, R17, RZ ;  /* 0x00000011640d7227 */ /* 0x000fe200078e00ff */
[----:B------:R-:W-:-:S02]  /*51c0*/  LOP3.LUT R49, R57, 0xa2, RZ, 0xfc, !PT ;  /* 0x000000a239317812 */ /* 0x000fc400078efcff */
[C---:B------:R-:W-:Y:S01]  /*51d0*/  ISETP.GT.U32.AND P6, PT, R0.reuse, R9, PT ;  /* 0x000000090000720c */ /* 0x040fe20003fc4070 */
[----:B------:R-:W-:Y:S01]  /*51e0*/  IMAD.MOV R130, RZ, RZ, -R13 ;  /* 0x000000ffff827224 */ /* 0x000fe200078e0a0d */
[----:B------:R-:W-:Y:S01]  /*51f0*/  IABS R73, R49 ;  /* 0x0000003100497213 */ /* 0x000fe20000000000 */
[--C-:B------:R-:W-:Y:S01]  /*5200*/  @!P4 IMAD.IADD R129, R129, 0x1, -R0.reuse ;  /* 0x000000018181c824 */ /* 0x100fe200078e0a00 */
[C---:B------:R-:W-:Y:S01]  /*5210*/  SEL R83, R59.reuse, R83, !P1 ;  /* 0x000000533b537207 */ /* 0x040fe20004800000 */
[----:B------:R-:W-:Y:S01]  /*5220*/  IMAD R130, R0, R130, R17 ;  /* 0x0000008200827224 */ /* 0x000fe200078e0211 */
[----:B------:R-:W-:Y:S01]  /*5230*/  SEL R15, R59, R15, !P1 ;  /* 0x0000000f3b0f7207 */ /* 0x000fe20004800000 */
[----:B------:R-:W-:Y:S01]  /*5240*/  @!P2 IMAD.IADD R67, R67, 0x1, -R0 ;  /* 0x000000014343a824 */ /* 0x000fe200078e0a00 */
[----:B------:R-:W-:Y:S01]  /*5250*/  ISETP.GE.AND P2, PT, R21, RZ, PT ;  /* 0x000000ff1500720c */ /* 0x000fe20003f46270 */
[----:B------:R-:W-:Y:S01]  /*5260*/  IMAD.HI.U32 R13, R100, R69, RZ ;  /* 0x00000045640d7227 */ /* 0x000fe200078e00ff */
[----:B------:R-:W-:-:S02]  /*5270*/  ISETP.GT.U32.AND P4, PT, R0, R129, PT ;  /* 0x000000810000720c */ /* 0x000fc40003f84070 */
[----:B------:R-:W-:Y:S01]  /*5280*/  IABS R21, R41 ;  /* 0x0000002900157213 */ /* 0x000fe20000000000 */
[----:B------:R-:W-:Y:S01]  /*5290*/  @!P5 IMAD.MOV R67, RZ, RZ, -R67 ;  /* 0x000000ffff43d224 */ /* 0x000fe200078e0a43 */
[C---:B------:R-:W-:Y:S01]  /*52a0*/  ISETP.GT.U32.AND P5, PT, R0.reuse, R130, PT ;  /* 0x000000820000720c */ /* 0x040fe20003fa4070 */
[----:B------:R-:W-:Y:S01]  /*52b0*/  IMAD.MOV R17, RZ, RZ, -R13 ;  /* 0x000000ffff117224 */ /* 0x000fe200078e0a0d */
[----:B------:R-:W-:Y:S01]  /*52c0*/  SEL R16, R59, R16, !P1 ;  /* 0x000000103b107207 */ /* 0x000fe20004800000 */
[--C-:B------:R-:W-:Y:S01]  /*52d0*/  @!P6 IMAD.IADD R9, R9, 0x1, -R0.reuse ;  /* 0x000000010909e824 */ /* 0x100fe200078e0a00 */
[----:B------:R-:W-:Y:S01]  /*52e0*/  ISETP.GE.AND P6, PT, R29, RZ, PT ;  /* 0x000000ff1d00720c */ /* 0x000fe20003fc6270 */
[C---:B------:R-:W-:Y:S01]  /*52f0*/  IMAD R69, R0.reuse, R17, R69 ;  /* 0x0000001100457224 */ /* 0x040fe200078e0245 */
[----:B------:R-:W-:Y:S01]  /*5300*/  SHF.R.U32.HI R17, RZ, 0x7, R117 ;  /* 0x00000007ff117819 */ /* 0x000fe20000011675 */
[----:B------:R-:W-:Y:S01]  /*5310*/  @!P2 IMAD.MOV R9, RZ, RZ, -R9 ;  /* 0x000000ffff09a224 */ /* 0x000fe200078e0a09 */
[----:B------:R-:W-:Y:S01]  /*5320*/  SEL R18, R59, R18, !P1 ;  /* 0x000000123b127207 */ /* 0x000fe20004800000 */
[----:B------:R-:W-:Y:S01]  /*5330*/  @!P4 IMAD.IADD R129, R129, 0x1, -R0 ;  /* 0x000000018181c824 */ /* 0x000fe200078e0a00 */
[----:B------:R-:W-:Y:S01]  /*5340*/  ISETP.GT.U32.AND P2, PT, R0, R69, PT ;  /* 0x000000450000720c */ /* 0x000fe20003f44070 */
[----:B------:R-:W-:Y:S01]  /*5350*/  IMAD.HI.U32 R13, R100, R21, RZ ;  /* 0x00000015640d7227 */ /* 0x000fe200078e00ff */
[----:B------:R-:W-:-:S02]  /*5360*/  LOP3.LUT P4, RZ, R17, 0x1, RZ, 0xc0, !PT ;  /* 0x0000000111ff7812 */ /* 0x000fc4000788c0ff */
[C---:B------:R-:W-:Y:S01]  /*5370*/  SEL R159, R59.reuse, R9, !P1 ;  /* 0x000000093b9f7207 */ /* 0x040fe20004800000 */
[----:B------:R-:W-:Y:S01]  /*5380*/  @!P5 IMAD.IADD R130, R130, 0x1, -R0 ;  /* 0x000000018282d824 */ /* 0x000fe200078e0a00 */
[----:B------:R-:W-:Y:S01]  /*5390*/  SEL R19, R59, R19, !P1 ;  /* 0x000000133b137207 */ /* 0x000fe20004800000 */
[----:B------:R-:W-:Y:S01]  /*53a0*/  IMAD.U32 R17, RZ, RZ, UR6 ;  /* 0x00000006ff117e24 */ /* 0x000fe2000f8e00ff */
[----:B------:R-:W-:Y:S01]  /*53b0*/  UIMAD UR6, UR4, 0x1c, URZ ;  /* 0x0000001c040678a4 */ /* 0x000fe2000f8e023f */
[----:B------:R-:W-:Y:S01]  /*53c0*/  IMAD.MOV R13, RZ, RZ, -R13 ;  /* 0x000000ffff0d7224 */ /* 0x000fe200078e0a0d */
[C---:B------:R-:W-:Y:S01]  /*53d0*/  ISETP.GT.U32.AND P5, PT, R0.reuse, R130, PT ;  /* 0x000000820000720c */ /* 0x040fe20003fa4070 */
[----:B--2---:R-:W-:Y:S01]  /*53e0*/  IMAD.WIDE R104, R17, 0x4, R4 ;  /* 0x0000000411687825 */ /* 0x004fe200078e0204 */
[C---:B------:R-:W-:Y:S02]  /*53f0*/  SEL R20, R59.reuse, R20, !P1 ;  /* 0x000000143b147207 */ /* 0x040fe40004800000 */
[----:B------:R-:W-:Y:S01]  /*5400*/  SEL R22, R59, R22, !P1 ;  /* 0x000000163b167207 */ /* 0x000fe20004800000 */
[----:B------:R-:W-:Y:S01]  /*5410*/  IMAD R13, R0, R13, R21 ;  /* 0x0000000d000d7224 */ /* 0x000fe200078e0215 */
[----:B------:R2:W-:Y:S01]  /*5420*/  LDGSTS.E [R163+0x13000], [R104.64], P4 ;  /* 0x1300000068a37fae */ /* 0x0005e2000a12184a */
[----:B----4-:R-:W-:Y:S01]  /*5430*/  IMAD.WIDE R6, R17, 0x4, R2 ;  /* 0x0000000411067825 */ /* 0x010fe200078e0202 */
[----:B------:R-:W-:-:S02]  /*5440*/  IADD3 R21, R164, -0x6, RZ ;  /* 0xfffffffaa4157810 */ /* 0x000fc40007ffe0ff */
[----:B------:R2:W-:Y:S01]  /*5450*/  STL.64 [R1+0x68], R104 ;  /* 0x0000686801007387 */ /* 0x0005e20000100a00 */
[--C-:B------:R-:W-:Y:S01]  /*5460*/  @!P2 IMAD.IADD R69, R69, 0x1, -R0.reuse ;  /* 0x000000014545a824 */ /* 0x100fe200078e0a00 */
[----:B------:R-:W-:Y:S01]  /*5470*/  ISETP.GE.AND P2, PT, R25, RZ, PT ;  /* 0x000000ff1900720c */ /* 0x000fe20003f46270 */
[----:B------:R-:W-:Y:S01]  /*5480*/  @!P6 IMAD.MOV R129, RZ, RZ, -R129 ;  /* 0x000000ffff81e224 */ /* 0x000fe200078e0a81 */
[C---:B------:R-:W-:Y:S01]  /*5490*/  ISETP.GT.U32.AND P6, PT, R0.reuse, R13, PT ;  /* 0x0000000d0000720c */ /* 0x040fe20003fc4070 */
[----:B------:R4:W-:Y:S01]  /*54a0*/  LDGSTS.E [R163+0x13100], [R6.64], P4 ;  /* 0x1310000006a37fae */ /* 0x0009e2000a12184a */
[----:B------:R-:W-:Y:S01]  /*54b0*/  ISETP.GT.U32.AND P4, PT, R0, R69, PT ;  /* 0x000000450000720c */ /* 0x000fe20003f84070 */
[----:B------:R-:W-:Y:S01]  /*54c0*/  @!P5 IMAD.IADD R130, R130, 0x1, -R0 ;  /* 0x000000018282d824 */ /* 0x000fe200078e0a00 */
[----:B------:R-:W-:Y:S01]  /*54d0*/  ISETP.GE.AND P5, PT, R33, RZ, PT ;  /* 0x000000ff2100720c */ /* 0x000fe20003fa6270 */
[C---:B------:R-:W-:Y:S01]  /*54e0*/  IMAD.HI.U32 R17, R100.reuse, R127, RZ ;  /* 0x0000007f64117227 */ /* 0x040fe200078e00ff */
[----:B------:R-:W-:Y:S01]  /*54f0*/  IABS R33, R37 ;  /* 0x0000002500217213 */ /* 0x000fe20000000000 */
[----:B------:R4:W-:Y:S01]  /*5500*/  STL.64 [R1+0x60], R6 ;  /* 0x0000600601007387 */ /* 0x0009e20000100a00 */
[----:B------:R-:W-:Y:S01]  /*5510*/  SHF.R.U32.HI R25, RZ, 0x3, R117 ;  /* 0x00000003ff197819 */ /* 0x000fe20000011675 */
[----:B------:R-:W-:Y:S01]  /*5520*/  IMAD.MOV R29, RZ, RZ, -R17 ;  /* 0x000000ffff1d7224 */ /* 0x000fe200078e0a11 */
[C---:B------:R-:W-:Y:S01]  /*5530*/  SEL R23, R59.reuse, R23, !P1 ;  /* 0x000000173b177207 */ /* 0x040fe20004800000 */
[----:B------:R-:W-:Y:S01]  /*5540*/  IMAD.HI.U32 R17, R100, R33, RZ ;  /* 0x0000002164117227 */ /* 0x000fe200078e00ff */
[----:B------:R-:W-:-:S02]  /*5550*/  SEL R24, R59, R24, !P1 ;  /* 0x000000183b187207 */ /* 0x000fc40004800000 */
[----:B------:R-:W-:Y:S01]  /*5560*/  SEL R26, R59, R26, !P1 ;  /* 0x0000001a3b1a7207 */ /* 0x000fe20004800000 */
[--C-:B------:R-:W-:Y:S01]  /*5570*/  @!P6 IMAD.IADD R13, R13, 0x1, -R0.reuse ;  /* 0x000000010d0de824 */ /* 0x100fe200078e0a00 */
[----:B------:R-:W-:Y:S01]  /*5580*/  SEL R27, R59, R27, !P1 ;  /* 0x0000001b3b1b7207 */ /* 0x000fe20004800000 */
[----:B------:R-:W-:Y:S01]  /*5590*/  @!P4 IMAD.IADD R69, R69, 0x1, -R0 ;  /* 0x000000014545c824 */ /* 0x000fe200078e0a00 */
[----:B------:R-:W-:Y:S01]  /*55a0*/  LOP3.LUT P4, RZ, R25, 0x1, RZ, 0xc0, !PT ;  /* 0x0000000119ff7812 */ /* 0x000fe2000788c0ff */
[C---:B------:R-:W-:Y:S01]  /*55b0*/  IMAD R127, R0.reuse, R29, R127 ;  /* 0x0000001d007f7224 */ /* 0x040fe200078e027f */
[----:B------:R-:W-:Y:S01]  /*55c0*/  ISETP.GT.U32.AND P6, PT, R0, R13, PT ;  /* 0x0000000d0000720c */ /* 0x000fe20003fc4070 */
[----:B------:R-:W-:Y:S01]  /*55d0*/  @!P5 IMAD.MOV R69, RZ, RZ, -R69 ;  /* 0x000000ffff45d224 */ /* 0x000fe200078e0a45 */
[----:B------:R-:W-:Y:S01]  /*55e0*/  IADD3 R29, R164, -0x2, RZ ;  /* 0xfffffffea41d7810 */ /* 0x000fe20007ffe0ff */
[----:B------:R-:W-:Y:S01]  /*55f0*/  IMAD.MOV R17, RZ, RZ, -R17 ;  /* 0x000000ffff117224 */ /* 0x000fe200078e0a11 */
[C---:B------:R-:W-:Y:S01]  /*5600*/  ISETP.GT.U32.AND P5, PT, R0.reuse, R127, PT ;  /* 0x0000007f0000720c */ /* 0x040fe20003fa4070 */
[----:B------:R-:W-:Y:S01]  /*5610*/  @!P2 IMAD.MOV R130, RZ, RZ, -R130 ;  /* 0x000000ffff82a224 */ /* 0x000fe200078e0a82 */
[----:B------:R-:W-:Y:S01]  /*5620*/  ISETP.GE.U32.AND P2, PT, R21, 0x7fffffdb, PT ;  /* 0x7fffffdb1500780c */ /* 0x000fe20003f46070 */
[----:B------:R-:W-:Y:S01]  /*5630*/  IMAD R128, R0, R17, R33 ;  /* 0x0000001100807224 */ /* 0x000fe200078e0221 */
[C---:B------:R-:W-:Y:S01]  /*5640*/  SEL R28, R59.reuse, R28, !P1 ;  /* 0x0000001c3b1c7207 */ /* 0x040fe20004800000 */
[----:B------:R-:W-:Y:S01]  /*5650*/  IMAD.U32 R17, RZ, RZ, UR6 ;  /* 0x00000006ff117e24 */ /* 0x000fe2000f8e00ff */
[----:B------:R-:W-:Y:S01]  /*5660*/  UIMAD UR6, UR4, 0x5, URZ ;  /* 0x00000005040678a4 */ /* 0x000fe2000f8e023f */
[----:B------:R-:W-:Y:S01]  /*5670*/  SEL R30, R59, R30, !P1 ;  /* 0x0000001e3b1e7207 */ /* 0x000fe20004800000 */
[----:B------:R-:W-:Y:S01]  /*5680*/  IMAD R191, R91, c[0x0][0x190], RZ ;  /* 0x000064005bbf7a24 */ /* 0x000fe200078e02ff */
[----:B------:R-:W-:Y:S01]  /*5690*/  SEL R31, R59, R31, !P1 ;  /* 0x0000001f3b1f7207 */ /* 0x000fe20004800000 */
[----:B------:R-:W-:Y:S01]  /*56a0*/  @!P6 IMAD.IADD R13, R13, 0x1, -R0 ;  /* 0x000000010d0de824 */ /* 0x000fe200078e0a00 */
[----:B------:R-:W-:Y:S01]  /*56b0*/  ISETP.GE.AND P6, PT, R41, RZ, PT ;  /* 0x000000ff2900720c */ /* 0x000fe20003fc6270 */
[----:B--2---:R-:W-:Y:S01]  /*56c0*/  IMAD.WIDE R104, R17, 0x4, R4 ;  /* 0x0000000411687825 */ /* 0x004fe200078e0204 */
[----:B------:R-:W-:-:S02]  /*56d0*/  LOP3.LUT R41, R57, 0xa4, RZ, 0xfc, !PT ;  /* 0x000000a439297812 */ /* 0x000fc400078efcff */
[----:B------:R-:W-:Y:S01]  /*56e0*/  SEL R32, R59, R32, !P1 ;  /* 0x000000203b207207 */ /* 0x000fe20004800000 */
[----:B------:R-:W-:Y:S01]  /*56f0*/  @!P5 IMAD.IADD R127, R127, 0x1, -R0 ;  /* 0x000000017f7fd824 */ /* 0x000fe200078e0a00 */
[----:B------:R-:W-:Y:S01]  /*5700*/  IABS R25, R41 ;  /* 0x0000002900197213 */ /* 0x000fe20000000000 */
[----:B----4-:R-:W-:Y:S01]  /*5710*/  IMAD.WIDE R6, R17, 0x4, R2 ;  /* 0x0000000411067825 */ /* 0x010fe200078e0202 */
[----:B------:R2:W-:Y:S01]  /*5720*/  LDGSTS.E [R163+0x13800], [R104.64], P4 ;  /* 0x1380000068a37fae */ /* 0x0005e2000a12184a */
[C---:B------:R-:W-:Y:S02]  /*5730*/  SEL R34, R59.reuse, R34, !P1 ;  /* 0x000000223b227207 */ /* 0x040fe40004800000 */
[----:B------:R-:W-:Y:S01]  /*5740*/  IMAD.HI.U32 R17, R100, R73, RZ ;  /* 0x0000004964117227 */ /* 0x000fe200078e00ff */
[C---:B------:R-:W-:Y:S01]  /*5750*/  ISETP.GT.U32.AND P5, PT, R0.reuse, R127, PT ;  /* 0x0000007f0000720c */ /* 0x040fe20003fa4070 */
[----:B------:R4:W-:Y:S01]  /*5760*/  LDGSTS.E [R163+0x13900], [R6.64], P4 ;  /* 0x1390000006a37fae */ /* 0x0009e2000a12184a */
[----:B------:R-:W-:Y:S01]  /*5770*/  ISETP.GT.U32.AND P4, PT, R0, R128, PT ;  /* 0x000000800000720c */ /* 0x000fe20003f84070 */
[----:B------:R-:W-:Y:S01]  /*5780*/  IMAD.MOV R21, RZ, RZ, -R17 ;  /* 0x000000ffff157224 */ /* 0x000fe200078e0a11 */
[C---:B------:R-:W-:Y:S01]  /*5790*/  SEL R35, R59.reuse, R35, !P1 ;  /* 0x000000233b237207 */ /* 0x040fe20004800000 */
[----:B------:R-:W-:Y:S01]  /*57a0*/  IMAD.HI.U32 R17, R100, R25, RZ ;  /* 0x0000001964117227 */ /* 0x000fe200078e00ff */
[----:B------:R-:W-:Y:S01]  /*57b0*/  STL.64 [R1+0x48], R104 ;  /* 0x0000486801007387 */ /* 0x000fe20000100a00 */
[----:B------:R-:W-:-:S02]  /*57c0*/  SEL R36, R59, R36, !P1 ;  /* 0x000000243b247207 */ /* 0x000fc40004800000 */
[----:B------:R-:W-:Y:S01]  /*57d0*/  @!P6 IMAD.MOV R13, RZ, RZ, -R13 ;  /* 0x000000ffff0de224 */ /* 0x000fe200078e0a0d */
[----:B------:R-:W-:Y:S01]  /*57e0*/  ISETP.GE.U32.AND P6, PT, R29, 0x7fffffdf, PT ;  /* 0x7fffffdf1d00780c */ /* 0x000fe20003fc6070 */
[C---:B------:R-:W-:Y:S01]  /*57f0*/  IMAD R73, R0.reuse, R21, R73 ;  /* 0x0000001500497224 */ /* 0x040fe200078e0249 */
[----:B------:R4:W-:Y:S01]  /*5800*/  STL.64 [R1+0x40], R6 ;  /* 0x0000400601007387 */ /* 0x0009e20000100a00 */
[----:B------:R-:W-:Y:S01]  /*5810*/  IMAD.MOV R17, RZ, RZ, -R17 ;  /* 0x000000ffff117224 */ /* 0x000fe200078e0a11 */
[----:B------:R-:W-:Y:S01]  /*5820*/  SEL R38, R59, R38, !P1 ;  /* 0x000000263b267207 */ /* 0x000fe20004800000 */
[----:B------:R-:W-:Y:S01]  /*5830*/  @!P5 IMAD.IADD R127, R127, 0x1, -R0 ;  /* 0x000000017f7fd824 */ /* 0x000fe200078e0a00 */
[C---:B------:R-:W-:Y:S01]  /*5840*/  ISETP.GT.U32.AND P5, PT, R0.reuse, R73, PT ;  /* 0x000000490000720c */ /* 0x040fe20003fa4070 */
[----:B------:R-:W-:Y:S01]  /*5850*/  IMAD R17, R0, R17, R25 ;  /* 0x0000001100117224 */ /* 0x000fe200078e0219 */
[C---:B------:R-:W-:Y:S01]  /*5860*/  SEL R39, R59.reuse, R39, !P1 ;  /* 0x000000273b277207 */ /* 0x040fe20004800000 */
[----:B------:R-:W-:Y:S01]  /*5870*/  IMAD.MOV.U32 R25, RZ, RZ, c[0x0][0x188] ;  /* 0x00006200ff197624 */ /* 0x000fe200078e00ff */
[----:B------:R-:W-:Y:S01]  /*5880*/  SEL R40, R59, R40, !P1 ;  /* 0x000000283b287207 */ /* 0x000fe20004800000 */
[----:B------:R-:W-:Y:S01]  /*5890*/  IMAD.U32 R29, RZ, RZ, UR6 ;  /* 0x00000006ff1d7e24 */ /* 0x000fe2000f8e00ff */
[----:B------:R-:W-:Y:S01]  /*58a0*/  UIMAD UR6, UR4, 0x9, URZ ;  /* 0x00000009040678a4 */ /* 0x000fe2000f8e023f */
[----:B------:R-:W-:Y:S01]  /*58b0*/  IMAD.WIDE R110, R25, 0x4, R4 ;  /* 0x00000004196e7825 */ /* 0x000fe200078e0204 */
[----:B----4-:R-:W-:-:S02]  /*58c0*/  LOP3.LUT R6, R163, 0x20, RZ, 0x3c, !PT ;  /* 0x00000020a3067812 */ /* 0x010fc400078e3cff */
[----:B------:R-:W-:Y:S01]  /*58d0*/  SEL R42, R59, R42, !P1 ;  /* 0x0000002a3b2a7207 */ /* 0x000fe20004800000 */
[----:B------:R-:W-:Y:S01]  /*58e0*/  IMAD.WIDE R108, R25, 0x4, R2 ;  /* 0x00000004196c7825 */ /* 0x000fe200078e0202 */
[----:B------:R-:W-:Y:S01]  /*58f0*/  IADD3 R25, R164, -0xa, RZ ;  /* 0xfffffff6a4197810 */ /* 0x000fe20007ffe0ff */
[----:B------:R4:W-:Y:S01]  /*5900*/  LDGSTS.E [R6+0x10200], [R110.64], !P6 ;  /* 0x102000006e067fae */ /* 0x0009e2000f12184a */
[----:B------:R-:W-:Y:S01]  /*5910*/  SEL R43, R59, R43, !P1 ;  /* 0x0000002b3b2b7207 */ /* 0x000fe20004800000 */
[----:B-1----:R-:W-:Y:S01]  /*5920*/  IMAD.WIDE R106, R29, 0x4, R4 ;  /* 0x000000041d6a7825 */ /* 0x002fe200078e0204 */
[C---:B------:R-:W-:Y:S01]  /*5930*/  SEL R44, R59.reuse, R44, !P1 ;  /* 0x0000002c3b2c7207 */ /* 0x040fe20004800000 */
[----:B------:R1:W-:Y:S01]  /*5940*/  LDGSTS.E [R6+0x10300], [R108.64], !P6 ;  /* 0x103000006c067fae */ /* 0x0003e2000f12184a */
[----:B------:R-:W-:Y:S01]  /*5950*/  SEL R46, R59, R46, !P1 ;  /* 0x0000002e3b2e7207 */ /* 0x000fe20004800000 */
[----:B--2---:R-:W-:Y:S01]  /*5960*/  IMAD.WIDE R104, R29, 0x4, R2 ;  /* 0x000000041d687825 */ /* 0x004fe200078e0202 */
[C---:B------:R-:W-:Y:S01]  /*5970*/  SEL R11, R59.reuse, R11, !P1 ;  /* 0x0000000b3b0b7207 */ /* 0x040fe20004800000 */
[----:B------:R2:W-:Y:S01]  /*5980*/  LDGSTS.E [R6+0x10a00], [R106.64], !P2 ;  /* 0x10a000006a067fae */ /* 0x0005e2000d12184a */
[----:B------:R-:W-:Y:S01]  /*5990*/  SEL R12, R59, R12, !P1 ;  /* 0x0000000c3b0c7207 */ /* 0x000fe20004800000 */
[--C-:B------:R-:W-:Y:S01]  /*59a0*/  @!P4 IMAD.IADD R128, R128, 0x1, -R0.reuse ;  /* 0x000000018080c824 */ /* 0x100fe200078e0a00 */
[----:B------:R-:W-:Y:S01]  /*59b0*/  ISETP.GE.AND P4, PT, R45, RZ, PT ;  /* 0x000000ff2d00720c */ /* 0x000fe20003f86270 */
[----:B------:R1:W-:Y:S01]  /*59c0*/  LDGSTS.E [R6+0x10b00], [R104.64], !P2 ;  /* 0x10b0000068067fae */ /* 0x0003e2000d12184a */
[--C-:B------:R-:W-:Y:S01]  /*59d0*/  @!P5 IMAD.IADD R73, R73, 0x1, -R0.reuse ;  /* 0x000000014949d824 */ /* 0x100fe200078e0a00 */
[----:B------:R-:W-:Y:S01]  /*59e0*/  ISETP.GT.U32.AND P2, PT, R0, R17, PT ;  /* 0x000000110000720c */ /* 0x000fe20003f44070 */
[----:B------:R-:W-:Y:S01]  /*59f0*/  IMAD.HI.U32 R21, R100, R125, RZ ;  /* 0x0000007d64157227 */ /* 0x000fe200078e00ff */
[C---:B------:R-:W-:Y:S01]  /*5a00*/  ISETP.GT.U32.AND P5, PT, R0.reuse, R128, PT ;  /* 0x000000800000720c */ /* 0x040fe20003fa4070 */
[----:B------:R-:W-:Y:S01]  /*5a10*/  STL.64 [R1+0x158], R110 ;  /* 0x0001586e01007387 */ /* 0x000fe20000100a00 */
[----:B------:R-:W-:Y:S01]  /*5a20*/  LOP3.LUT R45, R57, 0xa8, RZ, 0xfc, !PT ;  /* 0x000000a8392d7812 */ /* 0x000fe200078efcff */
[----:B------:R-:W-:Y:S01]  /*5a30*/  IMAD.MOV R21, RZ, RZ, -R21 ;  /* 0x000000ffff157224 */ /* 0x000fe200078e0a15 */
[C---:B------:R-:W-:Y:S01]  /*5a40*/  ISETP.GT.U32.AND P6, PT, R0.reuse, R73, PT ;  /* 0x000000490000720c */ /* 0x040fe20003fc4070 */
[----:B------:R-:W-:Y:S01]  /*5a50*/  STL.64 [R1+0x150], R108 ;  /* 0x0001506c01007387 */ /* 0x000fe20000100a00 */
[----:B------:R-:W-:Y:S01]  /*5a60*/  IABS R33, R45 ;  /* 0x0000002d00217213 */ /* 0x000fe20000000000 */
[----:B------:R-:W-:Y:S01]  /*5a70*/  IMAD R125, R0, R21, R125 ;  /* 0x00000015007d7224 */ /* 0x000fe200078e027d */
[----:B------:R-:W-:Y:S01]  /*5a80*/  SEL R14, R59, R14, !P1 ;  /* 0x0000000e3b0e7207 */ /* 0x000fe20004800000 */
[----:B------:R-:W-:Y:S01]  /*5a90*/  @!P4 IMAD.MOV R127, RZ, RZ, -R127 ;  /* 0x000000ffff7fc224 */ /* 0x000fe200078e0a7f */
[----:B------:R-:W-:Y:S01]  /*5aa0*/  ISETP.GE.U32.AND P4, PT, R25, 0x7fffffd7, PT ;  /* 0x7fffffd71900780c */ /* 0x000fe20003f86070 */
[----:B------:R-:W-:Y:S01]  /*5ab0*/  IMAD.MOV.U32 R29, RZ, RZ, R33 ;  /* 0x000000ffff1d7224 */ /* 0x000fe200078e0021 */
[----:B------:R2:W-:Y:S01]  /*5ac0*/  STL.64 [R1+0x128], R106 ;  /* 0x0001286a01007387 */ /* 0x0005e20000100a00 */
[--C-:B------:R-:W-:Y:S01]  /*5ad0*/  @!P2 IMAD.IADD R17, R17, 0x1, -R0.reuse ;  /* 0x000000011111a824 */ /* 0x100fe200078e0a00 */
[----:B------:R-:W-:Y:S01]  /*5ae0*/  ISETP.GE.AND P2, PT, R49, RZ, PT ;  /* 0x000000ff3100720c */ /* 0x000fe20003f46270 */
[----:B------:R-:W-:Y:S01]  /*5af0*/  @!P5 IMAD.IADD R128, R128, 0x1, -R0 ;  /* 0x000000018080d824 */ /* 0x000fe200078e0a00 */
[----:B------:R-:W-:Y:S01]  /*5b00*/  ISETP.GT.U32.AND P5, PT, R0, R125, PT ;  /* 0x0000007d0000720c */ /* 0x000fe20003fa4070 */
[----:B------:R-:W-:Y:S01]  /*5b10*/  IMAD.HI.U32 R21, R100, R29, RZ ;  /* 0x0000001d64157227 */ /* 0x000fe200078e00ff */
[----:B------:R1:W-:Y:S01]  /*5b20*/  STL.64 [R1+0x120], R104 ;  /* 0x0001206801007387 */ /* 0x0003e20000100a00 */
[----:B------:R-:W-:-:S02]  /*5b30*/  LOP3.LUT R49, R57, 0xaa, RZ, 0xfc, !PT ;  /* 0x000000aa39317812 */ /* 0x000fc400078efcff */
[----:B------:R-:W-:Y:S01]  /*5b40*/  IMAD.MOV R21, RZ, RZ, -R21 ;  /* 0x000000ffff157224 */ /* 0x000fe200078e0a15 */
[----:B------:R-:W-:Y:S01]  /*5b50*/  IABS R33, R85 ;  /* 0x0000005500217213 */ /* 0x000fe20000000000 */
[----:B------:R-:W-:Y:S01]  /*5b60*/  IMAD.U32 R25, RZ, RZ, UR6 ;  /* 0x00000006ff197e24 */ /* 0x000fe2000f8e00ff */
[----:B------:R-:W-:Y:S01]  /*5b70*/  IABS R77, R49 ;  /* 0x00000031004d7213 */ /* 0x000fe20000000000 */
[----:B------:R-:W-:Y:S01]  /*5b80*/  @!P6 IMAD.IADD R73, R73, 0x1, -R0 ;  /* 0x000000014949e824 */ /* 0x000fe200078e0a00 */
[----:B------:R-:W-:Y:S01]  /*5b90*/  ISETP.GE.AND P6, PT, R37, RZ, PT ;  /* 0x000000ff2500720c */ /* 0x000fe20003fc6270 */
[----:B------:R-:W-:Y:S01]  /*5ba0*/  IMAD R126, R0, R21, R29 ;  /* 0x00000015007e7224 */ /* 0x000fe200078e021d */
[----:B------:R-:W-:Y:S01]  /*5bb0*/  LOP3.LUT R37, R57, 0xac, RZ, 0xfc, !PT ;  /* 0x000000ac39257812 */ /* 0x000fe200078efcff */
[----:B--2---:R-:W-:Y:S01]  /*5bc0*/  IMAD.WIDE R106, R25, 0x4, R4 ;  /* 0x00000004196a7825 */ /* 0x004fe200078e0204 */
[----:B------:R-:W-:Y:S01]  /*5bd0*/  SHF.R.U32.HI R29, RZ, 0xe, R117 ;  /* 0x0000000eff1d7819 */ /* 0x000fe20000011675 */
[----:B------:R-:W-:Y:S01]  /*5be0*/  UIMAD UR6, UR4, 0xd, URZ ;  /* 0x0000000d040678a4 */ /* 0x000fe2000f8e023f */
[----:B------:R-:W-:Y:S01]  /*5bf0*/  SEL R61, R59, R61, !P1 ;  /* 0x0000003d3b3d7207 */ /* 0x000fe20004800000 */
[----:B-1----:R-:W-:Y:S01]  /*5c00*/  IMAD.WIDE R104, R25, 0x4, R2 ;  /* 0x0000000419687825 */ /* 0x002fe200078e0202 */
[----:B------:R1:W-:Y:S01]  /*5c10*/  LDGSTS.E [R6+0x11200], [R106.64], !P4 ;  /* 0x112000006a067fae */ /* 0x0003e2000e12184a */
[----:B------:R-:W-:-:S02]  /*5c20*/  IADD3 R25, R164, -0xe, RZ ;  /* 0xfffffff2a4197810 */ /* 0x000fc40007ffe0ff */
[----:B------:R-:W-:Y:S01]  /*5c30*/  @!P2 IMAD.MOV R73, RZ, RZ, -R73 ;  /* 0x000000ffff49a224 */ /* 0x000fe200078e0a49 */
[C---:B------:R-:W-:Y:S01]  /*5c40*/  ISETP.GT.U32.AND P2, PT, R0.reuse, R126, PT ;  /* 0x0000007e0000720c */ /* 0x040fe20003f44070 */
[----:B------:R-:W-:Y:S01]  /*5c50*/  @!P5 IMAD.IADD R125, R125, 0x1, -R0 ;  /* 0x000000017d7dd824 */ /* 0x000fe200078e0a00 */
[----:B------:R2:W-:Y:S01]  /*5c60*/  LDGSTS.E [R6+0x11300], [R104.64], !P4 ;  /* 0x1130000068067fae */ /* 0x0005e2000e12184a */
[----:B------:R-:W-:Y:S01]  /*5c70*/  ISETP.GT.U32.AND P5, PT, R0, R17, PT ;  /* 0x000000110000720c */ /* 0x000fe20003fa4070 */
[----:B------:R-:W-:Y:S01]  /*5c80*/  IMAD.HI.U32 R21, R100, R77, RZ ;  /* 0x0000004d64157227 */ /* 0x000fe200078e00ff */
[----:B------:R-:W-:Y:S01]  /*5c90*/  SEL R215, R59, R133, !P1 ;  /* 0x000000853bd77207 */ /* 0x000fe20004800000 */
[----:B------:R1:W-:Y:S01]  /*5ca0*/  STL.64 [R1+0xf8], R106 ;  /* 0x0000f86a01007387 */ /* 0x0003e20000100a00 */
[----:B------:R-:W-:Y:S01]  /*5cb0*/  ISETP.GT.U32.AND P4, PT, R0, R125, PT ;  /* 0x0000007d0000720c */ /* 0x000fe20003f84070 */
[----:B------:R-:W-:Y:S01]  /*5cc0*/  @!P6 IMAD.MOV R128, RZ, RZ, -R128 ;  /* 0x000000ffff80e224 */ /* 0x000fe200078e0a80 */
[----:B------:R-:W-:Y:S01]  /*5cd0*/  ISETP.GE.U32.AND P6, PT, R25, 0x7fffffd3, PT ;  /* 0x7fffffd31900780c */ /* 0x000fe20003fc6070 */
[----:B------:R-:W-:Y:S01]  /*5ce0*/  IMAD.MOV R21, RZ, RZ, -R21 ;  /* 0x000000ffff157224 */ /* 0x000fe200078e0a15 */
[----:B------:R-:W-:Y:S01]  /*5cf0*/  IABS R25, R37 ;  /* 0x0000002500197213 */ /* 0x000fe20000000000 */
[----:B------:R2:W-:Y:S01]  /*5d00*/  STL.64 [R1+0xf0], R104 ;  /* 0x0000f06801007387 */ /* 0x0005e20000100a00 */
        /* <DEDUP_REMOVED lines=8> */
[----:B------:R-:W-:Y:S01]  /*5d90*/  SEL R67, R59, R67, !P1 ;  /* 0x000000433b437207 */ /* 0x000fe20004800000 */
[--C-:B------:R-:W-:Y:S01]  /*5da0*/  @!P4 IMAD.IADD R125, R125, 0x1, -R0.reuse ;  /* 0x000000017d7dc824 */ /* 0x100fe200078e0a00 */
[----:B------:R-:W-:Y:S01]  /*5db0*/  ISETP.GE.AND P4, PT, R53, RZ, PT ;  /* 0x000000ff3500720c */ /* 0x000fe20003f86270 */
[----:B------:R-:W-:Y:S01]  /*5dc0*/  IMAD.MOV R21, RZ, RZ, -R21 ;  /* 0x000000ffff157224 */ /* 0x000fe200078e0a15 */
[----:B------:R-:W-:Y:S01]  /*5dd0*/  LOP3.LUT R53, R57, 0xae, RZ, 0xfc, !PT ;  /* 0x000000ae39357812 */ /* 0x000fe200078efcff */
[----:B------:R-:W-:Y:S01]  /*5de0*/  IMAD.U32 R41, RZ, RZ, UR6 ;  /* 0x00000006ff297e24 */ /* 0x000fe2000f8e00ff */
[----:B------:R-:W-:Y:S01]  /*5df0*/  UIMAD UR6, UR4, 0x15, URZ ;  /* 0x00000015040678a4 */ /* 0x000fe2000f8e023f */
[C---:B------:R-:W-:Y:S01]  /*5e00*/  IMAD R21, R0.reuse, R21, R25 ;  /* 0x0000001500157224 */ /* 0x040fe200078e0219 */
[----:B------:R-:W-:Y:S01]  /*5e10*/  IABS R123, R53 ;  /* 0x00000035007b7213 */ /* 0x000fe20000000000 */
[----:B------:R-:W-:Y:S01]  /*5e20*/  @!P5 IMAD.MOV R17, RZ, RZ, -R17 ;  /* 0x000000ffff11d224 */ /* 0x000fe200078e0a11 */
[----:B------:R-:W-:Y:S01]  /*5e30*/  ISETP.GT.U32.AND P5, PT, R0, R77, PT ;  /* 0x0000004d0000720c */ /* 0x000fe20003fa4070 */
[----:B------:R-:W-:Y:S01]  /*5e40*/  @!P2 IMAD.IADD R126, R126, 0x1, -R0 ;  /* 0x000000017e7ea824 */ /* 0x000fe200078e0a00 */
[----:B------:R-:W-:Y:S01]  /*5e50*/  ISETP.GT.U32.AND P2, PT, R0, R21, PT ;  /* 0x000000150000720c */ /* 0x000fe20003f44070 */
[----:B------:R-:W-:Y:S01]  /*5e60*/  IMAD.HI.U32 R25, R100, R123, RZ ;  /* 0x0000007b64197227 */ /* 0x000fe200078e00ff */
[----:B------:R-:W-:-:S02]  /*5e70*/  SEL R219, R59, R129, !P1 ;  /* 0x000000813bdb7207 */ /* 0x000fc40004800000 */
[----:B------:R-:W-:Y:S01]  /*5e80*/  SEL R9, R59, R130, !P1 ;  /* 0x000000823b097207 */ /* 0x000fe20004800000 */
[----:B------:R-:W-:Y:S01]  /*5e90*/  @!P4 IMAD.MOV R125, RZ, RZ, -R125 ;  /* 0x000000ffff7dc224 */ /* 0x000fe200078e0a7d */
[----:B------:R-:W-:Y:S01]  /*5ea0*/  LOP3.LUT P4, RZ, R29, 0x1, RZ, 0xc0, !PT ;  /* 0x000000011dff7812 */ /* 0x000fe2000788c0ff */
[----:B------:R-:W-:Y:S01]  /*5eb0*/  IMAD.MOV R29, RZ, RZ, -R25 ;  /* 0x000000ffff1d7224 */ /* 0x000fe200078e0a19 */
[----:B------:R-:W-:Y:S01]  /*5ec0*/  SEL R69, R59, R69, !P1 ;  /* 0x000000453b457207 */ /* 0x000fe20004800000 */
[----:B----4-:R-:W-:Y:S01]  /*5ed0*/  IMAD.WIDE R110, R41, 0x4, R4 ;  /* 0x00000004296e7825 */ /* 0x010fe200078e0204 */
[C---:B------:R-:W-:Y:S02]  /*5ee0*/  SEL R221, R59.reuse, R127, !P1 ;  /* 0x0000007f3bdd7207 */ /* 0x040fe40004800000 */
[----:B------:R-:W-:Y:S01]  /*5ef0*/  SEL R73, R59, R73, !P1 ;  /* 0x000000493b497207 */ /* 0x000fe20004800000 */
[----:B------:R-:W-:Y:S01]  /*5f00*/  IMAD R123, R0, R29, R123 ;  /* 0x0000001d007b7224 */ /* 0x000fe200078e027b */
[----:B------:R4:W-:Y:S01]  /*5f10*/  LDGSTS.E [R6+0x11a00], [R110.64], !P6 ;  /* 0x11a000006e067fae */ /* 0x0009e2000f12184a */
[----:B------:R-:W-:Y:S01]  /*5f20*/  IMAD.U32 R29, RZ, RZ, UR7 ;  /* 0x00000007ff1d7e24 */ /* 0x000fe2000f8e00ff */
[----:B------:R-:W-:Y:S01]  /*5f30*/  UIMAD UR7, UR4, 0x1d, URZ ;  /* 0x0000001d040778a4 */ /* 0x000fe2000f8e023f */
[----:B------:R-:W-:Y:S01]  /*5f40*/  IMAD.WIDE R108, R41, 0x4, R2 ;  /* 0x00000004296c7825 */ /* 0x000fe200078e0202 */
[----:B------:R-:W-:Y:S01]  /*5f50*/  STL.64 [R1+0xc8], R110 ;  /* 0x0000c86e01007387 */ /* 0x000fe20000100a00 */
[----:B------:R-:W-:-:S02]  /*5f60*/  LOP3.LUT R41, R57, 0xb6, RZ, 0xfc, !PT ;  /* 0x000000b639297812 */ /* 0x000fc400078efcff */
[C---:B-1----:R-:W-:Y:S01]  /*5f70*/  IMAD.WIDE R106, R29.reuse, 0x4, R4 ;  /* 0x000000041d6a7825 */ /* 0x042fe200078e0204 */
[----:B------:R1:W-:Y:S01]  /*5f80*/  LDGSTS.E [R6+0x11b00], [R108.64], !P6 ;  /* 0x11b000006c067fae */ /* 0x0003e2000f12184a */
[----:B------:R-:W-:Y:S02]  /*5f90*/  ISETP.GT.U32.AND P6, PT, R0, R123, PT ;  /* 0x0000007b0000720c */ /* 0x000fe40003fc4070 */
[----:B--2---:R-:W-:Y:S01]  /*5fa0*/  IMAD.WIDE R104, R29, 0x4, R2 ;  /* 0x000000041d687825 */ /* 0x004fe200078e0202 */
[----:B------:R2:W-:Y:S01]  /*5fb0*/  LDGSTS.E [R6+0x12200], [R106.64], P4 ;  /* 0x122000006a067fae */ /* 0x0005e2000a12184a */
[----:B------:R-:W-:Y:S02]  /*5fc0*/  SHF.R.U32.HI R29, RZ, 0xa, R117 ;  /* 0x0000000aff1d7819 */ /* 0x000fe40000011675 */
[--C-:B------:R-:W-:Y:S01]  /*5fd0*/  @!P5 IMAD.IADD R77, R77, 0x1, -R0.reuse ;  /* 0x000000014d4dd824 */ /* 0x100fe200078e0a00 */
[----:B------:R1:W-:Y:S01]  /*5fe0*/  LDGSTS.E [R6+0x12300], [R104.64], P4 ;  /* 0x1230000068067fae */ /* 0x0003e2000a12184a */
[--C-:B------:R-:W-:Y:S01]  /*5ff0*/  @!P2 IMAD.IADD R21, R21, 0x1, -R0.reuse ;  /* 0x000000011515a824 */ /* 0x100fe200078e0a00 */
[----:B------:R-:W-:Y:S01]  /*6000*/  ISETP.GE.AND P5, PT, R45, RZ, PT ;  /* 0x000000ff2d00720c */ /* 0x000fe20003fa6270 */
[----:B------:R-:W-:Y:S01]  /*6010*/  IMAD.HI.U32 R25, R100, R33, RZ ;  /* 0x0000002164197227 */ /* 0x000fe200078e00ff */
[C---:B------:R-:W-:Y:S01]  /*6020*/  ISETP.GT.U32.AND P2, PT, R0.reuse, R77, PT ;  /* 0x0000004d0000720c */ /* 0x040fe20003f44070 */
[----:B------:R-:W-:Y:S01]  /*6030*/  STL.64 [R1+0xc0], R108 ;  /* 0x0000c06c01007387 */ /* 0x000fe20000100a00 */
[C---:B------:R-:W-:Y:S01]  /*6040*/  ISETP.GT.U32.AND P4, PT, R0.reuse, R21, PT ;  /* 0x000000150000720c */ /* 0x040fe20003f84070 */
[----:B------:R-:W-:Y:S01]  /*6050*/  IMAD.MOV R25, RZ, RZ, -R25 ;  /* 0x000000ffff197224 */ /* 0x000fe200078e0a19 */
[----:B------:R-:W-:Y:S01]  /*6060*/  LOP3.LUT R45, R57, 0xb2, RZ, 0xfc, !PT ;  /* 0x000000b2392d7812 */ /* 0x000fe200078efcff */
[----:B------:R-:W-:Y:S01]  /*6070*/  @!P6 IMAD.IADD R123, R123, 0x1, -R0 ;  /* 0x000000017b7be824 */ /* 0x000fe200078e0a00 */
[----:B------:R2:W-:Y:S01]  /*6080*/  STL.64 [R1+0x98], R106 ;  /* 0x0000986a01007387 */ /* 0x0005e20000100a00 */
[C---:B------:R-:W-:Y:S01]  /*6090*/  IMAD R124, R0.reuse, R25, R33 ;  /* 0x00000019007c7224 */ /* 0x040fe200078e0221 */
[----:B------:R-:W-:Y:S01]  /*60a0*/  IABS R81, R45 ;  /* 0x0000002d00517213 */ /* 0x000fe20000000000 */
[----:B------:R-:W-:Y:S01]  /*60b0*/  IMAD R133, R95, c[0x0][0x190], RZ ;  /* 0x000064005f857a24 */ /* 0x000fe200078e02ff */
[----:B------:R1:W-:Y:S01]  /*60c0*/  STL.64 [R1+0x90], R104 ;  /* 0x0000906801007387 */ /* 0x0003e20000100a00 */
[----:B------:R-:W-:Y:S01]  /*60d0*/  @!P5 IMAD.MOV R126, RZ, RZ, -R126 ;  /* 0x000000ffff7ed224 */ /* 0x000fe200078e0a7e */
[----:B------:R-:W-:Y:S01]  /*60e0*/  LOP3.LUT P5, RZ, R29, 0x1, RZ, 0xc0, !PT ;  /* 0x000000011dff7812 */ /* 0x000fe200078ac0ff */
[--C-:B------:R-:W-:Y:S01]  /*60f0*/  @!P2 IMAD.IADD R77, R77, 0x1, -R0.reuse ;  /* 0x000000014d4da824 */ /* 0x100fe200078e0a00 */
[----:B------:R-:W-:Y:S01]  /*6100*/  ISETP.GT.U32.AND P2, PT, R0, R124, PT ;  /* 0x0000007c0000720c */ /* 0x000fe20003f44070 */
[----:B------:R-:W-:Y:S01]  /*6110*/  @!P4 IMAD.IADD R21, R21, 0x1, -R0 ;  /* 0x000000011515c824 */ /* 0x000fe200078e0a00 */
[----:B------:R-:W-:Y:S01]  /*6120*/  ISETP.GE.AND P4, PT, R49, RZ, PT ;  /* 0x000000ff3100720c */ /* 0x000fe20003f86270 */
[----:B------:R-:W-:Y:S01]  /*6130*/  IMAD.HI.U32 R25, R100, R81, RZ ;  /* 0x0000005164197227 */ /* 0x000fe200078e00ff */
[----:B------:R-:W-:-:S02]  /*6140*/  IABS R121, R41 ;  /* 0x0000002900797213 */ /* 0x000fc40000000000 */
[----:B------:R-:W-:Y:S01]  /*6150*/  ISETP.GE.AND P6, PT, R37, RZ, PT ;  /* 0x000000ff2500720c */ /* 0x000fe20003fc6270 */
[----:B------:R-:W-:Y:S01]  /*6160*/  IMAD.MOV R25, RZ, RZ, -R25 ;  /* 0x000000ffff197224 */ /* 0x000fe200078e0a19 */
[----:B------:R-:W-:Y:S01]  /*6170*/  SHF.R.U32.HI R33, RZ, 0x2, R117 ;  /* 0x00000002ff217819 */ /* 0x000fe20000011675 */
[----:B------:R-:W-:Y:S01]  /*6180*/  IMAD.U32 R29, RZ, RZ, UR6 ;  /* 0x00000006ff1d7e24 */ /* 0x000fe2000f8e00ff */
[----:B------:R-:W-:Y:S01]  /*6190*/  LOP3.LUT R49, R57, 0xb8, RZ, 0xfc, !PT ;  /* 0x000000b839317812 */ /* 0x000fe200078efcff */
[----:B------:R-:W-:Y:S01]  /*61a0*/  IMAD R81, R0, R25, R81 ;  /* 0x0000001900517224 */ /* 0x000fe200078e0251 */
[----:B------:R-:W-:Y:S01]  /*61b0*/  SHF.R.U32.HI R37, RZ, 0x6, R117 ;  /* 0x00000006ff257819 */ /* 0x000fe20000011675 */
[----:B------:R-:W-:Y:S01]  /*61c0*/  @!P2 IMAD.IADD R124, R124, 0x1, -R0 ;  /* 0x000000017c7ca824 */ /* 0x000fe200078e0a00 */
[C---:B------:R-:W-:Y:S01]  /*61d0*/  ISETP.GT.U32.AND P2, PT, R0.reuse, R123, PT ;  /* 0x0000007b0000720c */ /* 0x040fe20003f44070 */
[----:B------:R-:W-:Y:S01]  /*61e0*/  @!P4 IMAD.MOV R77, RZ, RZ, -R77 ;  /* 0x000000ffff4dc224 */ /* 0x000fe200078e0a4d */
[----:B------:R-:W-:Y:S01]  /*61f0*/  ISETP.GT.U32.AND P4, PT, R0, R81, PT ;  /* 0x000000510000720c */ /* 0x000fe20003f84070 */
[----:B--2---:R-:W-:Y:S01]  /*6200*/  IMAD.WIDE R106, R29, 0x4, R4 ;  /* 0x000000041d6a7825 */ /* 0x004fe200078e0204 */
[----:B------:R-:W-:Y:S01]  /*6210*/  UIMAD UR6, UR4, 0x19, URZ ;  /* 0x00000019040678a4 */ /* 0x000fe2000f8e023f */
[----:B------:R-:W-:-:S02]  /*6220*/  SEL R223, R59, R125, !P1 ;  /* 0x0000007d3bdf7207 */ /* 0x000fc40004800000 */
[----:B-1----:R-:W-:Y:S01]  /*6230*/  IMAD.WIDE R104, R29, 0x4, R2 ;  /* 0x000000041d687825 */ /* 0x002fe200078e0202 */
[----:B------:R-:W-:Y:S01]  /*6240*/  IABS R29, R93 ;  /* 0x0000005d001d7213 */ /* 0x000fe20000000000 */
[----:B------:R1:W-:Y:S01]  /*6250*/  LDGSTS.E [R6+0x12a00], [R106.64], P5 ;  /* 0x12a000006a067fae */ /* 0x0003e2000a92184a */
[----:B------:R-:W-:Y:S01]  /*6260*/  SEL R77, R59, R77, !P1 ;  /* 0x0000004d3b4d7207 */ /* 0x000fe20004800000 */
[----:B------:R-:W-:Y:S01]  /*6270*/  @!P6 IMAD.MOV R21, RZ, RZ, -R21 ;  /* 0x000000ffff15e224 */ /* 0x000fe200078e0a15 */
[----:B------:R-:W-:Y:S01]  /*6280*/  LOP3.LUT P6, RZ, R33, 0x1, RZ, 0xc0, !PT ;  /* 0x0000000121ff7812 */ /* 0x000fe200078cc0ff */
[----:B------:R-:W-:Y:S01]  /*6290*/  IMAD.HI.U32 R25, R100, R29, RZ ;  /* 0x0000001d64197227 */ /* 0x000fe200078e00ff */
[----:B------:R2:W-:Y:S01]  /*62a0*/  LDGSTS.E [R6+0x12b00], [R104.64], P5 ;  /* 0x12b0000068067fae */ /* 0x0005e2000a92184a */
[----:B------:R-:W-:Y:S02]  /*62b0*/  ISETP.GT.U32.AND P5, PT, R0, R124, PT ;  /* 0x0000007c0000720c */ /* 0x000fe40003fa4070 */
[--C-:B------:R-:W-:Y:S01]  /*62c0*/  @!P2 IMAD.IADD R123, R123, 0x1, -R0.reuse ;  /* 0x000000017b7ba824 */ /* 0x100fe200078e0a00 */
[----:B------:R-:W-:Y:S01]  /*62d0*/  ISETP.GE.AND P2, PT, R53, RZ, PT ;  /* 0x000000ff3500720c */ /* 0x000fe20003f46270 */
[----:B------:R-:W-:Y:S01]  /*62e0*/  @!P4 IMAD.IADD R81, R81, 0x1, -R0 ;  /* 0x000000015151c824 */ /* 0x000fe200078e0a00 */
[----:B------:R-:W-:Y:S01]  /*62f0*/  IABS R33, R49 ;  /* 0x0000003100217213 */ /* 0x000fe20000000000 */
[----:B------:R-:W-:Y:S01]  /*6300*/  IMAD.MOV R25, RZ, RZ, -R25 ;  /* 0x000000ffff197224 */ /* 0x000fe200078e0a19 */
[----:B------:R1:W-:Y:S01]  /*6310*/  STL.64 [R1+0x78], R106 ;  /* 0x0000786a01007387 */ /* 0x0003e20000100a00 */
[----:B------:R-:W-:Y:S01]  /*6320*/  LOP3.LUT R53, R57, 0xbe, RZ, 0xfc, !PT ;  /* 0x000000be39357812 */ /* 0x000fe200078efcff */
[----:B------:R-:W-:Y:S01]  /*6330*/  IMAD R95, R40, c[0x0][0x190], RZ ;  /* 0x00006400285f7a24 */ /* 0x000fe200078e02ff */
[C---:B------:R-:W-:Y:S01]  /*6340*/  ISETP.GT.U32.AND P4, PT, R0.reuse, R81, PT ;  /* 0x000000510000720c */ /* 0x040fe20003f84070 */
[----:B------:R-:W-:Y:S01]  /*6350*/  IMAD R25, R0, R25, R29 ;  /* 0x0000001900197224 */ /* 0x000fe200078e021d */
[----:B------:R2:W-:Y:S01]  /*6360*/  STL.64 [R1+0x70], R104 ;  /* 0x0000706801007387 */ /* 0x0005e20000100a00 */
[----:B------:R-:W-:Y:S01]  /*6370*/  IMAD.HI.U32 R29, R100, R121, RZ ;  /* 0x00000079641d7227 */ /* 0x000fe200078e00ff */
[----:B------:R-:W-:-:S03]  /*6380*/  IABS R119, R53 ;  /* 0x0000003500777213 */ /* 0x000fc60000000000 */
[----:B------:R-:W-:Y:S02]  /*6390*/  IMAD.MOV R29, RZ, RZ, -R29 ;  /* 0x000000ffff1d7224 */ /* 0x000fe400078e0a1d */
[--C-:B------:R-:W-:Y:S01]  /*63a0*/  @!P5 IMAD.IADD R124, R124, 0x1, -R0.reuse ;  /* 0x000000017c7cd824 */ /* 0x100fe200078e0a00 */
[----:B------:R-:W-:Y:S01]  /*63b0*/  ISETP.GE.AND P5, PT, R85, RZ, PT ;  /* 0x000000ff5500720c */ /* 0x000fe20003fa6270 */
[----:B------:R-:W-:Y:S01]  /*63c0*/  @!P2 IMAD.MOV R123, RZ, RZ, -R123 ;  /* 0x000000ffff7ba224 */ /* 0x000fe200078e0a7b */
[C---:B------:R-:W-:Y:S01]  /*63d0*/  ISETP.GT.U32.AND P2, PT, R0.reuse, R25, PT ;  /* 0x000000190000720c */ /* 0x040fe20003f44070 */
[----:B------:R-:W-:Y:S01]  /*63e0*/  IMAD R121, R0, R29, R121 ;  /* 0x0000001d00797224 */ /* 0x000fe200078e0279 */
[----:B------:R-:W-:Y:S01]  /*63f0*/  IABS R85, R97 ;  /* 0x0000006100557213 */ /* 0x000fe20000000000 */
[----:B------:R-:W-:Y:S01]  /*6400*/  @!P4 IMAD.IADD R81, R81, 0x1, -R0 ;  /* 0x000000015151c824 */ /* 0x000fe200078e0a00 */
[----:B------:R-:W-:Y:S01]  /*6410*/  SEL R225, R59, R123, !P1 ;  /* 0x0000007b3be17207 */ /* 0x000fe20004800000 */
[----:B------:R-:W-:Y:S01]  /*6420*/  IMAD.HI.U32 R29, R100, R33, RZ ;  /* 0x00000021641d7227 */ /* 0x000fe200078e00ff */
[----:B------:R-:W-:-:S03]  /*6430*/  ISETP.GT.U32.AND P4, PT, R0, R121, PT ;  /* 0x000000790000720c */ /* 0x000fc60003f84070 */
[----:B------:R-:W-:Y:S02]  /*6440*/  IMAD.MOV R29, RZ, RZ, -R29 ;  /* 0x000000ffff1d7224 */ /* 0x000fe400078e0a1d */
[----:B------:R-:W-:Y:S01]  /*6450*/  @!P5 IMAD.MOV R124, RZ, RZ, -R124 ;  /* 0x000000ffff7cd224 */ /* 0x000fe200078e0a7c */
[----:B------:R-:W-:Y:S01]  /*6460*/  LOP3.LUT P5, RZ, R37, 0x1, RZ, 0xc0, !PT ;  /* 0x0000000125ff7812 */ /* 0x000fe200078ac0ff */
[--C-:B------:R-:W-:Y:S01]  /*6470*/  @!P2 IMAD.IADD R25, R25, 0x1, -R0.reuse ;  /* 0x000000011919a824 */ /* 0x100fe200078e0a00 */
[----:B------:R-:W-:Y:S01]  /*6480*/  ISETP.GE.AND P2, PT, R45, RZ, PT ;  /* 0x000000ff2d00720c */ /* 0x000fe20003f46270 */
[----:B------:R-:W-:Y:S01]  /*6490*/  IMAD.U32 R37, RZ, RZ, UR6 ;  /* 0x00000006ff257e24 */ /* 0x000fe2000f8e00ff */
[----:B------:R-:W-:Y:S01]  /*64a0*/  IABS R45, R89 ;  /* 0x00000059002d7213 */ /* 0x000fe20000000000 */
[C---:B------:R-:W-:Y:S01]  /*64b0*/  IMAD R122, R0.reuse, R29, R33 ;  /* 0x0000001d007a7224 */ /* 0x040fe200078e0221 */
[----:B------:R-:W-:Y:S01]  /*64c0*/  USHF.L.U32 UR6, UR4, 0x1, URZ ;  /* 0x0000000104067899 */ /* 0x000fe2000800063f */
[----:B------:R-:W-:Y:S01]  /*64d0*/  @!P4 IMAD.IADD R121, R121, 0x1, -R0 ;  /* 0x000000017979c824 */ /* 0x000fe200078e0a00 */
[----:B------:R-:W-:Y:S01]  /*64e0*/  ISETP.GT.U32.AND P4, PT, R0, R25, PT ;  /* 0x000000190000720c */ /* 0x000fe20003f84070 */
[----:B------:R-:W-:Y:S01]  /*64f0*/  IMAD.U32 R33, RZ, RZ, UR7 ;  /* 0x00000007ff217e24 */ /* 0x000fe2000f8e00ff */
[----:B------:R-:W-:Y:S01]  /*6500*/  UIMAD UR7, UR4, 0x16, URZ ;  /* 0x00000016040778a4 */ /* 0x000fe2000f8e023f */
[----:B------:R-:W-:-:S04]  /*6510*/  IMAD.HI.U32 R29, R100, R85, RZ ;  /* 0x00000055641d7227 */ /* 0x000fc800078e00ff */
[----:B----4-:R-:W-:-:S04]  /*6520*/  IMAD.WIDE R110, R37, 0x4, R4 ;  /* 0x00000004256e7825 */ /* 0x010fc800078e0204 */
[----:B------:R-:W-:Y:S01]  /*6530*/  IMAD.WIDE R108, R37, 0x4, R2 ;  /* 0x00000004256c7825 */ /* 0x000fe200078e0202 */
[----:B------:R4:W-:Y:S03]  /*6540*/  LDGSTS.E [R6+0x13200], [R110.64], P5 ;  /* 0x132000006e067fae */ /* 0x0009e6000a92184a */
[C---:B-1----:R-:W-:Y:S01]  /*6550*/  IMAD.WIDE R106, R33.reuse, 0x4, R4 ;  /* 0x00000004216a7825 */ /* 0x042fe200078e0204 */
[----:B------:R4:W-:Y:S01]  /*6560*/  LDGSTS.E [R6+0x13300], [R108.64], P5 ;  /* 0x133000006c067fae */ /* 0x0009e2000a92184a */
[C---:B------:R-:W-:Y:S02]  /*6570*/  ISETP.GT.U32.AND P5, PT, R0.reuse, R122, PT ;  /* 0x0000007a0000720c */ /* 0x040fe40003fa4070 */
[----:B--2---:R-:W-:Y:S01]  /*6580*/  IMAD.WIDE R104, R33, 0x4, R2 ;  /* 0x0000000421687825 */ /* 0x004fe200078e0202 */
[----:B------:R4:W-:Y:S03]  /*6590*/  LDGSTS.E [R6+0x13a00], [R106.64], P6 ;  /* 0x13a000006a067fae */ /* 0x0009e6000b12184a */
[----:B------:R-:W-:Y:S01]  /*65a0*/  IMAD.MOV R33, RZ, RZ, -R29 ;  /* 0x000000ffff217224 */ /* 0x000fe200078e0a1d */
[----:B------:R4:W-:Y:S01]  /*65b0*/  LDGSTS.E [R6+0x13b00], [R104.64], P6 ;  /* 0x13b0000068067fae */ /* 0x0009e2000b12184a */
[----:B------:R-:W-:Y:S01]  /*65c0*/  ISETP.GT.U32.AND P6, PT, R0, R121, PT ;  /* 0x000000790000720c */ /* 0x000fe20003fc4070 */
[----:B------:R-:W-:Y:S01]  /*65d0*/  @!P4 IMAD.IADD R25, R25, 0x1, -R0 ;  /* 0x000000011919c824 */ /* 0x000fe200078e0a00 */
[----:B------:R-:W-:Y:S01]  /*65e0*/  IADD3 R29, R164, -0x3, RZ ;  /* 0xfffffffda41d7810 */ /* 0x000fe20007ffe0ff */
[----:B------:R-:W-:Y:S01]  /*65f0*/  IMAD R85, R0, R33, R85 ;  /* 0x0000002100557224 */ /* 0x000fe200078e0255 */
[----:B------:R-:W-:Y:S01]  /*6600*/  STL.64 [R1+0x58], R110 ;  /* 0x0000586e01007387 */ /* 0x000fe20000100a00 */
[----:B------:R-:W-:-:S02]  /*6610*/  IMAD.MOV.U32 R37, RZ, RZ, R45 ;  /* 0x000000ffff257224 */ /* 0x000fc400078e002d */
[----:B------:R-:W-:Y:S01]  /*6620*/  @!P2 IMAD.MOV R81, RZ, RZ, -R81 ;  /* 0x000000ffff51a224 */ /* 0x000fe200078e0a51 */
[----:B------:R-:W-:Y:S01]  /*6630*/  ISETP.GT.U32.AND P4, PT, R0, R85, PT ;  /* 0x000000550000720c */ /* 0x000fe20003f84070 */
[--C-:B------:R-:W-:Y:S01]  /*6640*/  @!P5 IMAD.IADD R122, R122, 0x1, -R0.reuse ;  /* 0x000000017a7ad824 */ /* 0x100fe200078e0a00 */
[----:B------:R-:W-:Y:S01]  /*6650*/  ISETP.GE.U32.AND P2, PT, R29, 0x7fffffde, PT ;  /* 0x7fffffde1d00780c */ /* 0x000fe20003f46070 */
[----:B------:R-:W-:Y:S01]  /*6660*/  IMAD.HI.U32 R29, R100, R37, RZ ;  /* 0x00000025641d7227 */ /* 0x000fe200078e00ff */
[----:B------:R-:W-:Y:S01]  /*6670*/  STL.64 [R1+0x50], R108 ;  /* 0x0000506c01007387 */ /* 0x000fe20000100a00 */
[----:B----4-:R-:W-:Y:S02]  /*6680*/  LOP3.LUT R6, R163, 0x40, RZ, 0x3c, !PT ;  /* 0x00000040a3067812 */ /* 0x010fe400078e3cff */
[--C-:B------:R-:W-:Y:S01]  /*6690*/  @!P6 IMAD.IADD R121, R121, 0x1, -R0.reuse ;  /* 0x000000017979e824 */ /* 0x100fe200078e0a00 */
[----:B------:R-:W-:Y:S01]  /*66a0*/  ISETP.GE.AND P6, PT, R93, RZ, PT ;  /* 0x000000ff5d00720c */ /* 0x000fe20003fc6270 */
[----:B------:R-:W-:Y:S01]  /*66b0*/  IMAD.U32 R33, RZ, RZ, UR6 ;  /* 0x00000006ff217e24 */ /* 0x000fe2000f8e00ff */
[----:B------:R1:W-:Y:S01]  /*66c0*/  STL.64 [R1+0x38], R106 ;  /* 0x0000386a01007387 */ /* 0x0003e20000100a00 */
[----:B------:R-:W-:Y:S01]  /*66d0*/  IMAD.MOV R29, RZ, RZ, -R29 ;  /* 0x000000ffff1d7224 */ /* 0x000fe200078e0a1d */
[----:B------:R-:W-:Y:S01]  /*66e0*/  ISETP.GE.AND P5, PT, R41, RZ, PT ;  /* 0x000000ff2900720c */ /* 0x000fe20003fa6270 */
[----:B------:R-:W-:Y:S01]  /*66f0*/  @!P4 IMAD.IADD R85, R85, 0x1, -R0 ;  /* 0x000000015555c824 */ /* 0x000fe200078e0a00 */
[C---:B------:R-:W-:Y:S01]  /*6700*/  ISETP.GT.U32.AND P4, PT, R0.reuse, R122, PT ;  /* 0x0000007a0000720c */ /* 0x040fe20003f84070 */
[----:B------:R2:W-:Y:S01]  /*6710*/  STL.64 [R1+0x30], R104 ;  /* 0x0000306801007387 */ /* 0x0005e20000100a00 */
[----:B------:R-:W-:Y:S01]  /*6720*/  IMAD R29, R0, R29, R37 ;  /* 0x0000001d001d7224 */ /* 0x000fe200078e0225 */
[----:B------:R-:W-:Y:S01]  /*6730*/  UIMAD UR6, UR4, 0x6, URZ ;  /* 0x00000006040678a4 */ /* 0x000fe2000f8e023f */
[----:B------:R-:W-:Y:S01]  /*6740*/  IMAD.HI.U32 R37, R100, R119, RZ ;  /* 0x0000007764257227 */ /* 0x000fe200078e00ff */
[----:B------:R-:W-:-:S02]  /*6750*/  LOP3.LUT R93, R57, 0xc4, RZ, 0xfc, !PT ;  /* 0x000000c4395d7812 */ /* 0x000fc400078efcff */
[----:B------:R-:W-:Y:S01]  /*6760*/  SEL R81, R59, R81, !P1 ;  /* 0x000000513b517207 */ /* 0x000fe20004800000 */
[----:B-1----:R-:W-:-:S04]  /*6770*/  IMAD.WIDE R106, R33, 0x4, R4 ;  /* 0x00000004216a7825 */ /* 0x002fc800078e0204 */
[----:B------:R-:W-:Y:S01]  /*6780*/  @!P6 IMAD.MOV R25, RZ, RZ, -R25 ;  /* 0x000000ffff19e224 */ /* 0x000fe200078e0a19 */
[----:B------:R1:W-:Y:S01]  /*6790*/  LDGSTS.E [R6+0x10400], [R106.64], !P2 ;  /* 0x104000006a067fae */ /* 0x0003e2000d12184a */
[----:B--2---:R-:W-:Y:S01]  /*67a0*/  IMAD.WIDE R104, R33, 0x4, R2 ;  /* 0x0000000421687825 */ /* 0x004fe200078e0202 */
[----:B------:R-:W-:Y:S02]  /*67b0*/  ISETP.GT.U32.AND P6, PT, R0, R29, PT ;  /* 0x0000001d0000720c */ /* 0x000fe40003fc4070 */
[----:B------:R-:W-:Y:S01]  /*67c0*/  LOP3.LUT R33, R57, 0xc0, RZ, 0xfc, !PT ;  /* 0x000000c039217812 */ /* 0x000fe200078efcff */
[--C-:B------:R-:W-:Y:S01]  /*67d0*/  @!P4 IMAD.IADD R122, R122, 0x1, -R0.reuse ;  /* 0x000000017a7ac824 */ /* 0x100fe200078e0a00 */
[----:B------:R2:W-:Y:S01]  /*67e0*/  LDGSTS.E [R6+0x10500], [R104.64], !P2 ;  /* 0x1050000068067fae */ /* 0x0005e2000d12184a */
[C---:B------:R-:W-:Y:S01]  /*67f0*/  ISETP.GT.U32.AND P2, PT, R0.reuse, R85, PT ;  /* 0x000000550000720c */ /* 0x040fe20003f44070 */
[----:B------:R-:W-:Y:S01]  /*6800*/  IMAD.MOV R41, RZ, RZ, -R37 ;  /* 0x000000ffff297224 */ /* 0x000fe200078e0a25 */
[----:B------:R-:W-:Y:S01]  /*6810*/  ISETP.GE.AND P4, PT, R97, RZ, PT ;  /* 0x000000ff6100720c */ /* 0x000fe20003f86270 */
[----:B------:R-:W-:Y:S01]  /*6820*/  @!P5 IMAD.MOV R121, RZ, RZ, -R121 ;  /* 0x000000ffff79d224 */ /* 0x000fe200078e0a79 */
[----:B------:R-:W-:Y:S01]  /*6830*/  IABS R45, R33 ;  /* 0x00000021002d7213 */ /* 0x000fe20000000000 */
[----:B------:R-:W-:Y:S01]  /*6840*/  IMAD R119, R0, R41, R119 ;  /* 0x0000002900777224 */ /* 0x000fe200078e0277 */
[----:B------:R-:W-:Y:S01]  /*6850*/  ISETP.GE.AND P5, PT, R49, RZ, PT ;  /* 0x000000ff3100720c */ /* 0x000fe20003fa6270 */
[----:B------:R1:W-:Y:S01]  /*6860*/  STL.64 [R1+0x148], R106 ;  /* 0x0001486a01007387 */ /* 0x0003e20000100a00 */
[----:B------:R-:W-:Y:S01]  /*6870*/  @!P6 IMAD.IADD R29, R29, 0x1, -R0 ;  /* 0x000000011d1de824 */ /* 0x000fe200078e0a00 */
[----:B------:R-:W-:Y:S01]  /*6880*/  IADD3 R49, R164, -0x7, RZ ;  /* 0xfffffff9a4317810 */ /* 0x000fe20007ffe0ff */
[----:B------:R-:W-:Y:S01]  /*6890*/  IMAD.HI.U32 R37, R100, R45, RZ ;  /* 0x0000002d64257227 */ /* 0x000fe200078e00ff */
[----:B------:R2:W-:Y:S01]  /*68a0*/  STL.64 [R1+0x140], R104 ;  /* 0x0001406801007387 */ /* 0x0005e20000100a00 */
[----:B------:R-:W-:-:S02]  /*68b0*/  LOP3.LUT R97, R57, 0xc6, RZ, 0xfc, !PT ;  /* 0x000000c639617812 */ /* 0x000fc400078efcff */
[----:B------:R-:W-:Y:S01]  /*68c0*/  @!P2 IMAD.IADD R85, R85, 0x1, -R0 ;  /* 0x000000015555a824 */ /* 0x000fe200078e0a00 */
[C---:B------:R-:W-:Y:S01]  /*68d0*/  ISETP.GT.U32.AND P6, PT, R0.reuse, R29, PT ;  /* 0x0000001d0000720c */ /* 0x040fe20003fc4070 */
[----:B------:R-:W-:Y:S01]  /*68e0*/  IMAD.MOV R37, RZ, RZ, -R37 ;  /* 0x000000ffff257224 */ /* 0x000fe200078e0a25 */
[----:B------:R-:W-:Y:S01]  /*68f0*/  ISETP.GE.U32.AND P2, PT, R49, 0x7fffffda, PT ;  /* 0x7fffffda3100780c */ /* 0x000fe20003f46070 */
[----:B------:R-:W-:Y:S01]  /*6900*/  @!P4 IMAD.MOV R85, RZ, RZ, -R85 ;  /* 0x000000ffff55c224 */ /* 0x000fe200078e0a55 */
[C---:B------:R-:W-:Y:S01]  /*6910*/  ISETP.GT.U32.AND P4, PT, R0.reuse, R119, PT ;  /* 0x000000770000720c */ /* 0x040fe20003f84070 */
[----:B------:R-:W-:Y:S01]  /*6920*/  IMAD R120, R0, R37, R45 ;  /* 0x0000002500787224 */ /* 0x000fe200078e022d */
[----:B------:R-:W-:Y:S01]  /*6930*/  IADD3 R41, R164, -0xb, RZ ;  /* 0xfffffff5a4297810 */ /* 0x000fe20007ffe0ff */
[----:B------:R-:W-:Y:S01]  /*6940*/  @!P5 IMAD.MOV R122, RZ, RZ, -R122 ;  /* 0x000000ffff7ad224 */ /* 0x000fe200078e0a7a */
[----:B------:R-:W-:Y:S01]  /*6950*/  ISETP.GE.AND P5, PT, R89, RZ, PT ;  /* 0x000000ff5900720c */ /* 0x000fe20003fa6270 */
[----:B------:R-:W-:Y:S01]  /*6960*/  IMAD.U32 R37, RZ, RZ, UR6 ;  /* 0x00000006ff257e24 */ /* 0x000fe2000f8e00ff */
[----:B------:R-:W-:Y:S01]  /*6970*/  IABS R89, R101 ;  /* 0x0000006500597213 */ /* 0x000fe20000000000 */
[----:B------:R-:W-:Y:S01]  /*6980*/  UIMAD UR6, UR4, 0xa, URZ ;  /* 0x0000000a040678a4 */ /* 0x000fe2000f8e023f */
[----:B------:R-:W-:Y:S01]  /*6990*/  IABS R45, R93 ;  /* 0x0000005d002d7213 */ /* 0x000fe20000000000 */
[----:B-1----:R-:W-:Y:S01]  /*69a0*/  IMAD.WIDE R106, R37, 0x4, R4 ;  /* 0x00000004256a7825 */ /* 0x002fe200078e0204 */
[----:B------:R-:W-:-:S02]  /*69b0*/  IABS R49, R97 ;  /* 0x0000006100317213 */ /* 0x000fc40000000000 */
[----:B------:R-:W-:Y:S01]  /*69c0*/  SEL R167, R59, R25, !P1 ;  /* 0x000000193ba77207 */ /* 0x000fe20004800000 */
[----:B--2---:R-:W-:Y:S01]  /*69d0*/  IMAD.WIDE R104, R37, 0x4, R2 ;  /* 0x0000000425687825 */ /* 0x004fe200078e0202 */
[----:B------:R1:W-:Y:S01]  /*69e0*/  LDGSTS.E [R6+0x10c00], [R106.64], !P2 ;  /* 0x10c000006a067fae */ /* 0x0003e2000d12184a */
[----:B------:R-:W-:Y:S02]  /*69f0*/  SEL R227, R59, R121, !P1 ;  /* 0x000000793be37207 */ /* 0x000fe40004800000 */
[--C-:B------:R-:W-:Y:S01]  /*6a00*/  @!P4 IMAD.IADD R119, R119, 0x1, -R0.reuse ;  /* 0x000000017777c824 */ /* 0x100fe200078e0a00 */
[----:B------:R2:W-:Y:S01]  /*6a10*/  LDGSTS.E [R6+0x10d00], [R104.64], !P2 ;  /* 0x10d0000068067fae */ /* 0x0005e2000d12184a */
[----:B------:R-:W-:Y:S01]  /*6a20*/  @!P6 IMAD.IADD R29, R29, 0x1, -R0 ;  /* 0x000000011d1de824 */ /* 0x000fe200078e0a00 */
[----:B------:R-:W-:Y:S01]  /*6a30*/  ISETP.GT.U32.AND P6, PT, R0, R120, PT ;  /* 0x000000780000720c */ /* 0x000fe20003fc4070 */
[----:B------:R-:W-:Y:S01]  /*6a40*/  IMAD.HI.U32 R37, R100, R89, RZ ;  /* 0x0000005964257227 */ /* 0x000fe200078e00ff */
[----:B------:R-:W-:Y:S01]  /*6a50*/  ISETP.GT.U32.AND P2, PT, R0, R119, PT ;  /* 0x000000770000720c */ /* 0x000fe20003f44070 */
[----:B------:R-:W-:Y:S01]  /*6a60*/  STL.64 [R1+0x118], R106 ;  /* 0x0001186a01007387 */ /* 0x000fe20000100a00 */
[----:B------:R-:W-:Y:S01]  /*6a70*/  ISETP.GE.U32.AND P4, PT, R41, 0x7fffffd6, PT ;  /* 0x7fffffd62900780c */ /* 0x000fe20003f86070 */
[----:B------:R-:W-:Y:S01]  /*6a80*/  @!P5 IMAD.MOV R29, RZ, RZ, -R29 ;  /* 0x000000ffff1dd224 */ /* 0x000fe200078e0a1d */
[----:B------:R-:W-:Y:S01]  /*6a90*/  ISETP.GE.AND P5, PT, R53, RZ, PT ;  /* 0x000000ff3500720c */ /* 0x000fe20003fa6270 */
[----:B------:R-:W-:Y:S01]  /*6aa0*/  IMAD.MOV R37, RZ, RZ, -R37 ;  /* 0x000000ffff257224 */ /* 0x000fe200078e0a25 */
[----:B------:R-:W-:Y:S01]  /*6ab0*/  LOP3.LUT R53, R57, 0xca, RZ, 0xfc, !PT ;  /* 0x000000ca39357812 */ /* 0x000fe200078efcff */
[----:B------:R-:W-:Y:S01]  /*6ac0*/  IMAD.HI.U32 R41, R100, R45, RZ ;  /* 0x0000002d64297227 */ /* 0x000fe200078e00ff */
[----:B------:R2:W-:Y:S01]  /*6ad0*/  STL.64 [R1+0x110], R104 ;  /* 0x0001106801007387 */ /* 0x0005e20000100a00 */
[----:B------:R-:W-:-:S02]  /*6ae0*/  SEL R25, R59, R122, !P1 ;  /* 0x0000007a3b197207 */ /* 0x000fc40004800000 */
[--C-:B------:R-:W-:Y:S01]  /*6af0*/  @!P6 IMAD.IADD R120, R120, 0x1, -R0.reuse ;  /* 0x000000017878e824 */ /* 0x100fe200078e0a00 */
[----:B------:R-:W-:Y:S01]  /*6b00*/  SEL R85, R59, R85, !P1 ;  /* 0x000000553b557207 */ /* 0x000fe20004800000 */
[----:B------:R-:W-:Y:S01]  /*6b10*/  @!P2 IMAD.IADD R119, R119, 0x1, -R0 ;  /* 0x000000017777a824 */ /* 0x000fe200078e0a00 */
[----:B------:R-:W-:Y:S01]  /*6b20*/  ISETP.GE.AND P2, PT, R33, RZ, PT ;  /* 0x000000ff2100720c */ /* 0x000fe20003f46270 */
[C---:B------:R-:W-:Y:S01]  /*6b30*/  IMAD R89, R0.reuse, R37, R89 ;  /* 0x0000002500597224 */ /* 0x040fe200078e0259 */
[----:B------:R-:W-:Y:S01]  /*6b40*/  ISETP.GT.U32.AND P6, PT, R0, R120, PT ;  /* 0x000000780000720c */ /* 0x000fe20003fc4070 */
[----:B------:R-:W-:Y:S01]  /*6b50*/  IMAD.HI.U32 R37, R100, R49, RZ ;  /* 0x0000003164257227 */ /* 0x000fe200078e00ff */
[----:B--2---:R-:W-:-:S03]  /*6b60*/  IABS R105, R53 ;  /* 0x0000003500697213 */ /* 0x004fc60000000000 */
[----:B------:R-:W-:Y:S01]  /*6b70*/  @!P5 IMAD.MOV R119, RZ, RZ, -R119 ;  /* 0x000000ffff77d224 */ /* 0x000fe200078e0a77 */
[C---:B------:R-:W-:Y:S01]  /*6b80*/  ISETP.GT.U32.AND P5, PT, R0.reuse, R89, PT ;  /* 0x000000590000720c */ /* 0x040fe20003fa4070 */
[----:B------:R-:W-:Y:S02]  /*6b90*/  IMAD.MOV R41, RZ, RZ, -R41 ;  /* 0x000000ffff297224 */ /* 0x000fe400078e0a29 */
[----:B------:R-:W-:Y:S01]  /*6ba0*/  IMAD.MOV R37, RZ, RZ, -R37 ;  /* 0x000000ffff257224 */ /* 0x000fe200078e0a25 */
[----:B------:R-:W-:Y:S01]  /*6bb0*/  SEL R229, R59, R119, !P1 ;  /* 0x000000773be57207 */ /* 0x000fe20004800000 */
[C---:B------:R-:W-:Y:S01]  /*6bc0*/  IMAD R33, R0.reuse, R41, R45 ;  /* 0x0000002900217224 */ /* 0x040fe200078e022d */
[----:B------:R-:W-:Y:S01]  /*6bd0*/  IABS R41, R103 ;  /* 0x0000006700297213 */ /* 0x000fe20000000000 */
[----:B------:R-:W-:Y:S01]  /*6be0*/  IMAD R116, R0, R37, R49 ;  /* 0x0000002500747224 */ /* 0x000fe200078e0231 */
[----:B------:R-:W-:Y:S01]  /*6bf0*/  LOP3.LUT R45, R57, 0xcc, RZ, 0xfc, !PT ;  /* 0x000000cc392d7812 */ /* 0x000fe200078efcff */
[----:B------:R-:W-:Y:S01]  /*6c00*/  IMAD.U32 R37, RZ, RZ, UR6 ;  /* 0x00000006ff257e24 */ /* 0x000fe2000f8e00ff */
[----:B------:R-:W-:Y:S01]  /*6c10*/  UIMAD UR6, UR4, 0xe, URZ ;  /* 0x0000000e040678a4 */ /* 0x000fe2000f8e023f */
[----:B------:R-:W-:Y:S01]  /*6c20*/  @!P6 IMAD.IADD R120, R120, 0x1, -R0 ;  /* 0x000000017878e824 */ /* 0x000fe200078e0a00 */
[----:B------:R-:W-:Y:S01]  /*6c30*/  ISETP.GT.U32.AND P6, PT, R0, R33, PT ;  /* 0x000000210000720c */ /* 0x000fe20003fc4070 */
[----:B------:R-:W-:Y:S01]  /*6c40*/  IMAD.WIDE R108, R37, 0x4, R4 ;  /* 0x00000004256c7825 */ /* 0x000fe200078e0204 */
[----:B------:R-:W-:-:S03]  /*6c50*/  LOP3.LUT R49, R57, 0xce, RZ, 0xfc, !PT ;  /* 0x000000ce39317812 */ /* 0x000fc600078efcff */
[----:B-1----:R-:W-:Y:S01]  /*6c60*/  IMAD.WIDE R106, R37, 0x4, R2 ;  /* 0x00000004256a7825 */ /* 0x002fe200078e0202 */
[----:B------:R1:W-:Y:S03]  /*6c70*/  LDGSTS.E [R6+0x11400], [R108.64], !P4 ;  /* 0x114000006c067fae */ /* 0x0003e6000e12184a */
[----:B------:R-:W-:Y:S01]  /*6c80*/  @!P5 IMAD.IADD R89, R89, 0x1, -R0 ;  /* 0x000000015959d824 */ /* 0x000fe200078e0a00 */
[----:B------:R2:W-:Y:S01]  /*6c90*/  LDGSTS.E [R6+0x11500], [R106.64], !P4 ;  /* 0x115000006a067fae */ /* 0x0005e2000e12184a */
[----:B------:R-:W-:Y:S01]  /*6ca0*/  ISETP.GT.U32.AND P5, PT, R0, R116, PT ;  /* 0x000000740000720c */ /* 0x000fe20003fa4070 */
[----:B------:R-:W-:Y:S02]  /*6cb0*/  IMAD.HI.U32 R37, R100, R41, RZ ;  /* 0x0000002964257227 */ /* 0x000fe400078e00ff */
[----:B------:R-:W-:Y:S01]  /*6cc0*/  ISETP.GT.U32.AND P4, PT, R0, R89, PT ;  /* 0x000000590000720c */ /* 0x000fe20003f84070 */
[----:B------:R-:W-:Y:S01]  /*6cd0*/  STL.64 [R1+0xe8], R108 ;  /* 0x0000e86c01007387 */ /* 0x000fe20000100a00 */
[----:B------:R-:W-:-:S02]  /*6ce0*/  IMAD.MOV R118, RZ, RZ, -R37 ;  /* 0x000000ffff767224 */ /* 0x000fc400078e0a25 */
[----:B------:R-:W-:Y:S01]  /*6cf0*/  @!P6 IMAD.IADD R33, R33, 0x1, -R0 ;  /* 0x000000012121e824 */ /* 0x000fe200078e0a00 */
[----:B------:R2:W-:Y:S01]  /*6d00*/  STL.64 [R1+0xe0], R106 ;  /* 0x0000e06a01007387 */ /* 0x0005e20000100a00 */
[----:B------:R-:W-:Y:S02]  /*6d10*/  IMAD R118, R0, R118, R41 ;  /* 0x0000007600767224 */ /* 0x000fe400078e0229 */
[----:B------:R-:W-:Y:S01]  /*6d20*/  IMAD.HI.U32 R37, R100, R105, RZ ;  /* 0x0000006964257227 */ /* 0x000fe200078e00ff */
[----:B------:R-:W-:-:S03]  /*6d30*/  ISETP.GT.U32.AND P6, PT, R0, R33, PT ;  /* 0x000000210000720c */ /* 0x000fc60003fc4070 */
[--C-:B------:R-:W-:Y:S02]  /*6d40*/  @!P5 IMAD.IADD R116, R116, 0x1, -R0.reuse ;  /* 0x000000017474d824 */ /* 0x100fe400078e0a00 */
[----:B------:R-:W-:Y:S01]  /*6d50*/  @!P4 IMAD.IADD R89, R89, 0x1, -R0 ;  /* 0x000000015959c824 */ /* 0x000fe200078e0a00 */
[C---:B------:R-:W-:Y:S01]  /*6d60*/  ISETP.GT.U32.AND P4, PT, R0.reuse, R118, PT ;  /* 0x000000760000720c */ /* 0x040fe20003f84070 */
[----:B------:R-:W-:Y:S01]  /*6d70*/  IMAD.MOV R41, RZ, RZ, -R37 ;  /* 0x000000ffff297224 */ /* 0x000fe200078e0a25 */
[C---:B------:R-:W-:Y:S01]  /*6d80*/  ISETP.GT.U32.AND P5, PT, R0.reuse, R116, PT ;  /* 0x000000740000720c */ /* 0x040fe20003fa4070 */
[----:B------:R-:W-:Y:S01]  /*6d90*/  @!P2 IMAD.MOV R120, RZ, RZ, -R120 ;  /* 0x000000ffff78a224 */ /* 0x000fe200078e0a78 */
[----:B--2---:R-:W-:Y:S01]  /*6da0*/  IABS R107, R45 ;  /* 0x0000002d006b7213 */ /* 0x004fe20000000000 */
[----:B------:R-:W-:Y:S01]  /*6db0*/  IMAD R211, R43, c[0x0][0x190], RZ ;  /* 0x000064002bd37a24 */ /* 0x000fe200078e02ff */
[----:B------:R-:W-:Y:S01]  /*6dc0*/  ISETP.GE.AND P2, PT, R101, RZ, PT ;  /* 0x000000ff6500720c */ /* 0x000fe20003f46270 */
[--C-:B------:R-:W-:Y:S01]  /*6dd0*/  @!P6 IMAD.IADD R33, R33, 0x1, -R0.reuse ;  /* 0x000000012121e824 */ /* 0x100fe200078e0a00 */
[----:B------:R-:W-:Y:S01]  /*6de0*/  ISETP.GE.AND P6, PT, R93, RZ, PT ;  /* 0x000000ff5d00720c */ /* 0x000fe20003fc6270 */
[----:B------:R-:W-:Y:S01]  /*6df0*/  IMAD R93, R0, R41, R105 ;  /* 0x00000029005d7224 */ /* 0x000fe200078e0269 */
[----:B------:R-:W-:Y:S01]  /*6e00*/  LOP3.LUT R101, R57, 0xd0, RZ, 0xfc, !PT ;  /* 0x000000d039657812 */ /* 0x000fe200078efcff */
[----:B------:R-:W-:Y:S01]  /*6e10*/  IMAD.U32 R105, RZ, RZ, UR6 ;  /* 0x00000006ff697e24 */ /* 0x000fe2000f8e00ff */
[----:B------:R-:W-:Y:S01]  /*6e20*/  IABS R41, R49 ;  /* 0x0000003100297213 */ /* 0x000fe20000000000 */
[----:B------:R-:W-:Y:S01]  /*6e30*/  @!P4 IMAD.IADD R118, R118, 0x1, -R0 ;  /* 0x000000017676c824 */ /* 0x000fe200078e0a00 */
[----:B------:R-:W-:Y:S01]  /*6e40*/  ISETP.GE.AND P4, PT, R97, RZ, PT ;  /* 0x000000ff6100720c */ /* 0x000fe20003f86270 */
[----:B------:R-:W-:Y:S01]  /*6e50*/  IMAD.HI.U32 R37, R100, R107, RZ ;  /* 0x0000006b64257227 */ /* 0x000fe200078e00ff */
[----:B------:R-:W-:Y:S01]  /*6e60*/  IABS R115, R101 ;  /* 0x0000006500737213 */ /* 0x000fe20000000000 */
[----:B------:R-:W-:Y:S01]  /*6e70*/  UIMAD UR6, UR4, 0x12, URZ ;  /* 0x00000012040678a4 */ /* 0x000fe2000f8e023f */
[----:B------:R-:W-:Y:S01]  /*6e80*/  SHF.R.U32.HI R106, RZ, 0x9, R117 ;  /* 0x00000009ff6a7819 */ /* 0x000fe20000011675 */
[----:B------:R-:W-:-:S04]  /*6e90*/  IMAD.WIDE R110, R105, 0x4, R4 ;  /* 0x00000004696e7825 */ /* 0x000fc800078e0204 */
[----:B------:R-:W-:Y:S01]  /*6ea0*/  @!P5 IMAD.IADD R116, R116, 0x1, -R0 ;  /* 0x000000017474d824 */ /* 0x000fe200078e0a00 */
[C---:B------:R-:W-:Y:S01]  /*6eb0*/  ISETP.GT.U32.AND P5, PT, R0.reuse, R93, PT ;  /* 0x0000005d0000720c */ /* 0x040fe20003fa4070 */
[----:B-1----:R-:W-:Y:S01]  /*6ec0*/  IMAD.WIDE R108, R105, 0x4, R2 ;  /* 0x00000004696c7825 */ /* 0x002fe200078e0202 */
[----:B------:R1:W-:Y:S03]  /*6ed0*/  LDGSTS.E [R6+0x11c00], [R110.64], !P3 ;  /* 0x11c000006e067fae */ /* 0x0003e6000d92184a */
[----:B------:R-:W-:Y:S01]  /*6ee0*/  IMAD.MOV R37, RZ, RZ, -R37 ;  /* 0x000000ffff257224 */ /* 0x000fe200078e0a25 */
[----:B------:R2:W-:Y:S01]  /*6ef0*/  LDGSTS.E [R6+0x11d00], [R108.64], !P3 ;  /* 0x11d000006c067fae */ /* 0x0005e2000d92184a */
[C---:B------:R-:W-:Y:S01]  /*6f00*/  ISETP.GT.U32.AND P3, PT, R0.reuse, R118, PT ;  /* 0x000000760000720c */ /* 0x040fe20003f64070 */
[----:B------:R-:W-:Y:S01]  /*6f10*/  @!P4 IMAD.MOV R116, RZ, RZ, -R116 ;  /* 0x000000ffff74c224 */ /* 0x000fe200078e0a74 */
[----:B------:R-:W-:Y:S01]  /*6f20*/  ISETP.GE.AND P4, PT, R103, RZ, PT ;  /* 0x000000ff6700720c */ /* 0x000fe20003f86270 */
[----:B------:R-:W-:Y:S01]  /*6f30*/  IMAD R37, R0, R37, R107 ;  /* 0x0000002500257224 */ /* 0x000fe200078e026b */
[----:B------:R-:W-:Y:S01]  /*6f40*/  LOP3.LUT R103, R57, 0xd2, RZ, 0xfc, !PT ;  /* 0x000000d239677812 */ /* 0x000fe200078efcff */
[----:B------:R-:W-:Y:S01]  /*6f50*/  IMAD.HI.U32 R104, R100, R115, RZ ;  /* 0x0000007364687227 */ /* 0x000fe200078e00ff */
[----:B------:R1:W-:Y:S01]  /*6f60*/  STL.64 [R1+0xb8], R110 ;  /* 0x0000b86e01007387 */ /* 0x0003e20000100a00 */
[----:B------:R-:W-:-:S02]  /*6f70*/  SEL R231, R59, R116, !P1 ;  /* 0x000000743be77207 */ /* 0x000fc40004800000 */
[----:B------:R-:W-:Y:S01]  /*6f80*/  @!P2 IMAD.MOV R89, RZ, RZ, -R89 ;  /* 0x000000ffff59a224 */ /* 0x000fe200078e0a59 */
[----:B------:R-:W-:Y:S01]  /*6f90*/  ISETP.GT.U32.AND P2, PT, R0, R37, PT ;  /* 0x000000250000720c */ /* 0x000fe20003f44070 */
[----:B------:R-:W-:Y:S01]  /*6fa0*/  @!P5 IMAD.IADD R93, R93, 0x1, -R0 ;  /* 0x000000015d5dd824 */ /* 0x000fe200078e0a00 */
[----:B------:R2:W-:Y:S01]  /*6fb0*/  STL.64 [R1+0xb0], R108 ;  /* 0x0000b06c01007387 */ /* 0x0005e20000100a00 */
[----:B------:R-:W-:Y:S01]  /*6fc0*/  IMAD.MOV R104, RZ, RZ, -R104 ;  /* 0x000000ffff687224 */ /* 0x000fe200078e0a68 */
[----:B------:R-:W-:Y:S01]  /*6fd0*/  SEL R89, R59, R89, !P1 ;  /* 0x000000593b597207 */ /* 0x000fe20004800000 */
[----:B------:R-:W-:Y:S01]  /*6fe0*/  @!P3 IMAD.IADD R118, R118, 0x1, -R0 ;  /* 0x000000017676b824 */ /* 0x000fe200078e0a00 */
[C---:B------:R-:W-:Y:S01]  /*6ff0*/  ISETP.GT.U32.AND P5, PT, R0.reuse, R93, PT ;  /* 0x0000005d0000720c */ /* 0x040fe20003fa4070 */
[----:B------:R-:W-:Y:S01]  /*7000*/  IMAD R115, R0, R104, R115 ;  /* 0x0000006800737224 */ /* 0x000fe200078e0273 */
[----:B------:R-:W-:Y:S01]  /*7010*/  ISETP.GE.AND P3, PT, R53, RZ, PT ;  /* 0x000000ff3500720c */ /* 0x000fe20003f66270 */
[----:B------:R-:W-:Y:S01]  /*7020*/  IMAD.HI.U32 R97, R100, R41, RZ ;  /* 0x0000002964617227 */ /* 0x000fe200078e00ff */
[----:B------:R-:W-:-:S03]  /*7030*/  LOP3.LUT R53, R57, 0xd4, RZ, 0xfc, !PT ;  /* 0x000000d439357812 */ /* 0x000fc600078efcff */
[----:B------:R-:W-:Y:S01]  /*7040*/  @!P4 IMAD.MOV R118, RZ, RZ, -R118 ;  /* 0x000000ffff76c224 */ /* 0x000fe200078e0a76 */
[C---:B------:R-:W-:Y:S01]  /*7050*/  ISETP.GT.U32.AND P4, PT, R0.reuse, R115, PT ;  /* 0x000000730000720c */ /* 0x040fe20003f84070 */
[----:B------:R-:W-:Y:S02]  /*7060*/  IMAD.MOV R97, RZ, RZ, -R97 ;  /* 0x000000ffff617224 */ /* 0x000fe400078e0a61 */
[--C-:B------:R-:W-:Y:S02]  /*7070*/  @!P2 IMAD.IADD R37, R37, 0x1, -R0.reuse ;  /* 0x000000012525a824 */ /* 0x100fe400078e0a00 */
[C---:B------:R-:W-:Y:S01]  /*7080*/  IMAD R114, R0.reuse, R97, R41 ;  /* 0x0000006100727224 */ /* 0x040fe200078e0229 */
[----:B------:R-:W-:Y:S01]  /*7090*/  IABS R97, R103 ;  /* 0x0000006700617213 */ /* 0x000fe20000000000 */
[----:B------:R-:W-:Y:S01]  /*70a0*/  @!P5 IMAD.IADD R93, R93, 0x1, -R0 ;  /* 0x000000015d5dd824 */ /* 0x000fe200078e0a00 */
[C---:B------:R-:W-:Y:S01]  /*70b0*/  ISETP.GT.U32.AND P2, PT, R0.reuse, R37, PT ;  /* 0x000000250000720c */ /* 0x040fe20003f44070 */
[----:B------:R-:W-:Y:S01]  /*70c0*/  @!P6 IMAD.MOV R33, RZ, RZ, -R33 ;  /* 0x000000ffff21e224 */ /* 0x000fe200078e0a21 */
[----:B------:R-:W-:Y:S01]  /*70d0*/  ISETP.GT.U32.AND P5, PT, R0, R114, PT ;  /* 0x000000720000720c */ /* 0x000fe20003fa4070 */
[----:B------:R-:W-:Y:S01]  /*70e0*/  IMAD.HI.U32 R104, R100, R97, RZ ;  /* 0x0000006164687227 */ /* 0x000fe200078e00ff */
[----:B------:R-:W-:-:S02]  /*70f0*/  IABS R41, R53 ;  /* 0x0000003500297213 */ /* 0x000fc40000000000 */
[----:B------:R-:W-:Y:S01]  /*7100*/  LOP3.LUT P6, RZ, R106, 0x1, RZ, 0xc0, !PT ;  /* 0x000000016aff7812 */ /* 0x000fe200078cc0ff */
[----:B------:R-:W-:Y:S02]  /*7110*/  @!P4 IMAD.IADD R115, R115, 0x1, -R0 ;  /* 0x000000017373c824 */ /* 0x000fe400078e0a00 */
[----:B------:R-:W-:Y:S01]  /*7120*/  @!P3 IMAD.MOV R93, RZ, RZ, -R93 ;  /* 0x000000ffff5db224 */ /* 0x000fe200078e0a5d */
[----:B------:R-:W-:Y:S01]  /*7130*/  ISETP.GE.AND P3, PT, R45, RZ, PT ;  /* 0x000000ff2d00720c */ /* 0x000fe20003f66270 */
[----:B------:R-:W-:Y:S01]  /*7140*/  IMAD.MOV R105, RZ, RZ, -R104 ;  /* 0x000000ffff697224 */ /* 0x000fe200078e0a68 */
[----:B------:R-:W-:Y:S01]  /*7150*/  SHF.R.U32.HI R45, RZ, 0xd, R117 ;  /* 0x0000000dff2d7819 */ /* 0x000fe20000011675 */
[----:B------:R-:W-:Y:S01]  /*7160*/  @!P2 IMAD.IADD R37, R37, 0x1, -R0 ;  /* 0x000000012525a824 */ /* 0x000fe200078e0a00 */
[----:B------:R-:W-:Y:S01]  /*7170*/  ISETP.GT.U32.AND P4, PT, R0, R115, PT ;  /* 0x000000730000720c */ /* 0x000fe20003f84070 */
[----:B------:R-:W-:Y:S01]  /*7180*/  IMAD.HI.U32 R104, R100, R41, RZ ;  /* 0x0000002964687227 */ /* 0x000fe200078e00ff */
[----:B------:R-:W-:-:S02]  /*7190*/  LOP3.LUT P2, RZ, R45, 0x1, RZ, 0xc0, !PT ;  /* 0x000000012dff7812 */ /* 0x000fc4000784c0ff */
[----:B------:R-:W-:Y:S01]  /*71a0*/  LOP3.LUT R45, R57, 0xd6, RZ, 0xfc, !PT ;  /* 0x000000d6392d7812 */ /* 0x000fe200078efcff */
[----:B------:R-:W-:Y:S01]  /*71b0*/  @!P5 IMAD.IADD R114, R114, 0x1, -R0 ;  /* 0x000000017272d824 */ /* 0x000fe200078e0a00 */
[----:B------:R-:W-:Y:S01]  /*71c0*/  SEL R93, R59, R93, !P1 ;  /* 0x0000005d3b5d7207 */ /* 0x000fe20004800000 */
[----:B------:R-:W-:Y:S01]  /*71d0*/  IMAD.MOV R104, RZ, RZ, -R104 ;  /* 0x000000ffff687224 */ /* 0x000fe200078e0a68 */
[----:B-1----:R-:W-:Y:S01]  /*71e0*/  IABS R111, R45 ;  /* 0x0000002d006f7213 */ /* 0x002fe20000000000 */
[C---:B------:R-:W-:Y:S01]  /*71f0*/  IMAD R97, R0.reuse, R105, R97 ;  /* 0x0000006900617224 */ /* 0x040fe200078e0261 */
[C---:B------:R-:W-:Y:S01]  /*7200*/  ISETP.GT.U32.AND P5, PT, R0.reuse, R114, PT ;  /* 0x000000720000720c */ /* 0x040fe20003fa4070 */
[----:B------:R-:W-:Y:S01]  /*7210*/  IMAD R41, R0, R104, R41 ;  /* 0x0000006800297224 */ /* 0x000fe200078e0229 */
[----:B------:R-:W-:Y:S01]  /*7220*/  IADD3 R105, R164, -0x8, RZ ;  /* 0xfffffff8a4697810 */ /* 0x000fe20007ffe0ff */
[----:B------:R-:W-:Y:S01]  /*7230*/  @!P3 IMAD.MOV R37, RZ, RZ, -R37 ;  /* 0x000000ffff25b224 */ /* 0x000fe200078e0a25 */
[----:B------:R-:W-:Y:S01]  /*7240*/  ISETP.GT.U32.AND P3, PT, R0, R97, PT ;  /* 0x000000610000720c */ /* 0x000fe20003f64070 */
[----:B------:R-:W-:-:S04]  /*7250*/  IMAD.HI.U32 R104, R100, R111, RZ ;  /* 0x0000006f64687227 */ /* 0x000fc800078e00ff */
[----:B------:R-:W-:Y:S01]  /*7260*/  @!P4 IMAD.IADD R115, R115, 0x1, -R0 ;  /* 0x000000017373c824 */ /* 0x000fe200078e0a00 */
[C---:B------:R-:W-:Y:S01]  /*7270*/  ISETP.GT.U32.AND P4, PT, R0.reuse, R41, PT ;  /* 0x000000290000720c */ /* 0x040fe20003f84070 */
[----:B------:R-:W-:Y:S02]  /*7280*/  IMAD.MOV R104, RZ, RZ, -R104 ;  /* 0x000000ffff687224 */ /* 0x000fe400078e0a68 */
[----:B------:R-:W-:Y:S01]  /*7290*/  IMAD.U32 R106, RZ, RZ, UR6 ;  /* 0x00000006ff6a7e24 */ /* 0x000fe2000f8e00ff */
[----:B------:R-:W-:Y:S01]  /*72a0*/  UIMAD UR6, UR4, 0x1a, URZ ;  /* 0x0000001a040678a4 */ /* 0x000fe2000f8e023f */
[----:B------:R-:W-:Y:S02]  /*72b0*/  IMAD R111, R0, R104, R111 ;  /* 0x00000068006f7224 */ /* 0x000fe400078e026f */
[----:B------:R-:W-:Y:S02]  /*72c0*/  IMAD.U32 R104, RZ, RZ, UR7 ;  /* 0x00000007ff687e24 */ /* 0x000fe4000f8e00ff */
[----:B------:R-:W-:Y:S01]  /*72d0*/  @!P5 IMAD.IADD R114, R114, 0x1, -R0 ;  /* 0x000000017272d824 */ /* 0x000fe200078e0a00 */
[----:B------:R-:W-:Y:S01]  /*72e0*/  ISETP.GE.AND P5, PT, R49, RZ, PT ;  /* 0x000000ff3100720c */ /* 0x000fe20003fa6270 */
[----:B------:R-:W-:Y:S01]  /*72f0*/  IMAD.WIDE R178, R106, 0x4, R4 ;  /* 0x000000046ab27825 */ /* 0x000fe200078e0204 */
[----:B------:R-:W-:-:S03]  /*7300*/  LOP3.LUT R49, R57, 0xd8, RZ, 0xfc, !PT ;  /* 0x000000d839317812 */ /* 0x000fc600078efcff */
[----:B------:R-:W-:Y:S01]  /*7310*/  IMAD.WIDE R176, R106, 0x4, R2 ;  /* 0x000000046ab07825 */ /* 0x000fe200078e0202 */
[----:B------:R-:W-:Y:S01]  /*7320*/  IABS R112, R49 ;  /* 0x0000003100707213 */ /* 0x000fe20000000000 */
[----:B------:R1:W-:Y:S02]  /*7330*/  LDGSTS.E [R6+0x12400], [R178.64], P2 ;  /* 0x12400000b2067fae */ /* 0x0003e4000912184a */
[----:B------:R-:W-:Y:S01]  /*7340*/  @!P3 IMAD.IADD R97, R97, 0x1, -R0 ;  /* 0x000000016161b824 */ /* 0x000fe200078e0a00 */
[----:B------:R-:W-:Y:S01]  /*7350*/  ISETP.GE.AND P3, PT, R101, RZ, PT ;  /* 0x000000ff6500720c */ /* 0x000fe20003f66270 */
[----:B------:R-:W-:Y:S01]  /*7360*/  IMAD.WIDE R174, R104, 0x4, R4 ;  /* 0x0000000468ae7825 */ /* 0x000fe200078e0204 */
[----:B------:R4:W-:Y:S02]  /*7370*/  LDGSTS.E [R6+0x12500], [R176.64], P2 ;  /* 0x12500000b0067fae */ /* 0x0009e4000912184a */
[----:B------:R-:W-:Y:S01]  /*7380*/  ISETP.GT.U32.AND P2, PT, R0, R97, PT ;  /* 0x000000610000720c */ /* 0x000fe20003f44070 */
[----:B--2---:R-:W-:Y:S01]  /*7390*/  IMAD.WIDE R108, R104, 0x4, R2 ;  /* 0x00000004686c7825 */ /* 0x004fe200078e0202 */
[----:B------:R2:W-:Y:S03]  /*73a0*/  LDGSTS.E [R6+0x12c00], [R174.64], P6 ;  /* 0x12c00000ae067fae */ /* 0x0005e6000b12184a */
[----:B------:R-:W-:Y:S01]  /*73b0*/  @!P4 IMAD.IADD R41, R41, 0x1, -R0 ;  /* 0x000000012929c824 */ /* 0x000fe200078e0a00 */
[----:B------:R1:W-:Y:S01]  /*73c0*/  LDGSTS.E [R6+0x12d00], [R108.64], P6 ;  /* 0x12d000006c067fae */ /* 0x0003e2000b12184a */
[----:B------:R-:W-:Y:S01]  /*73d0*/  IMAD.HI.U32 R101, R100, R112, RZ ;  /* 0x0000007064657227 */ /* 0x000fe200078e00ff */
[----:B------:R-:W-:-:S02]  /*73e0*/  ISETP.GT.U32.AND P4, PT, R0, R111, PT ;  /* 0x0000006f0000720c */ /* 0x000fc40003f84070 */
[C---:B------:R-:W-:Y:S01]  /*73f0*/  ISETP.GT.U32.AND P6, PT, R0.reuse, R41, PT ;  /* 0x000000290000720c */ /* 0x040fe20003fc4070 */
[----:B------:R-:W-:Y:S01]  /*7400*/  IMAD.MOV R101, RZ, RZ, -R101 ;  /* 0x000000ffff657224 */ /* 0x000fe200078e0a65 */
[----:B------:R-:W-:Y:S01]  /*7410*/  STL.64 [R1+0x1d0], R178 ;  /* 0x0001d0b201007387 */ /* 0x000fe20000100a00 */
[----:B------:R-:W-:Y:S01]  /*7420*/  @!P2 IMAD.IADD R97, R97, 0x1, -R0 ;  /* 0x000000016161a824 */ /* 0x000fe200078e0a00 */
[----:B------:R-:W-:Y:S01]  /*7430*/  ISETP.GE.AND P2, PT, R53, RZ, PT ;  /* 0x000000ff3500720c */ /* 0x000fe20003f46270 */
[C---:B------:R-:W-:Y:S01]  /*7440*/  IMAD R112, R0.reuse, R101, R112 ;  /* 0x0000006500707224 */ /* 0x040fe200078e0270 */
[----:B------:R-:W-:Y:S01]  /*7450*/  SHF.R.U32.HI R53, RZ, 0x5, R117 ;  /* 0x00000005ff357819 */ /* 0x000fe20000011675 */
[----:B------:R-:W-:Y:S01]  /*7460*/  @!P3 IMAD.MOV R115, RZ, RZ, -R115 ;  /* 0x000000ffff73b224 */ /* 0x000fe200078e0a73 */
[----:B------:R-:W-:Y:S01]  /*7470*/  ISETP.GE.AND P3, PT, R103, RZ, PT ;  /* 0x000000ff6700720c */ /* 0x000fe20003f66270 */
[----:B------:R-:W-:Y:S01]  /*7480*/  @!P5 IMAD.MOV R114, RZ, RZ, -R114 ;  /* 0x000000ffff72d224 */ /* 0x000fe200078e0a72 */
[----:B------:R-:W-:Y:S01]  /*7490*/  LOP3.LUT R103, R57, 0xda, RZ, 0xfc, !PT ;  /* 0x000000da39677812 */ /* 0x000fe200078efcff */
[--C-:B------:R-:W-:Y:S01]  /*74a0*/  @!P4 IMAD.IADD R111, R111, 0x1, -R0.reuse ;  /* 0x000000016f6fc824 */ /* 0x100fe200078e0a00 */
[----:B------:R-:W-:Y:S01]  /*74b0*/  ISETP.GE.U32.AND P5, PT, R105, 0x7fffffd9, PT ;  /* 0x7fffffd96900780c */ /* 0x000fe20003fa6070 */
[----:B------:R-:W-:Y:S01]  /*74c0*/  @!P6 IMAD.IADD R41, R41, 0x1, -R0 ;  /* 0x000000012929e824 */ /* 0x000fe200078e0a00 */
[C---:B------:R-:W-:Y:S01]  /*74d0*/  ISETP.GT.U32.AND P6, PT, R0.reuse, R112, PT ;  /* 0x000000700000720c */ /* 0x040fe20003fc4070 */
[----:B------:R-:W-:Y:S01]  /*74e0*/  STL.64 [R1+0x1d8], R176 ;  /* 0x0001d8b001007387 */ /* 0x000fe20000100a00 */
[----:B------:R-:W-:Y:S01]  /*74f0*/  IABS R101, R103 ;  /* 0x0000006700657213 */ /* 0x000fe20000000000 */
[----:B------:R-:W-:Y:S01]  /*7500*/  @!P2 IMAD.MOV R41, RZ, RZ, -R41 ;  /* 0x000000ffff29a224 */ /* 0x000fe200078e0a29 */
[----:B------:R-:W-:Y:S01]  /*7510*/  ISETP.GT.U32.AND P4, PT, R0, R111, PT ;  /* 0x0000006f0000720c */ /* 0x000fe20003f84070 */
[----:B------:R-:W-:Y:S01]  /*7520*/  STL.64 [R1+0x210], R174 ;  /* 0x000210ae01007387 */ /* 0x000fe20000100a00 */
[----:B------:R-:W-:Y:S01]  /*7530*/  ISETP.GE.AND P2, PT, R45, RZ, PT ;  /* 0x000000ff2d00720c */ /* 0x000fe20003f46270 */
[----:B------:R-:W-:Y:S01]  /*7540*/  IMAD.HI.U32 R104, R100, R101, RZ ;  /* 0x0000006564687227 */ /* 0x000fe200078e00ff */
[----:B------:R-:W-:Y:S01]  /*7550*/  LOP3.LUT R105, R57, 0xdc, RZ, 0xfc, !PT ;  /* 0x000000dc39697812 */ /* 0x000fe200078efcff */
[----:B------:R1:W-:Y:S01]  /*7560*/  STL.64 [R1+0x218], R108 ;  /* 0x0002186c01007387 */ /* 0x0003e20000100a00 */
[----:B------:R-:W-:Y:S01]  /*7570*/  SEL R233, R59, R114, !P1 ;  /* 0x000000723be97207 */ /* 0x000fe20004800000 */
[----:B------:R-:W-:Y:S01]  /*7580*/  IMAD.MOV R104, RZ, RZ, -R104 ;  /* 0x000000ffff687224 */ /* 0x000fe200078e0a68 */
[----:B------:R-:W-:Y:S01]  /*7590*/  IABS R45, R105 ;  /* 0x00000069002d7213 */ /* 0x000fe20000000000 */
[----:B------:R-:W-:-:S02]  /*75a0*/  @!P6 IMAD.IADD R112, R112, 0x1, -R0 ;  /* 0x000000017070e824 */ /* 0x000fc400078e0a00 */
[C---:B------:R-:W-:Y:S01]  /*75b0*/  IMAD R101, R0.reuse, R104, R101 ;  /* 0x0000006800657224 */ /* 0x040fe200078e0265 */
[----:B------:R-:W-:Y:S01]  /*75c0*/  SHF.R.U32.HI R104, RZ, 0x1, R117 ;  /* 0x00000001ff687819 */ /* 0x000fe20000011675 */
[----:B------:R-:W-:Y:S01]  /*75d0*/  @!P4 IMAD.IADD R111, R111, 0x1, -R0 ;  /* 0x000000016f6fc824 */ /* 0x000fe200078e0a00 */
[C---:B------:R-:W-:Y:S01]  /*75e0*/  ISETP.GT.U32.AND P6, PT, R0.reuse, R112, PT ;  /* 0x000000700000720c */ /* 0x040fe20003fc4070 */
[----:B------:R-:W-:Y:S01]  /*75f0*/  @!P3 IMAD.MOV R97, RZ, RZ, -R97 ;  /* 0x000000ffff61b224 */ /* 0x000fe200078e0a61 */
[----:B------:R-:W-:Y:S01]  /*7600*/  LOP3.LUT P3, RZ, R53, 0x1, RZ, 0xc0, !PT ;  /* 0x0000000135ff7812 */ /* 0x000fe2000786c0ff */
[----:B------:R-:W-:Y:S01]  /*7610*/  @!P2 IMAD.MOV R111, RZ, RZ, -R111 ;  /* 0x000000ffff6fa224 */ /* 0x000fe200078e0a6f */
[----:B------:R-:W-:Y:S01]  /*7620*/  ISETP.GT.U32.AND P2, PT, R0, R101, PT ;  /* 0x000000650000720c */ /* 0x000fe20003f44070 */
[----:B------:R-:W-:Y:S01]  /*7630*/  IMAD.HI.U32 R106, R100, R45, RZ ;  /* 0x0000002d646a7227 */ /* 0x000fe200078e00ff */
[----:B------:R-:W-:Y:S02]  /*7640*/  ISETP.GE.AND P4, PT, R49, RZ, PT ;  /* 0x000000ff3100720c */ /* 0x000fe40003f86270 */
[C---:B------:R-:W-:Y:S01]  /*7650*/  LOP3.LUT R53, R57.reuse, 0xde, RZ, 0xfc, !PT ;  /* 0x000000de39357812 */ /* 0x040fe200078efcff */
[----:B------:R-:W-:Y:S01]  /*7660*/  IMAD.MOV R106, RZ, RZ, -R106 ;  /* 0x000000ffff6a7224 */ /* 0x000fe200078e0a6a */
[----:B-1----:R-:W-:Y:S01]  /*7670*/  LOP3.LUT R109, R57, 0xe2, RZ, 0xfc, !PT ;  /* 0x000000e2396d7812 */ /* 0x002fe200078efcff */
[----:B------:R-:W-:Y:S01]  /*7680*/  IMAD R43, R9, c[0x0][0x190], RZ ;  /* 0x00006400092b7a24 */ /* 0x000fe200078e02ff */
[----:B------:R-:W-:Y:S01]  /*7690*/  IABS R49, R53 ;  /* 0x0000003500317213 */ /* 0x000fe20000000000 */
[----:B------:R-:W-:Y:S01]  /*76a0*/  @!P6 IMAD.IADD R112, R112, 0x1, -R0 ;  /* 0x000000017070e824 */ /* 0x000fe200078e0a00 */
[----:B------:R-:W-:Y:S01]  /*76b0*/  LOP3.LUT P6, RZ, R104, 0x1, RZ, 0xc0, !PT ;  /* 0x0000000168ff7812 */ /* 0x000fe200078cc0ff */
[----:B------:R-:W-:Y:S01]  /*76c0*/  IMAD.U32 R104, RZ, RZ, UR6 ;  /* 0x00000006ff687e24 */ /* 0x000fe2000f8e00ff */
[----:B------:R-:W-:Y:S01]  /*76d0*/  UIMAD UR6, UR4, 0x1e, URZ ;  /* 0x0000001e040678a4 */ /* 0x000fe2000f8e023f */
[----:B------:R-:W-:Y:S01]  /*76e0*/  IMAD R45, R0, R106, R45 ;  /* 0x0000006a002d7224 */ /* 0x000fe200078e022d */
[C---:B------:R-:W-:Y:S01]  /*76f0*/  SEL R97, R59.reuse, R97, !P1 ;  /* 0x000000613b617207 */ /* 0x040fe20004800000 */
[----:B----4-:R-:W-:Y:S01]  /*7700*/  IMAD.WIDE R176, R104, 0x4, R4 ;  /* 0x0000000468b07825 */ /* 0x010fe200078e0204 */
[----:B------:R-:W-:-:S03]  /*7710*/  SEL R235, R59, R111, !P1 ;  /* 0x0000006f3beb7207 */ /* 0x000fc60004800000 */
[----:B--2---:R-:W-:Y:S01]  /*7720*/  IMAD.WIDE R174, R104, 0x4, R2 ;  /* 0x0000000468ae7825 */ /* 0x004fe200078e0202 */
[----:B------:R1:W-:Y:S01]  /*7730*/  LDGSTS.E [R6+0x13400], [R176.64], P3 ;  /* 0x13400000b0067fae */ /* 0x0003e2000992184a */
[----:B------:R-:W-:Y:S02]  /*7740*/  LOP3.LUT R104, R57, 0xe0, RZ, 0xfc, !PT ;  /* 0x000000e039687812 */ /* 0x000fe400078efcff */
[----:B------:R-:W-:Y:S01]  /*7750*/  @!P2 IMAD.IADD R101, R101, 0x1, -R0 ;  /* 0x000000016565a824 */ /* 0x000fe200078e0a00 */
[----:B------:R2:W-:Y:S01]  /*7760*/  LDGSTS.E [R6+0x13500], [R174.64], P3 ;  /* 0x13500000ae067fae */ /* 0x0005e2000992184a */
[----:B------:R-:W-:Y:S01]  /*7770*/  @!P4 IMAD.MOV R112, RZ, RZ, -R112 ;  /* 0x000000ffff70c224 */ /* 0x000fe200078e0a70 */
[----:B------:R-:W-:Y:S01]  /*7780*/  ISETP.GT.U32.AND P4, PT, R0, R45, PT ;  /* 0x0000002d0000720c */ /* 0x000fe20003f84070 */
[----:B------:R-:W-:Y:S01]  /*7790*/  IMAD.HI.U32 R108, R100, R49, RZ ;  /* 0x00000031646c7227 */ /* 0x000fe200078e00ff */
[----:B------:R-:W-:Y:S01]  /*77a0*/  ISETP.GT.U32.AND P3, PT, R0, R101, PT ;  /* 0x000000650000720c */ /* 0x000fe20003f64070 */
[----:B------:R-:W-:Y:S01]  /*77b0*/  STL.64 [R1+0x1f0], R176 ;  /* 0x0001f0b001007387 */ /* 0x000fe20000100a00 */
[----:B------:R-:W-:Y:S01]  /*77c0*/  ISETP.GE.AND P2, PT, R103, RZ, PT ;  /* 0x000000ff6700720c */ /* 0x000fe20003f46270 */
[----:B------:R-:W-:Y:S01]  /*77d0*/  IMAD.MOV R108, RZ, RZ, -R108 ;  /* 0x000000ffff6c7224 */ /* 0x000fe200078e0a6c */
[----:B------:R-:W-:Y:S01]  /*77e0*/  IADD3 R103, R164, -0x4, RZ ;  /* 0xfffffffca4677810 */ /* 0x000fe20007ffe0ff */
[----:B------:R2:W-:Y:S01]  /*77f0*/  STL.64 [R1+0x208], R174 ;  /* 0x000208ae01007387 */ /* 0x0005e20000100a00 */
[----:B------:R-:W-:Y:S01]  /*7800*/  IABS R110, R104 ;  /* 0x00000068006e7213 */ /* 0x000fe20000000000 */
[----:B------:R-:W-:-:S02]  /*7810*/  IMAD R108, R0, R108, R49 ;  /* 0x0000006c006c7224 */ /* 0x000fc400078e0231 */
[----:B------:R-:W-:Y:S01]  /*7820*/  IMAD.U32 R49, RZ, RZ, UR6 ;  /* 0x00000006ff317e24 */ /* 0x000fe2000f8e00ff */
[----:B------:R-:W-:Y:S01]  /*7830*/  UIMAD UR6, UR4, 0x3, URZ ;  /* 0x00000003040678a4 */ /* 0x000fe2000f8e023f */
[--C-:B------:R-:W-:Y:S02]  /*7840*/  @!P4 IMAD.IADD R45, R45, 0x1, -R0.reuse ;  /* 0x000000012d2dc824 */ /* 0x100fe400078e0a00 */
[----:B------:R-:W-:Y:S01]  /*7850*/  @!P3 IMAD.IADD R101, R101, 0x1, -R0 ;  /* 0x000000016565b824 */ /* 0x000fe200078e0a00 */
[C---:B------:R-:W-:Y:S01]  /*7860*/  ISETP.GT.U32.AND P3, PT, R0.reuse, R108, PT ;  /* 0x0000006c0000720c */ /* 0x040fe20003f64070 */
[----:B------:R-:W-:Y:S01]  /*7870*/  IMAD.WIDE R106, R49, 0x4, R2 ;  /* 0x00000004316a7825 */ /* 0x000fe200078e0202 */
[----:B------:R-:W-:-:S03]  /*7880*/  ISETP.GT.U32.AND P4, PT, R0, R45, PT ;  /* 0x0000002d0000720c */ /* 0x000fc60003f84070 */
[----:B--2---:R-:W-:Y:S01]  /*7890*/  IMAD.WIDE R174, R49, 0x4, R4 ;  /* 0x0000000431ae7825 */ /* 0x004fe200078e0204 */
[----:B------:R-:W-:-:S03]  /*78a0*/  IABS R49, R160 ;  /* 0x000000a000317213 */ /* 0x000fc60000000000 */
[----:B------:R-:W-:Y:S01]  /*78b0*/  @!P2 IMAD.MOV R101, RZ, RZ, -R101 ;  /* 0x000000ffff65a224 */ /* 0x000fe200078e0a65 */
[----:B------:R2:W-:Y:S01]  /*78c0*/  STL.64 [R1+0x200], R174 ;  /* 0x000200ae01007387 */ /* 0x0005e20000100a00 */
[----:B------:R-:W-:Y:S01]  /*78d0*/  ISETP.GE.AND P2, PT, R105, RZ, PT ;  /* 0x000000ff6900720c */ /* 0x000fe20003f46270 */
[----:B------:R-:W-:Y:S01]  /*78e0*/  IMAD.U32 R166, RZ, RZ, UR6 ;  /* 0x00000006ffa67e24 */ /* 0x000fe2000f8e00ff */
[----:B------:R-:W-:Y:S01]  /*78f0*/  UIMAD UR6, UR4, 0x7, URZ ;  /* 0x00000007040678a4 */ /* 0x000fe2000f8e023f */
[----:B------:R2:W-:Y:S01]  /*7900*/  LDGSTS.E [R6+0x13c00], [R174.64], P6 ;  /* 0x13c00000ae067fae */ /* 0x0005e2000b12184a */
[--C-:B------:R-:W-:Y:S01]  /*7910*/  @!P3 IMAD.IADD R108, R108, 0x1, -R0.reuse ;  /* 0x000000016c6cb824 */ /* 0x100fe200078e0a00 */
[----:B------:R-:W-:Y:S01]  /*7920*/  SEL R101, R59, R101, !P1 ;  /* 0x000000653b657207 */ /* 0x000fe20004800000 */
[----:B------:R-:W-:Y:S01]  /*7930*/  @!P4 IMAD.IADD R45, R45, 0x1, -R0 ;  /* 0x000000012d2dc824 */ /* 0x000fe200078e0a00 */
[----:B------:R4:W-:Y:S01]  /*7940*/  STL.64 [R1+0x1f8], R106 ;  /* 0x0001f86a01007387 */ /* 0x0009e20000100a00 */
[----:B------:R-:W-:Y:S01]  /*7950*/  ISETP.GE.AND P4, PT, R53, RZ, PT ;  /* 0x000000ff3500720c */ /* 0x000fe20003f86270 */
[----:B-1----:R-:W-:Y:S01]  /*7960*/  IMAD.WIDE R176, R166, 0x4, R4 ;  /* 0x00000004a6b07825 */ /* 0x002fe200078e0204 */
[----:B------:R-:W-:Y:S01]  /*7970*/  ISETP.GT.U32.AND P3, PT, R0, R108, PT ;  /* 0x0000006c0000720c */ /* 0x000fe20003f64070 */
[----:B------:R4:W-:Y:S01]  /*7980*/  LDGSTS.E [R6+0x13d00], [R106.64], P6 ;  /* 0x13d000006a067fae */ /* 0x0009e2000b12184a */
[----:B------:R-:W-:Y:S01]  /*7990*/  ISETP.GE.U32.AND P6, PT, R103, 0x7fffffdd, PT ;  /* 0x7fffffdd6700780c */ /* 0x000fe20003fc6070 */
[----:B------:R-:W-:Y:S01]  /*79a0*/  IMAD.HI.U32 R103, R100, R110, RZ ;  /* 0x0000006e64677227 */ /* 0x000fe200078e00ff */
[----:B------:R-:W-:Y:S01]  /*79b0*/  LOP3.LUT R53, R57, 0xe6, RZ, 0xfc, !PT ;  /* 0x000000e639357812 */ /* 0x000fe200078efcff */
[----:B------:R1:W-:Y:S02]  /*79c0*/  STL.64 [R1+0x1e8], R176 ;  /* 0x0001e8b001007387 */ /* 0x0003e40000100a00 */
[----:B------:R-:W-:-:S02]  /*79d0*/  @!P2 IMAD.MOV R45, RZ, RZ, -R45 ;  /* 0x000000ffff2da224 */ /* 0x000fc400078e0a2d */
[----:B--2---:R-:W-:Y:S01]  /*79e0*/  IMAD.WIDE R174, R166, 0x4, R2 ;  /* 0x00000004a6ae7825 */ /* 0x004fe200078e0202 */
[----:B----4-:R-:W-:-:S03]  /*79f0*/  IABS R106, R109 ;  /* 0x0000006d006a7213 */ /* 0x010fc60000000000 */
[----:B------:R-:W-:Y:S01]  /*7a00*/  @!P3 IMAD.IADD R108, R108, 0x1, -R0 ;  /* 0x000000016c6cb824 */ /* 0x000fe200078e0a00 */
[----:B------:R-:W-:Y:S01]  /*7a10*/  LOP3.LUT R6, R163, 0x60, RZ, 0x3c, !PT ;  /* 0x00000060a3067812 */ /* 0x000fe200078e3cff */
[C---:B------:R-:W-:Y:S01]  /*7a20*/  IMAD.HI.U32 R107, R100.reuse, R49, RZ ;  /* 0x00000031646b7227 */ /* 0x040fe200078e00ff */
[----:B------:R2:W-:Y:S03]  /*7a30*/  STL.64 [R1+0x1e0], R174 ;  /* 0x0001e0ae01007387 */ /* 0x0005e60000100a00 */
[----:B------:R-:W-:Y:S01]  /*7a40*/  IMAD.MOV.U32 R105, RZ, RZ, R106 ;  /* 0x000000ffff697224 */ /* 0x000fe200078e006a */
[----:B------:R1:W-:Y:S01]  /*7a50*/  LDGSTS.E [R6+0x10600], [R176.64], !P6 ;  /* 0x10600000b0067fae */ /* 0x0003e2000f12184a */
[----:B------:R-:W-:Y:S02]  /*7a60*/  IMAD.MOV R106, RZ, RZ, -R103 ;  /* 0x000000ffff6a7224 */ /* 0x000fe400078e0a67 */
[----:B------:R-:W-:Y:S01]  /*7a70*/  IMAD.HI.U32 R103, R100, R105, RZ ;  /* 0x0000006964677227 */ /* 0x000fe200078e00ff */
[----:B------:R2:W-:Y:S01]  /*7a80*/  LDGSTS.E [R6+0x10700], [R174.64], !P6 ;  /* 0x10700000ae067fae */ /* 0x0005e2000f12184a */
[----:B------:R-:W-:-:S02]  /*7a90*/  ISETP.GE.AND P6, PT, R104, RZ, PT ;  /* 0x000000ff6800720c */ /* 0x000fc40003fc6270 */
[C---:B------:R-:W-:Y:S01]  /*7aa0*/  IMAD R110, R0.reuse, R106, R110 ;  /* 0x0000006a006e7224 */ /* 0x040fe200078e026e */
[----:B------:R-:W-:Y:S01]  /*7ab0*/  IABS R106, R53 ;  /* 0x00000035006a7213 */ /* 0x000fe20000000000 */
[----:B------:R-:W-:Y:S01]  /*7ac0*/  IMAD.MOV R103, RZ, RZ, -R103 ;  /* 0x000000ffff677224 */ /* 0x000fe200078e0a67 */
[C---:B------:R-:W-:Y:S01]  /*7ad0*/  LOP3.LUT R104, R57.reuse, 0xea, RZ, 0xfc, !PT ;  /* 0x000000ea39687812 */ /* 0x040fe200078efcff */
[----:B------:R-:W-:Y:S01]  /*7ae0*/  IMAD.MOV R107, RZ, RZ, -R107 ;  /* 0x000000ffff6b7224 */ /* 0x000fe200078e0a6b */
[C---:B------:R-:W-:Y:S01]  /*7af0*/  ISETP.GT.U32.AND P2, PT, R0.reuse, R110, PT ;  /* 0x0000006e0000720c */ /* 0x040fe20003f44070 */
[C---:B------:R-:W-:Y:S01]  /*7b00*/  IMAD R105, R0.reuse, R103, R105 ;  /* 0x0000006700697224 */ /* 0x040fe200078e0269 */
[----:B------:R-:W-:Y:S01]  /*7b10*/  LOP3.LUT R103, R57, 0xe8, RZ, 0xfc, !PT ;  /* 0x000000e839677812 */ /* 0x000fe200078efcff */
[C---:B------:R-:W-:Y:S02]  /*7b20*/  IMAD R49, R0.reuse, R107, R49 ;  /* 0x0000006b00317224 */ /* 0x040fe400078e0231 */
[----:B------:R-:W-:Y:S01]  /*7b30*/  @!P4 IMAD.MOV R108, RZ, RZ, -R108 ;  /* 0x000000ffff6cc224 */ /* 0x000fe200078e0a6c */
[----:B------:R-:W-:Y:S01]  /*7b40*/  ISETP.GT.U32.AND P3, PT, R0, R105, PT ;  /* 0x000000690000720c */ /* 0x000fe20003f64070 */
[----:B------:R-:W-:Y:S01]  /*7b50*/  IMAD.HI.U32 R165, R100, R106, RZ ;  /* 0x0000006a64a57227 */ /* 0x000fe200078e00ff */
[----:B------:R-:W-:-:S02]  /*7b60*/  ISETP.GT.U32.AND P4, PT, R0, R49, PT ;  /* 0x000000310000720c */ /* 0x000fc40003f84070 */
[----:B------:R-:W-:Y:S01]  /*7b70*/  IABS R107, R103 ;  /* 0x00000067006b7213 */ /* 0x000fe20000000000 */
[----:B------:R-:W-:Y:S01]  /*7b80*/  IMAD.MOV R165, RZ, RZ, -R165 ;  /* 0x000000ffffa57224 */ /* 0x000fe200078e0aa5 */
[----:B------:R-:W-:Y:S01]  /*7b90*/  SEL R237, R59, R108, !P1 ;  /* 0x0000006c3bed7207 */ /* 0x000fe20004800000 */
[----:B------:R-:W-:Y:S02]  /*7ba0*/  @!P2 IMAD.IADD R110, R110, 0x1, -R0 ;  /* 0x000000016e6ea824 */ /* 0x000fe400078e0a00 */
[----:B---3--:R-:W-:-:S03]  /*7bb0*/  IMAD.HI.U32 R163, R100, R107, RZ ;  /* 0x0000006b64a37227 */ /* 0x008fc600078e00ff */
[C---:B------:R-:W-:Y:S01]  /*7bc0*/  ISETP.GT.U32.AND P2, PT, R0.reuse, R110, PT ;  /* 0x0000006e0000720c */ /* 0x040fe20003f44070 */
[----:B------:R-:W-:Y:S02]  /*7bd0*/  @!P3 IMAD.IADD R105, R105, 0x1, -R0 ;  /* 0x000000016969b824 */ /* 0x000fe400078e0a00 */
[----:B------:R-:W-:Y:S02]  /*7be0*/  IMAD.MOV R163, RZ, RZ, -R163 ;  /* 0x000000ffffa37224 */ /* 0x000fe400078e0aa3 */
[C---:B------:R-:W-:Y:S01]  /*7bf0*/  IMAD R106, R0.reuse, R165, R106 ;  /* 0x000000a5006a7224 */ /* 0x040fe200078e026a */
[C---:B------:R-:W-:Y:S01]  /*7c00*/  ISETP.GT.U32.AND P3, PT, R0.reuse, R105, PT ;  /* 0x000000690000720c */ /* 0x040fe20003f64070 */
[--C-:B------:R-:W-:Y:S01]  /*7c10*/  @!P4 IMAD.IADD R49, R49, 0x1, -R0.reuse ;  /* 0x000000013131c824 */ /* 0x100fe200078e0a00 */
[----:B------:R-:W-:Y:S01]  /*7c20*/  LOP3.LUT R165, R57, 0xec, RZ, 0xfc, !PT ;  /* 0x000000ec39a57812 */ /* 0x000fe200078efcff */
[C---:B------:R-:W-:Y:S02]  /*7c30*/  IMAD R107, R0.reuse, R163, R107 ;  /* 0x000000a3006b7224 */ /* 0x040fe400078e026b */
[----:B------:R-:W-:Y:S01]  /*7c40*/  IMAD R91, R35, c[0x0][0x190], RZ ;  /* 0x00006400235b7a24 */ /* 0x000fe200078e02ff */
[----:B------:R-:W-:Y:S01]  /*7c50*/  ISETP.GT.U32.AND P4, PT, R0, R49, PT ;  /* 0x000000310000720c */ /* 0x000fe20003f84070 */
[----:B------:R-:W-:Y:S01]  /*7c60*/  @!P2 IMAD.IADD R110, R110, 0x1, -R0 ;  /* 0x000000016e6ea824 */ /* 0x000fe200078e0a00 */
[----:B------:R-:W-:Y:S01]  /*7c70*/  ISETP.GE.AND P2, PT, R109, RZ, PT ;  /* 0x000000ff6d00720c */ /* 0x000fe20003f46270 */
[----:B------:R-:W-:Y:S01]  /*7c80*/  IMAD R213, R12, c[0x0][0x190], RZ ;  /* 0x000064000cd57a24 */ /* 0x000fe200078e02ff */
[----:B------:R-:W-:Y:S01]  /*7c90*/  IABS R109, R104 ;  /* 0x00000068006d7213 */ /* 0x000fe20000000000 */
[----:B------:R-:W-:Y:S01]  /*7ca0*/  @!P6 IMAD.MOV R110, RZ, RZ, -R110 ;  /* 0x000000ffff6ee224 */ /* 0x000fe200078e0a6e */
[----:B------:R-:W-:Y:S01]  /*7cb0*/  ISETP.GE.AND P6, PT, R160, RZ, PT ;  /* 0x000000ffa000720c */ /* 0x000fe20003fc6270 */
[----:B------:R-:W-:Y:S01]  /*7cc0*/  @!P3 IMAD.IADD R105, R105, 0x1, -R0 ;  /* 0x000000016969b824 */ /* 0x000fe200078e0a00 */
[----:B------:R-:W-:Y:S01]  /*7cd0*/  ISETP.GT.U32.AND P3, PT, R0, R106, PT ;  /* 0x0000006a0000720c */ /* 0x000fe20003f64070 */
[----:B------:R-:W-:-:S04]  /*7ce0*/  IMAD.HI.U32 R163, R100, R109, RZ ;  /* 0x0000006d64a37227 */ /* 0x000fc800078e00ff */
[----:B------:R-:W-:Y:S01]  /*7cf0*/  IMAD.MOV R166, RZ, RZ, -R163 ;  /* 0x000000ffffa67224 */ /* 0x000fe200078e0aa3 */
[----:B------:R-:W-:Y:S01]  /*7d00*/  IABS R163, R165 ;  /* 0x000000a500a37213 */ /* 0x000fe20000000000 */
[----:B------:R-:W-:Y:S01]  /*7d10*/  @!P2 IMAD.MOV R105, RZ, RZ, -R105 ;  /* 0x000000ffff69a224 */ /* 0x000fe200078e0a69 */
[----:B------:R-:W-:Y:S01]  /*7d20*/  ISETP.GT.U32.AND P2, PT, R0, R107, PT ;  /* 0x0000006b0000720c */ /* 0x000fe20003f44070 */
[--C-:B------:R-:W-:Y:S01]  /*7d30*/  @!P4 IMAD.IADD R49, R49, 0x1, -R0.reuse ;  /* 0x000000013131c824 */ /* 0x100fe200078e0a00 */
[----:B------:R-:W-:Y:S01]  /*7d40*/  ISETP.GE.AND P4, PT, R53, RZ, PT ;  /* 0x000000ff3500720c */ /* 0x000fe20003f86270 */
[----:B------:R-:W-:Y:S01]  /*7d50*/  IMAD.U32 R160, RZ, RZ, UR6 ;  /* 0x00000006ffa07e24 */ /* 0x000fe2000f8e00ff */
[----:B------:R-:W-:Y:S01]  /*7d60*/  UIMAD UR6, UR4, 0xb, URZ ;  /* 0x0000000b040678a4 */ /* 0x000fe2000f8e023f */
[----:B------:R-:W-:Y:S01]  /*7d70*/  @!P3 IMAD.IADD R106, R106, 0x1, -R0 ;  /* 0x000000016a6ab824 */ /* 0x000fe200078e0a00 */
[----:B------:R-:W-:Y:S01]  /*7d80*/  SEL R105, R59, R105, !P1 ;  /* 0x000000693b697207 */ /* 0x000fe20004800000 */
[----:B------:R-:W-:-:S02]  /*7d90*/  IMAD.MOV.U32 R53, RZ, RZ, R163 ;  /* 0x000000ffff357224 */ /* 0x000fc400078e00a3 */
[----:B------:R-:W-:Y:S01]  /*7da0*/  IMAD R109, R0, R166, R109 ;  /* 0x000000a6006d7224 */ /* 0x000fe200078e026d */
[----:B------:R-:W-:Y:S01]  /*7db0*/  IADD3 R166, R164, -0x10, RZ ;  /* 0xfffffff0a4a67810 */ /* 0x000fe20007ffe0ff */
[----:B-1----:R-:W-:-:S03]  /*7dc0*/  IMAD.WIDE R176, R160, 0x4, R4 ;  /* 0x00000004a0b07825 */ /* 0x002fc600078e0204 */
[C---:B------:R-:W-:Y:S01]  /*7dd0*/  ISETP.GT.U32.AND P3, PT, R0.reuse, R109, PT ;  /* 0x0000006d0000720c */ /* 0x040fe20003f64070 */
[----:B------:R-:W-:Y:S01]  /*7de0*/  @!P2 IMAD.IADD R107, R107, 0x1, -R0 ;  /* 0x000000016b6ba824 */ /* 0x000fe200078e0a00 */
[----:B------:R-:W-:Y:S01]  /*7df0*/  ISETP.GT.U32.AND P2, PT, R0, R106, PT ;  /* 0x0000006a0000720c */ /* 0x000fe20003f44070 */
[----:B--2---:R-:W-:Y:S01]  /*7e00*/  IMAD.WIDE R174, R160, 0x4, R2 ;  /* 0x00000004a0ae7825 */ /* 0x004fe200078e0202 */
[----:B------:R1:W-:Y:S01]  /*7e10*/  LDGSTS.E [R6+0x10e00], [R176.64], !P5 ;  /* 0x10e00000b0067fae */ /* 0x0003e2000e92184a */
[----:B------:R-:W-:Y:S02]  /*7e20*/  LOP3.LUT R160, R57, 0xee, RZ, 0xfc, !PT ;  /* 0x000000ee39a07812 */ /* 0x000fe400078efcff */
[----:B------:R-:W-:Y:S01]  /*7e30*/  IMAD.HI.U32 R163, R100, R53, RZ ;  /* 0x0000003564a37227 */ /* 0x000fe200078e00ff */
[----:B------:R2:W-:Y:S01]  /*7e40*/  LDGSTS.E [R6+0x10f00], [R174.64], !P5 ;  /* 0x10f00000ae067fae */ /* 0x0005e2000e92184a */
[C---:B------:R-:W-:Y:S02]  /*7e50*/  ISETP.GT.U32.AND P5, PT, R0.reuse, R107, PT ;  /* 0x0000006b0000720c */ /* 0x040fe40003fa4070 */
[----:B------:R-:W-:Y:S01]  /*7e60*/  IMAD.MOV R163, RZ, RZ, -R163 ;  /* 0x000000ffffa37224 */ /* 0x000fe200078e0aa3 */
[----:B------:R1:W-:Y:S01]  /*7e70*/  STL.64 [R1+0x1c0], R176 ;  /* 0x0001c0b001007387 */ /* 0x0003e20000100a00 */
[----:B------:R-:W-:Y:S01]  /*7e80*/  @!P6 IMAD.MOV R49, RZ, RZ, -R49 ;  /* 0x000000ffff31e224 */ /* 0x000fe200078e0a31 */
[----:B------:R-:W-:Y:S01]  /*7e90*/  ISETP.GE.AND P6, PT, R103, RZ, PT ;  /* 0x000000ff6700720c */ /* 0x000fe20003fc6270 */
[----:B------:R-:W-:Y:S01]  /*7ea0*/  IMAD R53, R0, R163, R53 ;  /* 0x000000a300357224 */ /* 0x000fe200078e0235 */
[----:B------:R-:W-:Y:S01]  /*7eb0*/  IABS R103, R160 ;  /* 0x000000a000677213 */ /* 0x000fe20000000000 */
[--C-:B------:R-:W-:Y:S01]  /*7ec0*/  @!P2 IMAD.IADD R106, R106, 0x1, -R0.reuse ;  /* 0x000000016a6aa824 */ /* 0x100fe200078e0a00 */
[----:B------:R2:W-:Y:S01]  /*7ed0*/  STL.64 [R1+0x1c8], R174 ;  /* 0x0001c8ae01007387 */ /* 0x0005e20000100a00 */
[----:B------:R-:W-:Y:S01]  /*7ee0*/  @!P3 IMAD.IADD R109, R109, 0x1, -R0 ;  /* 0x000000016d6db824 */ /* 0x000fe200078e0a00 */
[----:B------:R-:W-:Y:S01]  /*7ef0*/  ISETP.GT.U32.AND P2, PT, R0, R53, PT ;  /* 0x000000350000720c */ /* 0x000fe20003f44070 */
[----:B------:R-:W-:Y:S01]  /*7f00*/  IMAD.HI.U32 R163, R100, R103, RZ ;  /* 0x0000006764a37227 */ /* 0x000fe200078e00ff */
[----:B------:R-:W-:-:S02]  /*7f10*/  SEL R179, R59, R49, !P1 ;  /* 0x000000313bb37207 */ /* 0x000fc40004800000 */
[----:B------:R-:W-:Y:S01]  /*7f20*/  ISETP.GT.U32.AND P3, PT, R0, R109, PT ;  /* 0x0000006d0000720c */ /* 0x000fe20003f64070 */
[--C-:B------:R-:W-:Y:S01]  /*7f30*/  @!P5 IMAD.IADD R107, R107, 0x1, -R0.reuse ;  /* 0x000000016b6bd824 */ /* 0x100fe200078e0a00 */
[----:B------:R-:W-:Y:S01]  /*7f40*/  ISETP.GE.U32.AND P5, PT, R166, 0x7fffffd1, PT ;  /* 0x7fffffd1a600780c */ /* 0x000fe20003fa6070 */
[----:B------:R-:W-:Y:S01]  /*7f50*/  IMAD.MOV R163, RZ, RZ, -R163 ;  /* 0x000000ffffa37224 */ /* 0x000fe200078e0aa3 */
[----:B-1----:R-:W-:Y:S01]  /*7f60*/  SEL R177, R59, R45, !P1 ;  /* 0x0000002d3bb17207 */ /* 0x002fe20004800000 */
[----:B------:R-:W-:Y:S01]  /*7f70*/  @!P6 IMAD.MOV R107, RZ, RZ, -R107 ;  /* 0x000000ffff6be224 */ /* 0x000fe200078e0a6b */
[----:B------:R-:W-:Y:S01]  /*7f80*/  ISETP.GE.AND P6, PT, R104, RZ, PT ;  /* 0x000000ff6800720c */ /* 0x000fe20003fc6270 */
[C---:B------:R-:W-:Y:S01]  /*7f90*/  IMAD R103, R0.reuse, R163, R103 ;  /* 0x000000a300677224 */ /* 0x040fe200078e0267 */
[----:B------:R-:W-:Y:S01]  /*7fa0*/  LOP3.LUT R104, R57, 0xf0, RZ, 0xfc, !PT ;  /* 0x000000f039687812 */ /* 0x000fe200078efcff */
[--C-:B------:R-:W-:Y:S01]  /*7fb0*/  @!P2 IMAD.IADD R53, R53, 0x1, -R0.reuse ;  /* 0x000000013535a824 */ /* 0x100fe200078e0a00 */
[----:B------:R-:W-:Y:S01]  /*7fc0*/  SEL R45, R59, R110, !P1 ;  /* 0x0000006e3b2d7207 */ /* 0x000fe20004800000 */
[----:B------:R-:W-:Y:S01]  /*7fd0*/  IMAD.U32 R162, RZ, RZ, UR6 ;  /* 0x00000006ffa27e24 */ /* 0x000fe2000f8e00ff */
[----:B------:R-:W-:Y:S01]  /*7fe0*/  IABS R163, R104 ;  /* 0x0000006800a37213 */ /* 0x000fe20000000000 */
[----:B------:R-:W-:Y:S01]  /*7ff0*/  @!P3 IMAD.IADD R109, R109, 0x1, -R0 ;  /* 0x000000016d6db824 */ /* 0x000fe200078e0a00 */
[----:B------:R-:W-:Y:S01]  /*8000*/  ISETP.GT.U32.AND P2, PT, R0, R53, PT ;  /* 0x000000350000720c */ /* 0x000fe20003f44070 */
[----:B------:R-:W-:Y:S01]  /*8010*/  @!P4 IMAD.MOV R106, RZ, RZ, -R106 ;  /* 0x000000ffff6ac224 */ /* 0x000fe200078e0a6a */
[----:B------:R-:W-:Y:S01]  /*8020*/  ISETP.GE.U32.AND P4, PT, R170, 0x7fffffd5, PT ;  /* 0x7fffffd5aa00780c */ /* 0x000fe20003f86070 */
[----:B------:R-:W-:Y:S01]  /*8030*/  IMAD.HI.U32 R166, R100, R163, RZ ;  /* 0x000000a364a67227 */ /* 0x000fe200078e00ff */
[----:B------:R-:W-:Y:S01]  /*8040*/  ISETP.GE.AND P3, PT, R172, R169, PT ;  /* 0x000000a9ac00720c */ /* 0x000fe20003f66270 */
[----:B------:R-:W-:Y:S01]  /*8050*/  UIMAD UR6, UR4, 0xf, URZ ;  /* 0x0000000f040678a4 */ /* 0x000fe2000f8e023f */
[----:B------:R-:W-:Y:S01]  /*8060*/  SHF.R.S32.HI R170, RZ, 0x5, R173 ;  /* 0x00000005ffaa7819 */ /* 0x000fe200000114ad */
[----:B------:R-:W-:Y:S01]  /*8070*/  @!P6 IMAD.MOV R109, RZ, RZ, -R109 ;  /* 0x000000ffff6de224 */ /* 0x000fe200078e0a6d */
[----:B------:R-:W-:Y:S01]  /*8080*/  ISETP.GT.U32.AND P6, PT, R0, R103, PT ;  /* 0x000000670000720c */ /* 0x000fe20003fc4070 */
[----:B------:R-:W-:Y:S01]  /*8090*/  IMAD.MOV R166, RZ, RZ, -R166 ;  /* 0x000000ffffa67224 */ /* 0x000fe200078e0aa6 */
[----:B------:R-:W-:Y:S01]  /*80a0*/  SGXT R170, R170, 0x1 ;  /* 0x00000001aaaa781a */ /* 0x000fe20000000200 */
[----:B------:R-:W-:Y:S01]  /*80b0*/  IMAD.SHL.U32 R169, R172, 0x4, RZ ;  /* 0x00000004aca97824 */ /* 0x000fe200078e00ff */
[----:B------:R-:W-:Y:S01]  /*80c0*/  SEL R239, R59, R106, !P1 ;  /* 0x0000006a3bef7207 */ /* 0x000fe20004800000 */
[----:B------:R-:W-:Y:S01]  /*80d0*/  @!P2 IMAD.IADD R53, R53, 0x1, -R0 ;  /* 0x000000013535a824 */ /* 0x000fe200078e0a00 */
[----:B------:R-:W-:Y:S01]  /*80e0*/  ISETP.GE.AND P2, PT, R165, RZ, PT ;  /* 0x000000ffa500720c */ /* 0x000fe20003f46270 */
[----:B------:R-:W-:Y:S01]  /*80f0*/  IMAD R163, R0, R166, R163 ;  /* 0x000000a600a37224 */ /* 0x000fe200078e02a3 */
[----:B------:R-:W-:Y:S01]  /*8100*/  LOP3.LUT R7, R169, 0x90, R170, 0x78, !PT ;  /* 0x00000090a9077812 */ /* 0x000fe200078e78aa */
[----:B--2---:R-:W-:Y:S01]  /*8110*/  IMAD.WIDE R174, R162, 0x4, R4 ;  /* 0x00000004a2ae7825 */ /* 0x004fe200078e0204 */
[----:B------:R-:W-:-:S02]  /*8120*/  SEL R49, R59, R107, !P1 ;  /* 0x0000006b3b317207 */ /* 0x000fc40004800000 */
[----:B------:R-:W-:Y:S01]  /*8130*/  SEL R109, R59, R109, !P1 ;  /* 0x0000006d3b6d7207 */ /* 0x000fe20004800000 */
[----:B------:R-:W-:Y:S01]  /*8140*/  @!P6 IMAD.IADD R103, R103, 0x1, -R0 ;  /* 0x000000016767e824 */ /* 0x000fe200078e0a00 */
[----:B------:R1:W-:Y:S01]  /*8150*/  STL [R1+0x8c0], R7 ;  /* 0x0008c00701007387 */ /* 0x0003e20000100800 */
[----:B------:R-:W-:Y:S01]  /*8160*/  IMAD.WIDE R172, R162, 0x4, R2 ;  /* 0x00000004a2ac7825 */ /* 0x000fe200078e0202 */
[----:B------:R-:W-:Y:S02]  /*8170*/  LOP3.LUT R162, R57, 0xf2, RZ, 0xfc, !PT ;  /* 0x000000f239a27812 */ /* 0x000fe400078efcff */
[C---:B------:R-:W-:Y:S01]  /*8180*/  ISETP.GT.U32.AND P6, PT, R0.reuse, R103, PT ;  /* 0x000000670000720c */ /* 0x040fe20003fc4070 */
[----:B------:R-:W-:Y:S01]  /*8190*/  @!P2 IMAD.MOV R53, RZ, RZ, -R53 ;  /* 0x000000ffff35a224 */ /* 0x000fe200078e0a35 */
[----:B------:R-:W-:Y:S01]  /*81a0*/  ISETP.GT.U32.AND P2, PT, R0, R163, PT ;  /* 0x000000a30000720c */ /* 0x000fe20003f44070 */
[----:B------:R-:W-:Y:S01]  /*81b0*/  IMAD.U32 R144, RZ, RZ, UR6 ;  /* 0x00000006ff907e24 */ /* 0x000fe2000f8e00ff */
[----:B------:R-:W-:Y:S01]  /*81c0*/  IABS R148, R162 ;  /* 0x000000a200947213 */ /* 0x000fe20000000000 */
[----:B------:R2:W-:Y:S01]  /*81d0*/  STL.64 [R1+0x250], R174 ;  /* 0x000250ae01007387 */ /* 0x0005e20000100a00 */
[----:B-1----:R-:W-:Y:S01]  /*81e0*/  IADD3 R7, R164, -0x40, RZ ;  /* 0xffffffc0a4077810 */ /* 0x002fe20007ffe0ff */
[----:B------:R-:W-:Y:S01]  /*81f0*/  IMAD.WIDE R168, R144, 0x4, R2 ;  /* 0x0000000490a87825 */ /* 0x000fe200078e0202 */
[----:B------:R-:W-:Y:S01]  /*8200*/  UIMAD UR6, UR4, 0x13, URZ ;  /* 0x00000013040678a4 */ /* 0x000fe2000f8e023f */
[----:B------:R2:W-:Y:S01]  /*8210*/  LDGSTS.E [R6+0x11600], [R174.64], !P4 ;  /* 0x11600000ae067fae */ /* 0x0005e2000e12184a */
[----:B------:R-:W-:Y:S01]  /*8220*/  SEL R181, R59, R53, !P1 ;  /* 0x000000353bb57207 */ /* 0x000fe20004800000 */
[----:B------:R-:W-:-:S02]  /*8230*/  IMAD.HI.U32 R152, R100, R148, RZ ;  /* 0x0000009464987227 */ /* 0x000fc400078e00ff */
[----:B------:R1:W-:Y:S02]  /*8240*/  STL.64 [R1+0x258], R172 ;  /* 0x000258ac01007387 */ /* 0x0003e40000100a00 */
[--C-:B------:R-:W-:Y:S01]  /*8250*/  @!P6 IMAD.IADD R103, R103, 0x1, -R0.reuse ;  /* 0x000000016767e824 */ /* 0x100fe200078e0a00 */
[----:B------:R-:W-:Y:S01]  /*8260*/  ISETP.GE.AND P6, PT, R160, RZ, PT ;  /* 0x000000ffa000720c */ /* 0x000fe20003fc6270 */
[----:B------:R-:W-:Y:S01]  /*8270*/  @!P2 IMAD.IADD R163, R163, 0x1, -R0 ;  /* 0x00000001a3a3a824 */ /* 0x000fe200078e0a00 */
[----:B------:R1:W-:Y:S01]  /*8280*/  LDGSTS.E [R6+0x11700], [R172.64], !P4 ;  /* 0x11700000ac067fae */ /* 0x0003e2000e12184a */
[----:B------:R-:W-:Y:S01]  /*8290*/  IMAD.MOV R152, RZ, RZ, -R152 ;  /* 0x000000ffff987224 */ /* 0x000fe200078e0a98 */
[----:B------:R-:W-:Y:S01]  /*82a0*/  ISETP.GE.U32.AND P4, PT, R7, 0x7fffffa1, PT ;  /* 0x7fffffa10700780c */ /* 0x000fe20003f86070 */
[----:B------:R-:W-:Y:S01]  /*82b0*/  IMAD R58, R58, c[0x0][0x190], RZ ;  /* 0x000064003a3a7a24 */ /* 0x000fe200078e02ff */
[C---:B------:R-:W-:Y:S01]  /*82c0*/  ISETP.GT.U32.AND P2, PT, R0.reuse, R163, PT ;  /* 0x000000a30000720c */ /* 0x040fe20003f44070 */
[----:B------:R-:W-:Y:S01]  /*82d0*/  IMAD R148, R0, R152, R148 ;  /* 0x0000009800947224 */ /* 0x000fe200078e0294 */
[----:B------:R-:W-:Y:S01]  /*82e0*/  IABS R152, R146 ;  /* 0x0000009200987213 */ /* 0x000fe20000000000 */
[----:B------:R-:W-:Y:S01]  /*82f0*/  IMAD R35, R14, c[0x0][0x190], RZ ;  /* 0x000064000e237a24 */ /* 0x000fe200078e02ff */
[----:B------:R-:W-:Y:S01]  /*8300*/  SEL R164, RZ, 0x1, P4 ;  /* 0x00000001ffa47807 */ /* 0x000fe20002000000 */
[----:B------:R-:W-:Y:S01]  /*8310*/  IMAD R193, R96, c[0x0][0x190], RZ ;  /* 0x0000640060c17a24 */ /* 0x000fe200078e02ff */
[C---:B--2---:R-:W-:Y:S01]  /*8320*/  SEL R175, R59.reuse, R41, !P1 ;  /* 0x000000293baf7207 */ /* 0x044fe20004800000 */
[----:B------:R-:W-:Y:S01]  /*8330*/  @!P6 IMAD.MOV R103, RZ, RZ, -R103 ;  /* 0x000000ffff67e224 */ /* 0x000fe200078e0a67 */
[----:B------:R-:W-:Y:S01]  /*8340*/  ISETP.GT.U32.AND P6, PT, R0, R148, PT ;  /* 0x000000940000720c */ /* 0x000fe20003fc4070 */
[----:B------:R-:W-:Y:S01]  /*8350*/  IMAD.HI.U32 R154, R100, R152, RZ ;  /* 0x00000098649a7227 */ /* 0x000fe200078e00ff */
[----:B------:R-:W-:-:S02]  /*8360*/  SEL R41, R59, R112, !P1 ;  /* 0x000000703b297207 */ /* 0x000fc40004800000 */
[----:B------:R-:W-:Y:S01]  /*8370*/  SEL R241, R59, R103, !P1 ;  /* 0x000000673bf17207 */ /* 0x000fe20004800000 */
[----:B------:R-:W-:Y:S01]  /*8380*/  @!P2 IMAD.IADD R163, R163, 0x1, -R0 ;  /* 0x00000001a3a3a824 */ /* 0x000fe200078e0a00 */
[----:B------:R-:W-:Y:S01]  /*8390*/  ISETP.GE.AND P2, PT, R104, RZ, PT ;  /* 0x000000ff6800720c */ /* 0x000fe20003f46270 */
[----:B-1----:R-:W-:Y:S01]  /*83a0*/  IMAD.WIDE R172, R144, 0x4, R4 ;  /* 0x0000000490ac7825 */ /* 0x002fe200078e0204 */
[----:B------:R-:W-:-:S03]  /*83b0*/  SHF.R.U32.HI R104, RZ, 0xc, R117 ;  /* 0x0000000cff687819 */ /* 0x000fc60000011675 */
[----:B------:R-:W-:Y:S01]  /*83c0*/  IMAD.MOV R157, RZ, RZ, -R154 ;  /* 0x000000ffff9d7224 */ /* 0x000fe200078e0a9a */
[----:B------:R1:W-:Y:S01]  /*83d0*/  LDGSTS.E [R6+0x11e00], [R172.64], !P5 ;  /* 0x11e00000ac067fae */ /* 0x0003e2000e92184a */
[----:B------:R-:W-:Y:S02]  /*83e0*/  @!P6 IMAD.IADD R148, R148, 0x1, -R0 ;  /* 0x000000019494e824 */ /* 0x000fe400078e0a00 */
[----:B------:R-:W-:Y:S01]  /*83f0*/  IMAD R152, R0, R157, R152 ;  /* 0x0000009d00987224 */ /* 0x000fe200078e0298 */
[----:B------:R2:W-:Y:S01]  /*8400*/  LDGSTS.E [R6+0x11f00], [R168.64], !P5 ;  /* 0x11f00000a8067fae */ /* 0x0005e2000e92184a */
[----:B------:R-:W-:Y:S01]  /*8410*/  LOP3.LUT P5, RZ, R104, 0x1, RZ, 0xc0, !PT ;  /* 0x0000000168ff7812 */ /* 0x000fe200078ac0ff */
[----:B------:R-:W-:Y:S01]  /*8420*/  IMAD.MOV.U32 R104, RZ, RZ, R163 ;  /* 0x000000ffff687224 */ /* 0x000fe200078e00a3 */
[----:B------:R-:W-:Y:S01]  /*8430*/  ISETP.GT.U32.AND P6, PT, R0, R148, PT ;  /* 0x000000940000720c */ /* 0x000fe20003fc4070 */
[----:B------:R-:W-:Y:S01]  /*8440*/  IMAD.HI.U32 R144, R100, R150, RZ ;  /* 0x0000009664907227 */ /* 0x000fe200078e00ff */
[----:B------:R-:W-:Y:S01]  /*8450*/  STL.64 [R1+0x230], R172 ;  /* 0x000230ac01007387 */ /* 0x000fe20000100a00 */
[----:B------:R-:W-:-:S02]  /*8460*/  SEL R163, R59, R17, !P1 ;  /* 0x000000113ba37207 */ /* 0x000fc40004800000 */
[----:B------:R-:W-:Y:S01]  /*8470*/  @!P2 IMAD.MOV R104, RZ, RZ, -R104 ;  /* 0x000000ffff68a224 */ /* 0x000fe200078e0a68 */
[----:B------:R-:W-:Y:S01]  /*8480*/  ISETP.GT.U32.AND P2, PT, R0, R152, PT ;  /* 0x000000980000720c */ /* 0x000fe20003f44070 */
[----:B------:R-:W-:Y:S01]  /*8490*/  IMAD.MOV R154, RZ, RZ, -R144 ;  /* 0x000000ffff9a7224 */ /* 0x000fe200078e0a90 */
[----:B------:R-:W-:Y:S01]  /*84a0*/  LOP3.LUT R144, R57, 0xf8, RZ, 0xfc, !PT ;  /* 0x000000f839907812 */ /* 0x000fe200078efcff */
[----:B------:R-:W-:Y:S01]  /*84b0*/  IMAD.IADD R155, R164, 0x1, R155 ;  /* 0x00000001a49b7824 */ /* 0x000fe200078e029b */
[----:B------:R2:W-:Y:S01]  /*84c0*/  STL.64 [R1+0x238], R168 ;  /* 0x000238a801007387 */ /* 0x0005e20000100a00 */
[----:B------:R-:W-:Y:S01]  /*84d0*/  IMAD R150, R0, R154, R150 ;  /* 0x0000009a00967224 */ /* 0x000fe200078e0296 */
[----:B------:R-:W-:Y:S01]  /*84e0*/  IABS R157, R144 ;  /* 0x00000090009d7213 */ /* 0x000fe20000000000 */
[--C-:B------:R-:W-:Y:S01]  /*84f0*/  @!P6 IMAD.IADD R148, R148, 0x1, -R0.reuse ;  /* 0x000000019494e824 */ /* 0x100fe200078e0a00 */
[----:B------:R-:W-:Y:S01]  /*8500*/  LOP3.LUT R154, R151, 0x3, RZ, 0xc0, !PT ;  /* 0x00000003979a7812 */ /* 0x000fe200078ec0ff */
[----:B------:R-:W-:Y:S01]  /*8510*/  IMAD R54, R54, c[0x0][0x190], RZ ;  /* 0x0000640036367a24 */ /* 0x000fe200078e02ff */
[----:B------:R-:W-:Y:S01]  /*8520*/  ISETP.GT.U32.AND P6, PT, R0, R150, PT ;  /* 0x000000960000720c */ /* 0x000fe20003fc4070 */
[----:B------:R-:W-:Y:S01]  /*8530*/  IMAD.MOV.U32 R151, RZ, RZ, R157 ;  /* 0x000000ffff977224 */ /* 0x000fe200078e009d */
[----:B------:R-:W-:Y:S01]  /*8540*/  LOP3.LUT R157, R153, 0x3, RZ, 0xc0, !PT ;  /* 0x00000003999d7812 */ /* 0x000fe200078ec0ff */
[----:B------:R-:W-:Y:S01]  /*8550*/  @!P2 IMAD.IADD R152, R152, 0x1, -R0 ;  /* 0x000000019898a824 */ /* 0x000fe200078e0a00 */
[----:B------:R-:W-:Y:S01]  /*8560*/  ISETP.GE.AND P2, PT, R162, RZ, PT ;  /* 0x000000ffa200720c */ /* 0x000fe20003f46270 */
[----:B------:R-:W-:Y:S01]  /*8570*/  IMAD.HI.U32 R153, R100, R151, RZ ;  /* 0x0000009764997227 */ /* 0x000fe200078e00ff */
[----:B------:R-:W-:-:S02]  /*8580*/  IADD3 R139, R154, R113, R139 ;  /* 0x000000719a8b7210 */ /* 0x000fc40007ffe08b */
[----:B------:R-:W-:Y:S01]  /*8590*/  LOP3.LUT R155, R155, 0x3, RZ, 0xc0, !PT ;  /* 0x000000039b9b7812 */ /* 0x000fe200078ec0ff */
[----:B------:R-:W-:Y:S01]  /*85a0*/  IMAD.U32 R113, RZ, RZ, UR6 ;  /* 0x00000006ff717e24 */ /* 0x000fe2000f8e00ff */
[----:B------:R-:W-:Y:S01]  /*85b0*/  IADD3 R140, R157, R140, R142 ;  /* 0x0000008c9d8c7210 */ /* 0x000fe20007ffe08e */
[----:B------:R-:W-:Y:S01]  /*85c0*/  IMAD.MOV R153, RZ, RZ, -R153 ;  /* 0x000000ffff997224 */ /* 0x000fe200078e0a99 */
[----:B------:R-:W-:Y:S01]  /*85d0*/  IADD3 R142, R155, R141, R138 ;  /* 0x0000008d9b8e7210 */ /* 0x000fe20007ffe08a */
[----:B------:R-:W-:Y:S01]  /*85e0*/  IMAD.WIDE R164, R113, 0x4, R4 ;  /* 0x0000000471a47825 */ /* 0x000fe200078e0204 */
[C---:B------:R-:W-:Y:S01]  /*85f0*/  LOP3.LUT R141, R57.reuse, 0xfa, RZ, 0xfc, !PT ;  /* 0x000000fa398d7812 */ /* 0x040fe200078efcff */
[----:B------:R-:W-:Y:S01]  /*8600*/  UIMAD UR6, UR4, 0x17, URZ ;  /* 0x00000017040678a4 */ /* 0x000fe2000f8e023f */
[----:B------:R-:W-:Y:S01]  /*8610*/  LOP3.LUT R138, R57, 0xfc, RZ, 0xfc, !PT ;  /* 0x000000fc398a7812 */ /* 0x000fe200078efcff */
[----:B------:R-:W-:Y:S01]  /*8620*/  IMAD.WIDE R160, R113, 0x4, R2 ;  /* 0x0000000471a07825 */ /* 0x000fe200078e0202 */
[----:B------:R3:W-:Y:S01]  /*8630*/  LDGSTS.E [R6+0x12600], [R164.64], P5 ;  /* 0x12600000a4067fae */ /* 0x0007e2000a92184a */
[----:B------:R-:W-:-:S02]  /*8640*/  IABS R57, R141 ;  /* 0x0000008d00397213 */ /* 0x000fc40000000000 */
[----:B------:R-:W-:Y:S01]  /*8650*/  IMAD R151, R0, R153, R151 ;  /* 0x0000009900977224 */ /* 0x000fe200078e0297 */
[----:B------:R4:W-:Y:S01]  /*8660*/  LDGSTS.E [R6+0x12700], [R160.64], P5 ;  /* 0x12700000a0067fae */ /* 0x0009e2000a92184a */
[----:B------:R-:W-:Y:S01]  /*8670*/  IMAD.MOV.U32 R113, RZ, RZ, R148 ;  /* 0x000000ffff717224 */ /* 0x000fe200078e0094 */
[----:B------:R-:W-:Y:S01]  /*8680*/  IABS R135, R138 ;  /* 0x0000008a00877213 */ /* 0x000fe20000000000 */
[----:B------:R-:W-:Y:S01]  /*8690*/  @!P6 IMAD.IADD R150, R150, 0x1, -R0 ;  /* 0x000000019696e824 */ /* 0x000fe200078e0a00 */
[C---:B------:R-:W-:Y:S01]  /*86a0*/  ISETP.GT.U32.AND P6, PT, R0.reuse, R152, PT ;  /* 0x000000980000720c */ /* 0x040fe20003fc4070 */
[----:B------:R-:W-:Y:S01]  /*86b0*/  @!P2 IMAD.MOV R113, RZ, RZ, -R113 ;  /* 0x000000ffff71a224 */ /* 0x000fe200078e0a71 */
[C---:B------:R-:W-:Y:S01]  /*86c0*/  ISETP.GT.U32.AND P2, PT, R0.reuse, R151, PT ;  /* 0x000000970000720c */ /* 0x040fe20003f44070 */
[----:B------:R-:W-:Y:S01]  /*86d0*/  IMAD.MOV.U32 R148, RZ, RZ, R57 ;  /* 0x000000ffff947224 */ /* 0x000fe200078e0039 */
[----:B------:R-:W-:Y:S01]  /*86e0*/  ISETP.GT.U32.AND P5, PT, R0, R150, PT ;  /* 0x000000960000720c */ /* 0x000fe20003fa4070 */
[----:B------:R3:W-:Y:S01]  /*86f0*/  STL.64 [R1+0x198], R164 ;  /* 0x000198a401007387 */ /* 0x0007e20000100a00 */
[C---:B------:R-:W-:Y:S01]  /*8700*/  SEL R157, R59.reuse, R8, !P1 ;  /* 0x000000083b9d7207 */ /* 0x040fe20004800000 */
[----:B------:R-:W-:Y:S01]  /*8710*/  IMAD.HI.U32 R136, R100, R148, RZ ;  /* 0x0000009464887227 */ /* 0x000fe200078e00ff */
[C---:B--2---:R-:W-:Y:S01]  /*8720*/  SEL R169, R59.reuse, R29, !P1 ;  /* 0x0000001d3ba97207 */ /* 0x044fe20004800000 */
[----:B------:R4:W-:Y:S01]  /*8730*/  STL.64 [R1+0x190], R160 ;  /* 0x000190a001007387 */ /* 0x0009e20000100a00 */
[C---:B-1----:R-:W-:Y:S01]  /*8740*/  SEL R173, R59.reuse, R37, !P1 ;  /* 0x000000253bad7207 */ /* 0x042fe20004800000 */
[----:B------:R-:W-:Y:S01]  /*8750*/  IMAD.MOV R136, RZ, RZ, -R136 ;  /* 0x000000ffff887224 */ /* 0x000fe200078e0a88 */
[----:B------:R-:W-:Y:S01]  /*8760*/  SEL R8, R59, R132, !P1 ;  /* 0x000000843b087207 */ /* 0x000fe20004800000 */
[--C-:B------:R-:W-:Y:S01]  /*8770*/  @!P6 IMAD.IADD R152, R152, 0x1, -R0.reuse ;  /* 0x000000019898e824 */ /* 0x100fe200078e0a00 */
[----:B------:R-:W-:Y:S01]  /*8780*/  ISETP.GE.AND P6, PT, R146, RZ, PT ;  /* 0x000000ff9200720c */ /* 0x000fe20003fc6270 */
[--C-:B------:R-:W-:Y:S01]  /*8790*/  @!P2 IMAD.IADD R151, R151, 0x1, -R0.reuse ;  /* 0x000000019797a824 */ /* 0x100fe200078e0a00 */
[----:B------:R-:W-:Y:S01]  /*87a0*/  SHF.R.U32.HI R146, RZ, 0x8, R117 ;  /* 0x00000008ff927819 */ /* 0x000fe20000011675 */
[----:B------:R-:W-:Y:S01]  /*87b0*/  @!P5 IMAD.IADD R150, R150, 0x1, -R0 ;  /* 0x000000019696d824 */ /* 0x000fe200078e0a00 */
[----:B------:R-:W-:Y:S01]  /*87c0*/  ISETP.GE.AND P5, PT, R147, RZ, PT ;  /* 0x000000ff9300720c */ /* 0x000fe20003fa6270 */
[----:B------:R-:W-:Y:S01]  /*87d0*/  IMAD.HI.U32 R147, R100, R135, RZ ;  /* 0x0000008764937227 */ /* 0x000fe200078e00ff */
[----:B------:R-:W-:-:S02]  /*87e0*/  ISETP.GT.U32.AND P2, PT, R0, R151, PT ;  /* 0x000000970000720c */ /* 0x000fc40003f44070 */
[----:B------:R-:W-:Y:S01]  /*87f0*/  SHF.R.U32.HI R117, RZ, 0x4, R117 ;  /* 0x00000004ff757819 */ /* 0x000fe20000011675 */
[----:B------:R-:W-:Y:S01]  /*8800*/  IMAD.MOV R147, RZ, RZ, -R147 ;  /* 0x000000ffff937224 */ /* 0x000fe200078e0a93 */
[C---:B---3--:R-:W-:Y:S01]  /*8810*/  SEL R165, R59.reuse, R21, !P1 ;  /* 0x000000153ba57207 */ /* 0x048fe20004800000 */
[C---:B------:R-:W-:Y:S01]  /*8820*/  IMAD R136, R0.reuse, R136, R148 ;  /* 0x0000008800887224 */ /* 0x040fe200078e0294 */
[C---:B------:R-:W-:Y:S01]  /*8830*/  SEL R17, R59.reuse, R126, !P1 ;  /* 0x0000007e3b117207 */ /* 0x040fe20004800000 */
[----:B------:R-:W-:Y:S01]  /*8840*/  IMAD.MOV.U32 R100, RZ, RZ, R150 ;  /* 0x000000ffff647224 */ /* 0x000fe200078e0096 */
[C---:B------:R-:W-:Y:S01]  /*8850*/  SEL R21, R59.reuse, R124, !P1 ;  /* 0x0000007c3b157207 */ /* 0x040fe20004800000 */
[----:B------:R-:W-:Y:S01]  /*8860*/  IMAD R135, R0, R147, R135 ;  /* 0x0000009300877224 */ /* 0x000fe200078e0287 */
[----:B------:R-:W-:Y:S01]  /*8870*/  LOP3.LUT R147, R142, 0xf, RZ, 0xc0, !PT ;  /* 0x0000000f8e937812 */ /* 0x000fe200078ec0ff */
[----:B------:R-:W-:Y:S01]  /*8880*/  @!P5 IMAD.MOV R100, RZ, RZ, -R100 ;  /* 0x000000ffff64d224 */ /* 0x000fe200078e0a64 */
[C---:B------:R-:W-:Y:S01]  /*8890*/  ISETP.GT.U32.AND P5, PT, R0.reuse, R136, PT ;  /* 0x000000880000720c */ /* 0x040fe20003fa4070 */
[----:B------:R-:W-:Y:S01]  /*88a0*/  IMAD.MOV.U32 R57, RZ, RZ, R152 ;  /* 0x000000ffff397224 */ /* 0x000fe200078e0098 */
[----:B------:R-:W-:Y:S01]  /*88b0*/  SEL R29, R59, R120, !P1 ;  /* 0x000000783b1d7207 */ /* 0x000fe20004800000 */
[----:B------:R-:W-:Y:S01]  /*88c0*/  @!P2 IMAD.IADD R151, R151, 0x1, -R0 ;  /* 0x000000019797a824 */ /* 0x000fe200078e0a00 */
[----:B------:R-:W-:Y:S01]  /*88d0*/  ISETP.GT.U32.AND P2, PT, R0, R135, PT ;  /* 0x000000870000720c */ /* 0x000fe20003f44070 */
[----:B------:R-:W-:Y:S01]  /*88e0*/  @!P6 IMAD.MOV R57, RZ, RZ, -R57 ;  /* 0x000000ffff39e224 */ /* 0x000fe200078e0a39 */
[----:B------:R-:W-:Y:S01]  /*88f0*/  LOP3.LUT P6, RZ, R146, 0x1, RZ, 0xc0, !PT ;  /* 0x0000000192ff7812 */ /* 0x000fe200078cc0ff */
[----:B------:R-:W-:Y:S01]  /*8900*/  IMAD.U32 R142, RZ, RZ, UR6 ;  /* 0x00000006ff8e7e24 */ /* 0x000fe2000f8e00ff */
[----:B------:R-:W-:Y:S01]  /*8910*/  LOP3.LUT R146, R143, 0xf, RZ, 0xc0, !PT ;  /* 0x0000000f8f927812 */ /* 0x000fe200078ec0ff */
[----:B------:R-:W-:Y:S01]  /*8920*/  IMAD.SHL.U32 R143, R149, 0x100, RZ ;  /* 0x00000100958f7824 */ /* 0x000fe200078e00ff */
[----:B------:R-:W-:Y:S01]  /*8930*/  UIMAD UR6, UR4, 0x1b, URZ ;  /* 0x0000001b040678a4 */ /* 0x000fe2000f8e023f */
[----:B----4-:R-:W-:Y:S01]  /*8940*/  IMAD.WIDE R160, R142, 0x4, R4 ;  /* 0x000000048ea07825 */ /* 0x010fe200078e0204 */
[----:B------:R-:W-:-:S02]  /*8950*/  SEL R183, R59, R57, !P1 ;  /* 0x000000393bb77207 */ /* 0x000fc40004800000 */
[----:B------:R-:W-:Y:S01]  /*8960*/  LOP3.LUT R143, R143, 0xf00, RZ, 0xe2, !PT ;  /* 0x00000f008f8f7812 */ /* 0x000fe200078ee2ff */
[----:B------:R-:W-:Y:S01]  /*8970*/  @!P5 IMAD.IADD R136, R136, 0x1, -R0 ;  /* 0x000000018888d824 */ /* 0x000fe200078e0a00 */
[----:B------:R-:W-:Y:S01]  /*8980*/  ISETP.GE.AND P5, PT, R144, RZ, PT ;  /* 0x000000ff9000720c */ /* 0x000fe20003fa6270 */
[----:B------:R-:W-:Y:S01]  /*8990*/  IMAD.WIDE R154, R142, 0x4, R2 ;  /* 0x000000048e9a7825 */ /* 0x000fe200078e0202 */
[----:B------:R-:W-:Y:S01]  /*89a0*/  STL.64 [R1+0x188], R160 ;  /* 0x000188a001007387 */ /* 0x000fe20000100a00 */
[----:B------:R-:W-:Y:S02]  /*89b0*/  SEL R37, R59, R115, !P1 ;  /* 0x000000733b257207 */ /* 0x000fe40004800000 */
[----:B------:R-:W-:Y:S01]  /*89c0*/  @!P2 IMAD.IADD R135, R135, 0x1, -R0 ;  /* 0x000000018787a824 */ /* 0x000fe200078e0a00 */
[----:B------:R1:W-:Y:S01]  /*89d0*/  LDGSTS.E [R6+0x12e00], [R160.64], P6 ;  /* 0x12e00000a0067fae */ /* 0x0003e2000b12184a */
[----:B------:R-:W-:Y:S01]  /*89e0*/  IMAD R140, R140, 0x10, R147 ;  /* 0x000000108c8c7824 */ /* 0x000fe200078e0293 */
[----:B------:R-:W-:Y:S01]  /*89f0*/  SEL R53, R59, R104, !P1 ;  /* 0x000000683b357207 */ /* 0x000fe20004800000 */
[----:B------:R-:W-:Y:S01]  /*8a00*/  IMAD.MOV.U32 R102, RZ, RZ, R151 ;  /* 0x000000ffff667224 */ /* 0x000fe200078e0097 */
[----:B------:R2:W-:Y:S01]  /*8a10*/  LDGSTS.E [R6+0x12f00], [R154.64], P6 ;  /* 0x12f000009a067fae */ /* 0x0005e2000b12184a */
[C---:B------:R-:W-:Y:S01]  /*8a20*/  ISETP.GT.U32.AND P6, PT, R0.reuse, R136, PT ;  /* 0x000000880000720c */ /* 0x040fe20003fc4070 */
[----:B------:R-:W-:Y:S01]  /*8a30*/  IMAD R145, R145, 0x10, R146 ;  /* 0x0000001091917824 */ /* 0x000fe200078e0292 */
[----:B------:R-:W-:Y:S01]  /*8a40*/  ISETP.GT.U32.AND P2, PT, R0, R135, PT ;  /* 0x000000870000720c */ /* 0x000fe20003f44070 */
[----:B------:R-:W-:Y:S01]  /*8a50*/  @!P5 IMAD.MOV R102, RZ, RZ, -R102 ;  /* 0x000000ffff66d224 */ /* 0x000fe200078e0a66 */
[----:B------:R-:W-:Y:S01]  /*8a60*/  LOP3.LUT R140, R140, 0xff, RZ, 0xc0, !PT ;  /* 0x000000ff8c8c7812 */ /* 0x000fe200078ec0ff */
[----:B------:R-:W-:Y:S01]  /*8a70*/  IMAD R139, R139, 0x1000, R143 ;  /* 0x000010008b8b7824 */ /* 0x000fe200078e028f */
[----:B------:R-:W-:Y:S01]  /*8a80*/  LOP3.LUT P5, RZ, R117, 0x1, RZ, 0xc0, !PT ;  /* 0x0000000175ff7812 */ /* 0x000fe200078ac0ff */
[----:B------:R2:W-:Y:S01]  /*8a90*/  STL.64 [R1+0x180], R154 ;  /* 0x0001809a01007387 */ /* 0x0005e20000100a00 */
[----:B------:R-:W-:Y:S01]  /*8aa0*/  LOP3.LUT R145, R145, 0xff, RZ, 0xc0, !PT ;  /* 0x000000ff91917812 */ /* 0x000fe200078ec0ff */
[----:B------:R-:W-:Y:S01]  /*8ab0*/  IMAD.IADD R137, R137, 0x1, R140 ;  /* 0x0000000189897824 */ /* 0x000fe200078e028c */
[----:B------:R-:W-:Y:S01]  /*8ac0*/  SEL R117, RZ, 0x4, P3 ;  /* 0x00000004ff757807 */ /* 0x000fe20001800000 */
[----:B------:R-:W-:Y:S01]  /*8ad0*/  IMAD.U32 R140, RZ, RZ, UR6 ;  /* 0x00000006ff8c7e24 */ /* 0x000fe2000f8e00ff */
[----:B------:R-:W-:Y:S01]  /*8ae0*/  ISETP.GE.AND P3, PT, R138, RZ, PT ;  /* 0x000000ff8a00720c */ /* 0x000fe20003f66270 */
[--C-:B------:R-:W-:Y:S01]  /*8af0*/  @!P6 IMAD.IADD R136, R136, 0x1, -R0.reuse ;  /* 0x000000018888e824 */ /* 0x100fe200078e0a00 */
[----:B------:R-:W-:Y:S01]  /*8b00*/  ISETP.GE.AND P6, PT, R141, RZ, PT ;  /* 0x000000ff8d00720c */ /* 0x000fe20003fc6270 */
[----:B------:R-:W-:Y:S01]  /*8b10*/  @!P2 IMAD.IADD R135, R135, 0x1, -R0 ;  /* 0x000000018787a824 */ /* 0x000fe200078e0a00 */
[----:B------:R-:W-:Y:S01]  /*8b20*/  ISETP.GT.AND P2, PT, R171, 0x3f, PT ;  /* 0x0000003fab00780c */ /* 0x000fe20003f44270 */
[----:B------:R-:W-:Y:S01]  /*8b30*/  IMAD.IADD R139, R139, 0x1, R145 ;  /* 0x000000018b8b7824 */ /* 0x000fe200078e0291 */
[----:B------:R-:W-:Y:S01]  /*8b40*/  UIMAD UR6, UR4, 0x1f, URZ ;  /* 0x0000001f040678a4 */ /* 0x000fe2000f8e023f */
[----:B------:R-:W-:Y:S01]  /*8b50*/  IMAD.WIDE R144, R140, 0x4, R4 ;  /* 0x000000048c907825 */ /* 0x000fe200078e0204 */
[----:B------:R-:W-:Y:S01]  /*8b60*/  SEL R117, R117, RZ, P2 ;  /* 0x000000ff75757207 */ /* 0x000fe20001000000 */
[----:B------:R-:W-:Y:S01]  /*8b70*/  USHF.L.U32 UR4, UR4, 0x5, URZ ;  /* 0x0000000504047899 */ /* 0x000fe2000800063f */
[----:B------:R-:W-:Y:S01]  /*8b80*/  ISETP.NE.U32.AND P2, PT, R60, RZ, PT ;  /* 0x000000ff3c00720c */ /* 0x000fe20003f45070 */
[----:B------:R-:W-:Y:S01]  /*8b90*/  IMAD.WIDE R142, R140, 0x4, R2 ;  /* 0x000000048c8e7825 */ /* 0x000fe200078e0202 */
[----:B------:R3:W-:Y:S01]  /*8ba0*/  LDGSTS.E [R6+0x13600], [R144.64], P5 ;  /* 0x1360000090067fae */ /* 0x0007e2000a92184a */
[----:B--2---:R-:W-:-:S02]  /*8bb0*/  SEL R155, R59, R10, !P1 ;  /* 0x0000000a3b9b7207 */ /* 0x004fc40004800000 */
[----:B------:R-:W-:Y:S01]  /*8bc0*/  IMAD.MOV.U32 R60, RZ, RZ, R135 ;  /* 0x000000ffff3c7224 */ /* 0x000fe200078e0087 */
[----:B------:R2:W-:Y:S01]  /*8bd0*/  LDGSTS.E [R6+0x13700], [R142.64], P5 ;  /* 0x137000008e067fae */ /* 0x0005e2000a92184a */
[----:B------:R-:W-:Y:S01]  /*8be0*/  ISETP.NE.U32.AND P5, PT, R117, RZ, PT ;  /* 0x000000ff7500720c */ /* 0x000fe20003fa5070 */
[----:B------:R-:W-:Y:S01]  /*8bf0*/  IMAD.MOV.U32 R117, RZ, RZ, R136 ;  /* 0x000000ffff757224 */ /* 0x000fe200078e0088 */
[C---:B-1----:R-:W-:Y:S01]  /*8c00*/  SEL R161, R59.reuse, R13, !P1 ;  /* 0x0000000d3ba17207 */ /* 0x042fe20004800000 */
[----:B------:R-:W-:Y:S01]  /*8c10*/  @!P3 IMAD.MOV R60, RZ, RZ, -R60 ;  /* 0x000000ffff3cb224 */ /* 0x000fe200078e0a3c */
[C---:B------:R-:W-:Y:S01]  /*8c20*/  SEL R171, R59.reuse, R33, !P1 ;  /* 0x000000213bab7207 */ /* 0x040fe20004800000 */
[----:B------:R-:W-:Y:S01]  /*8c30*/  @!P6 IMAD.MOV R117, RZ, RZ, -R117 ;  /* 0x000000ffff75e224 */ /* 0x000fe200078e0a75 */
[C---:B------:R-:W-:Y:S01]  /*8c40*/  SEL R10, R59.reuse, R134, !P1 ;  /* 0x000000863b0a7207 */ /* 0x040fe20004800000 */
[----:B------:R-:W-:Y:S01]  /*8c50*/  STL.64 [R1+0x178], R144 ;  /* 0x0001789001007387 */ /* 0x000fe20000100a00 */
[C---:B------:R-:W-:Y:S01]  /*8c60*/  SEL R13, R59.reuse, R128, !P1 ;  /* 0x000000803b0d7207 */ /* 0x040fe20004800000 */
[----:B------:R-:W-:Y:S01]  /*8c70*/  IMAD R151, R42, c[0x0][0x190], RZ ;  /* 0x000064002a977a24 */ /* 0x000fe200078e02ff */
        /* <DEDUP_REMOVED lines=9> */
[----:B------:R1:W-:Y:S01]  /*8d10*/  STL.64 [R1+0x1060], R2 ;  /* 0x0010600201007387 */ /* 0x0003e20000100a00 */
[----:B------:R-:W-:Y:S01]  /*8d20*/  SEL R185, R59, R60, !P1 ;  /* 0x0000003c3bb97207 */ /* 0x000fe20004800000 */
[----:B------:R-:W-:Y:S01]  /*8d30*/  IMAD.U32 R59, RZ, RZ, UR6 ;  /* 0x00000006ff3b7e24 */ /* 0x000fe2000f8e00ff */
[----:B------:R-:W-:Y:S01]  /*8d40*/  PRMT R0, R137, 0x5410, R139 ;  /* 0x0000541089007816 */ /* 0x000fe2000000008b */
[----:B------:R-:W-:-:S02]  /*8d50*/  IMAD R60, R87, c[0x0][0x190], RZ ;  /* 0x00006400573c7a24 */ /* 0x000fc400078e02ff */
[C---:B------:R-:W-:Y:S01]  /*8d60*/  IMAD.WIDE R246, R59.reuse, 0x4, R4 ;  /* 0x000000043bf67825 */ /* 0x040fe200078e0204 */
[C---:B------:R-:W-:Y:S02]  /*8d70*/  SHF.R.U64 R135, R0.reuse, 0x1b, RZ ;  /* 0x0000001b00877819 */ /* 0x040fe400000012ff */
[----:B------:R-:W-:Y:S01]  /*8d80*/  SHF.R.U64 R136, R0, 0x1f, RZ ;  /* 0x0000001f00887819 */ /* 0x000fe200000012ff */
[----:B------:R-:W-:Y:S01]  /*8d90*/  IMAD.WIDE R244, R59, 0x4, R2 ;  /* 0x000000043bf47825 */ /* 0x000fe200078e0202 */
[----:B------:R3:W-:Y:S01]  /*8da0*/  LDGSTS.E [R6+0x13e00], [R246.64], !P0 ;  /* 0x13e00000f6067fae */ /* 0x0007e2000c12184a */
[----:B------:R-:W-:Y:S02]  /*8db0*/  LOP3.LUT P3, RZ, R135, 0x1, RZ, 0xc0, !PT ;  /* 0x0000000187ff7812 */ /* 0x000fe4000786c0ff */
[----:B------:R-:W-:Y:S01]  /*8dc0*/  IMAD R153, R11, c[0x0][0x190], RZ ;  /* 0x000064000b997a24 */ /* 0x000fe200078e02ff */
[----:B------:R-:W-:Y:S01]  /*8dd0*/  STL.64 [R1+0x168], R246 ;  /* 0x000168f601007387 */ /* 0x000fe20000100a00 */
[----:B------:R-:W-:Y:S01]  /*8de0*/  IMAD R96, R46, c[0x0][0x190], RZ ;  /* 0x000064002e607a24 */ /* 0x000fe200078e02ff */
[----:B------:R-:W-:Y:S01]  /*8df0*/  LOP3.LUT P6, RZ, R136, 0x1, RZ, 0xc0, !PT ;  /* 0x0000000188ff7812 */ /* 0x000fe200078cc0ff */
[----:B------:R-:W-:Y:S01]  /*8e00*/  IMAD R46, R13, c[0x0][0x190], RZ ;  /* 0x000064000d2e7a24 */ /* 0x000fe200078e02ff */
[----:B------:R2:W-:Y:S01]  /*8e10*/  LDGSTS.E [R6+0x13f00], [R244.64], !P0 ;  /* 0x13f00000f4067fae */ /* 0x0005e2000c12184a */
[----:B-1----:R-:W-:Y:S01]  /*8e20*/  LEA R2, P0, R66, R242, 0x2 ;  /* 0x000000f242027211 */ /* 0x002fe200078010ff */
[----:B------:R-:W-:-:S02]  /*8e30*/  IMAD R139, R47, c[0x0][0x190], RZ ;  /* 0x000064002f8b7a24 */ /* 0x000fc400078e02ff */
[----:B------:R2:W-:Y:S01]  /*8e40*/  STL.64 [R1+0x160], R244 ;  /* 0x000160f401007387 */ /* 0x0005e20000100a00 */
[-C--:B------:R-:W-:Y:S01]  /*8e50*/  LEA.HI.X.SX32 R3, R66, R243.reuse, 0x2, P0 ;  /* 0x000000f342037211 */ /* 0x080fe200000f16ff */
[----:B------:R-:W-:Y:S01]  /*8e60*/  IMAD R141, R15, c[0x0][0x190], RZ ;  /* 0x000064000f8d7a24 */ /* 0x000fe200078e02ff */
[-C--:B------:R-:W-:Y:S01]  /*8e70*/  LEA R8, P0, R78, R242.reuse, 0x2 ;  /* 0x000000f24e087211 */ /* 0x080fe200078010ff */
[----:B------:R-:W-:Y:S02]  /*8e80*/  IMAD R201, R16, c[0x0][0x190], RZ ;  /* 0x0000640010c97a24 */ /* 0x000fe400078e02ff */
[----:B------:R-:W-:Y:S01]  /*8e90*/  IMAD R50, R50, c[0x0][0x190], RZ ;  /* 0x0000640032327a24 */ /* 0x000fe200078e02ff */
[----:B------:R-:W-:Y:S01]  /*8ea0*/  LEA.HI.X.SX32 R9, R78, R243, 0x2, P0 ;  /* 0x000000f34e097211 */ /* 0x000fe200000f16ff */
[----:B------:R-:W-:Y:S01]  /*8eb0*/  IMAD R47, R18, c[0x0][0x190], RZ ;  /* 0x00006400122f7a24 */ /* 0x000fe200078e02ff */
[----:B------:R-:W-:Y:S01]  /*8ec0*/  LEA R12, P0, R92, R242, 0x2 ;  /* 0x000000f25c0c7211 */ /* 0x000fe200078010ff */
[----:B------:R-:W-:-:S02]  /*8ed0*/  IMAD R137, R51, c[0x0][0x190], RZ ;  /* 0x0000640033897a24 */ /* 0x000fc400078e02ff */
[----:B------:R-:W-:Y:S01]  /*8ee0*/  IMAD R189, R86, c[0x0][0x190], RZ ;  /* 0x0000640056bd7a24 */ /* 0x000fe200078e02ff */
[-C--:B--2---:R-:W-:Y:S01]  /*8ef0*/  LEA R244, P1, R72, R242.reuse, 0x2 ;  /* 0x000000f248f47211 */ /* 0x084fe200078210ff */
[----:B------:R-:W-:Y:S01]  /*8f00*/  IMAD R51, R17, c[0x0][0x190], RZ ;  /* 0x0000640011337a24 */ /* 0x000fe200078e02ff */
[-C--:B------:R-:W-:Y:S01]  /*8f10*/  LEA.HI.X.SX32 R13, R92, R243.reuse, 0x2, P0 ;  /* 0x000000f35c0d7211 */ /* 0x080fe200000f16ff */
[----:B------:R-:W-:Y:S01]  /*8f20*/  IMAD R199, R48, c[0x0][0x190], RZ ;  /* 0x0000640030c77a24 */ /* 0x000fe200078e02ff */
[-C--:B------:R-:W-:Y:S01]  /*8f30*/  LEA.HI.X.SX32 R245, R72, R243.reuse, 0x2, P1 ;  /* 0x000000f348f57211 */ /* 0x080fe200008f16ff */
[----:B------:R-:W-:Y:S01]  /*8f40*/  IMAD R86, R19, c[0x0][0x190], RZ ;  /* 0x0000640013567a24 */ /* 0x000fe200078e02ff */
[-C--:B------:R-:W-:Y:S01]  /*8f50*/  LEA R10, P1, R60, R242.reuse, 0x2 ;  /* 0x000000f23c0a7211 */ /* 0x080fe200078210ff */
[----:B------:R-:W-:Y:S01]  /*8f60*/  IMAD R143, R20, c[0x0][0x190], RZ ;  /* 0x00006400148f7a24 */ /* 0x000fe200078e02ff */
[-C--:B------:R-:W-:Y:S01]  /*8f70*/  LEA R16, P0, R58, R242.reuse, 0x2 ;  /* 0x000000f23a107211 */ /* 0x080fe200078010ff */
[----:B------:R1:W-:Y:S01]  /*8f80*/  STL.64 [R1+0x1070], R244 ;  /* 0x001070f401007387 */ /* 0x0003e20000100a00 */
[-C--:B------:R-:W-:Y:S01]  /*8f90*/  LEA.HI.X.SX32 R11, R60, R243.reuse, 0x2, P1 ;  /* 0x000000f33c0b7211 */ /* 0x080fe200008f16ff */
[----:B------:R-:W-:Y:S01]  /*8fa0*/  IMAD R203, R22, c[0x0][0x190], RZ ;  /* 0x0000640016cb7a24 */ /* 0x000fe200078e02ff */
[-C--:B------:R-:W-:Y:S01]  /*8fb0*/  LEA R14, P1, R98, R242.reuse, 0x2 ;  /* 0x000000f2620e7211 */ /* 0x080fe200078210ff */
[----:B------:R-:W-:Y:S01]  /*8fc0*/  STL.64 [R1+0x8], R2 ;  /* 0x0000080201007387 */ /* 0x000fe20000100a00 */
[-C--:B------:R-:W-:Y:S01]  /*8fd0*/  LEA.HI.X.SX32 R17, R58, R243.reuse, 0x2, P0 ;  /* 0x000000f33a117211 */ /* 0x080fe200000f16ff */
[----:B------:R-:W-:Y:S01]  /*8fe0*/  IMAD R48, R23, c[0x0][0x190], RZ ;  /* 0x0000640017307a24 */ /* 0x000fe200078e02ff */
[-C--:B------:R-:W-:Y:S01]  /*8ff0*/  LEA.HI.X.SX32 R15, R98, R243.reuse, 0x2, P1 ;  /* 0x000000f3620f7211 */ /* 0x080fe200008f16ff */
[----:B------:R2:W-:Y:S01]  /*9000*/  STL [R1+0x1068], R9 ;  /* 0x0010680901007387 */ /* 0x0005e20000100800 */
[-C--:B------:R-:W-:Y:S01]  /*9010*/  LEA R18, P1, R54, R242.reuse, 0x2 ;  /* 0x000000f236127211 */ /* 0x080fe200078210ff */
[----:B------:R-:W-:Y:S01]  /*9020*/  IMAD R205, R27, c[0x0][0x190], RZ ;  /* 0x000064001bcd7a24 */ /* 0x000fe200078e02ff */
[-C--:B------:R-:W-:Y:S01]  /*9030*/  LEA R20, P0, R50, R242.reuse, 0x2 ;  /* 0x000000f232147211 */ /* 0x080fe200078010ff */
[----:B------:R3:W-:Y:S01]  /*9040*/  STL.64 [R1+0x1078], R10 ;  /* 0x0010780a01007387 */ /* 0x0007e20000100a00 */
[-C--:B------:R-:W-:Y:S01]  /*9050*/  LEA.HI.X.SX32 R19, R54, R243.reuse, 0x2, P1 ;  /* 0x000000f336137211 */ /* 0x080fe200008f16ff */
[----:B------:R-:W-:Y:S01]  /*9060*/  IMAD R27, R28, c[0x0][0x190], RZ ;  /* 0x000064001c1b7a24 */ /* 0x000fe200078e02ff */
[-C--:B------:R-:W-:Y:S01]  /*9070*/  LEA R22, P1, R47, R242.reuse, 0x2 ;  /* 0x000000f22f167211 */ /* 0x080fe200078210ff */
[----:B------:R-:W-:Y:S01]  /*9080*/  IMAD R197, R52, c[0x0][0x190], RZ ;  /* 0x0000640034c57a24 */ /* 0x000fe200078e02ff */
[----:B-1----:R-:W4:Y:S01]  /*9090*/  LDL.64 R244, [R1+0x8] ;  /* 0x0000080001f47983 */ /* 0x002f220000100a00 */
[----:B------:R-:W-:Y:S01]  /*90a0*/  IMAD R52, R21, c[0x0][0x190], RZ ;  /* 0x0000640015347a24 */ /* 0x000fe200078e02ff */
[-C--:B------:R-:W-:Y:S01]  /*90b0*/  LEA.HI.X.SX32 R21, R50, R243.reuse, 0x2, P0 ;  /* 0x000000f332157211 */ /* 0x080fe200000f16ff */
[----:B------:R-:W-:Y:S01]  /*90c0*/  IMAD R87, R24, c[0x0][0x190], RZ ;  /* 0x0000640018577a24 */ /* 0x000fe200078e02ff */
[----:B--2---:R-:W2:Y:S01]  /*90d0*/  LDL R9, [R1+0x8c0] ;  /* 0x0008c00001097983 */ /* 0x004ea20000100800 */
[----:B---3--:R-:W-:Y:S01]  /*90e0*/  IMAD R145, R26, c[0x0][0x190], RZ ;  /* 0x000064001a917a24 */ /* 0x008fe200078e02ff */
[-C--:B------:R-:W-:Y:S01]  /*90f0*/  LEA R24, P0, R48, R242.reuse, 0x2 ;  /* 0x000000f230187211 */ /* 0x080fe200078010ff */
[----:B------:R-:W-:Y:S01]  /*9100*/  IMAD R34, R34, c[0x0][0x190], RZ ;  /* 0x0000640022227a24 */ /* 0x000fe200078e02ff */
[-C--:B------:R-:W-:Y:S01]  /*9110*/  LEA.HI.X.SX32 R23, R47, R243.reuse, 0x2, P1 ;  /* 0x000000f32f177211 */ /* 0x080fe200008f16ff */
[----:B------:R-:W2:Y:S01]  /*9120*/  LDL.64 R10, [R1+0x28] ;  /* 0x00002800010a7983 */ /* 0x000ea20000100a00 */
[----:B------:R-:W-:Y:S01]  /*9130*/  IMAD R39, R39, c[0x0][0x190], RZ ;  /* 0x0000640027277a24 */ /* 0x000fe200078e02ff */
[-C--:B------:R-:W-:Y:S01]  /*9140*/  LEA R26, P1, R27, R242.reuse, 0x2 ;  /* 0x000000f21b1a7211 */ /* 0x080fe200078210ff */
[----:B------:R-:W-:Y:S01]  /*9150*/  IMAD R54, R25, c[0x0][0x190], RZ ;  /* 0x0000640019367a24 */ /* 0x000fe200078e02ff */
[-C--:B------:R-:W-:Y:S01]  /*9160*/  LEA.HI.X.SX32 R25, R48, R243.reuse, 0x2, P0 ;  /* 0x000000f330197211 */ /* 0x080fe200000f16ff */
[----:B------:R-:W-:Y:S01]  /*9170*/  IMAD R131, R90, c[0x0][0x190], RZ ;  /* 0x000064005a837a24 */ /* 0x000fe200078e02ff */
[-C--:B------:R-:W-:Y:S01]  /*9180*/  LEA R28, P0, R34, R242.reuse, 0x2 ;  /* 0x000000f2221c7211 */ /* 0x080fe200078010ff */
[----:B------:R-:W-:Y:S01]  /*9190*/  IMAD R90, R30, c[0x0][0x190], RZ ;  /* 0x000064001e5a7a24 */ /* 0x000fe200078e02ff */
[----:B------:R-:W-:Y:S01]  /*91a0*/  LEA.HI.X.SX32 R27, R27, R243, 0x2, P1 ;  /* 0x000000f31b1b7211 */ /* 0x000fe200008f16ff */
[----:B------:R-:W-:Y:S01]  /*91b0*/  IMAD R44, R44, c[0x0][0x190], RZ ;  /* 0x000064002c2c7a24 */ /* 0x000fe200078e02ff */
[----:B------:R-:W-:Y:S01]  /*91c0*/  LEA R30, P1, R39, R242, 0x2 ;  /* 0x000000f2271e7211 */ /* 0x000fe200078210ff */
[----:B------:R-:W-:-:S02]  /*91d0*/  IMAD R135, R55, c[0x0][0x190], RZ ;  /* 0x0000640037877a24 */ /* 0x000fc400078e02ff */
        /* <DEDUP_REMOVED lines=8> */
[----:B------:R-:W-:Y:S01]  /*9260*/  IMAD R56, R33, c[0x0][0x190], RZ ;  /* 0x0000640021387a24 */ /* 0x000fe200078e02ff */
[-C--:B------:R-:W-:Y:S01]  /*9270*/  LEA.HI.X.SX32 R33, R44, R243.reuse, 0x2, P0 ;  /* 0x000000f32c217211 */ /* 0x080fe200000f16ff */
        /* <DEDUP_REMOVED lines=45> */
[CC--:B------:R-:W-:Y:S01]  /*9550*/  LEA R58, P1, R62.reuse, R242.reuse, 0x2 ;  /* 0x000000f23e3a7211 */ /* 0x0c0fe200078210ff */
        /* <DEDUP_REMOVED lines=90> */
[----:B------:R-:W0:Y:S01]  /*9b00*/  LDGDEPBAR ;  /* 0x00000000000079af */ /* 0x000e220000000000 */
[----:B------:R-:W-:-:S02]  /*9b10*/  LEA R100, P0, R103, R242, 0x2 ;  /* 0x000000f267647211 */ /* 0x000fc400078010ff */
[-C--:B------:R-:W-:Y:S02]  /*9b20*/  LEA.HI.X.SX32 R99, R99, R243.reuse, 0x2, P1 ;  /* 0x000000f363637211 */ /* 0x080fe400008f16ff */
[CC--:B------:R-:W-:Y:S02]  /*9b30*/  LEA R102, P1, R106.reuse, R242.reuse, 0x2 ;  /* 0x000000f26a667211 */ /* 0x0c0fe400078210ff */
[-C--:B------:R-:W-:Y:S02]  /*9b40*/  LEA.HI.X.SX32 R101, R103, R243.reuse, 0x2, P0 ;  /* 0x000000f367657211 */ /* 0x080fe400000f16ff */
[-C--:B------:R-:W-:Y:S02]  /*9b50*/  LEA R104, P0, R107, R242.reuse, 0x2 ;  /* 0x000000f26b687211 */ /* 0x080fe400078010ff */
[----:B------:R-:W-:Y:S02]  /*9b60*/  LEA.HI.X.SX32 R103, R106, R243, 0x2, P1 ;  /* 0x000000f36a677211 */ /* 0x000fe400008f16ff */
        /* <DEDUP_REMOVED lines=14> */
[-C--:B------:R-:W-:Y:S02]  /*9c50*/  LEA R120, P0, R123, R242.reuse, 0x2 ;  /* 0x000000f27b787211 */ /* 0x080fe400078010ff */
[-C--:B------:R-:W-:Y:S02]  /*9c60*/  LEA.HI.X.SX32 R119, R121, R243.reuse, 0x2, P1 ;  /* 0x000000f379777211 */ /* 0x080fe400008f16ff */
[-C--:B------:R-:W-:Y:S01]  /*9c70*/  LEA R122, P1, R125, R242.reuse, 0x2 ;  /* 0x000000f27d7a7211 */ /* 0x080fe200078210ff */
[----:B------:R1:W-:Y:S01]  /*9c80*/  STL.64 [R1+0x20], R4 ;  /* 0x0000200401007387 */ /* 0x0003e20000100a00 */
[----:B------:R-:W-:Y:S02]  /*9c90*/  LEA.HI.X.SX32 R121, R123, R243, 0x2, P0 ;  /* 0x000000f37b797211 */ /* 0x000fe400000f16ff */
[----:B------:R-:W-:-:S02]  /*9ca0*/  LEA R124, P0, R126, R242, 0x2 ;  /* 0x000000f27e7c7211 */ /* 0x000fc400078010ff */
[-C--:B------:R-:W-:Y:S02]  /*9cb0*/  LEA.HI.X.SX32 R123, R125, R243.reuse, 0x2, P1 ;  /* 0x000000f37d7b7211 */ /* 0x080fe400008f16ff */
[-C--:B------:R-:W-:Y:S02]  /*9cc0*/  LEA.HI.X.SX32 R125, R126, R243.reuse, 0x2, P0 ;  /* 0x000000f37e7d7211 */ /* 0x080fe400000f16ff */
[-C--:B-1----:R-:W-:Y:S02]  /*9cd0*/  LEA R4, P1, R130, R242.reuse, 0x2 ;  /* 0x000000f282047211 */ /* 0x082fe400078210ff */
[-C--:B------:R-:W-:Y:S02]  /*9ce0*/  LEA R250, P0, R128, R242.reuse, 0x2 ;  /* 0x000000f280fa7211 */ /* 0x080fe400078010ff */
[----:B------:R-:W-:Y:S02]  /*9cf0*/  LEA.HI.X.SX32 R5, R130, R243, 0x2, P1 ;  /* 0x000000f382057211 */ /* 0x000fe400008f16ff */
[----:B------:R-:W-:-:S02]  /*9d00*/  LEA R126, P1, R127, R242, 0x2 ;  /* 0x000000f27f7e7211 */ /* 0x000fc400078210ff */
[-C--:B------:R-:W-:Y:S02]  /*9d10*/  LEA.HI.X.SX32 R251, R128, R243.reuse, 0x2, P0 ;  /* 0x000000f380fb7211 */ /* 0x080fe400000f16ff */
[-C--:B------:R-:W-:Y:S02]  /*9d20*/  LEA R128, P0, R129, R242.reuse, 0x2 ;  /* 0x000000f281807211 */ /* 0x080fe400078010ff */
[-C--:B------:R-:W-:Y:S02]  /*9d30*/  LEA.HI.X.SX32 R127, R127, R243.reuse, 0x2, P1 ;  /* 0x000000f37f7f7211 */ /* 0x080fe400008f16ff */
        /* <DEDUP_REMOVED lines=34> */
[-C--:B------:R-:W-:Y:S01]  /*9f60*/  LEA R164, P0, R165, R242.reuse, 0x2 ;  /* 0x000000f2a5a47211 */ /* 0x080fe200078010ff */
[----:B--2---:R1:W-:Y:S01]  /*9f70*/  LDGSTS.E [R9], [R10.64], P2 ;  /* 0x000000000a097fae */ /* 0x0043e2000912184a */
[-C--:B------:R-:W-:Y:S02]  /*9f80*/  LEA.HI.X.SX32 R163, R163, R243.reuse, 0x2, P1 ;  /* 0x000000f3a3a37211 */ /* 0x080fe400008f16ff */
[----:B------:R-:W-:Y:S02]  /*9f90*/  LEA R166, P1, R167, R242, 0x2 ;  /* 0x000000f2a7a67211 */ /* 0x000fe400078210ff */
[----:B------:R-:W-:Y:S01]  /*9fa0*/  SHF.R.U64 R249, R0, 0x17, RZ ;  /* 0x0000001700f97819 */ /* 0x000fe200000012ff */
[----:B------:R-:W-:Y:S01]  /*9fb0*/  STL.64 [R1], R2 ;  /* 0x0000000201007387 */ /* 0x000fe20000100a00 */
[----:B------:R-:W-:-:S02]  /*9fc0*/  LEA.HI.X.SX32 R165, R165, R243, 0x2, P0 ;  /* 0x000000f3a5a57211 */ /* 0x000fc400000f16ff */
[-C--:B------:R-:W-:Y:S01]  /*9fd0*/  LEA R168, P0, R169, R242.reuse, 0x2 ;  /* 0x000000f2a9a87211 */ /* 0x080fe200078010ff */
[----:B----4-:R2:W-:Y:S01]  /*9fe0*/  LDGSTS.E [R9+0x400], [R244.64], P2 ;  /* 0x00400000f4097fae */ /* 0x0105e2000912184a */
[-C--:B------:R-:W-:Y:S02]  /*9ff0*/  LEA.HI.X.SX32 R167, R167, R243.reuse, 0x2, P1 ;  /* 0x000000f3a7a77211 */ /* 0x080fe400008f16ff */
[-C--:B------:R-:W-:Y:S02]  /*a000*/  LEA R170, P1, R171, R242.reuse, 0x2 ;  /* 0x000000f2abaa7211 */ /* 0x080fe400078210ff */
[-C--:B------:R-:W-:Y:S02]  /*a010*/  LEA.HI.X.SX32 R169, R169, R243.reuse, 0x2, P0 ;  /* 0x000000f3a9a97211 */ /* 0x080fe400000f16ff */
[----:B------:R-:W-:Y:S02]  /*a020*/  LEA R172, P0, R173, R242, 0x2 ;  /* 0x000000f2adac7211 */ /* 0x000fe400078010ff */
[----:B------:R-:W-:-:S02]  /*a030*/  LEA.HI.X.SX32 R171, R171, R243, 0x2, P1 ;  /* 0x000000f3abab7211 */ /* 0x000fc400008f16ff */
[-C--:B------:R-:W-:Y:S02]  /*a040*/  LEA R174, P1, R175, R242.reuse, 0x2 ;  /* 0x000000f2afae7211 */ /* 0x080fe400078210ff */
        /* <DEDUP_REMOVED lines=71> */
[C---:B------:R-:W-:Y:S02]  /*a4c0*/  LEA R242, P1, R252.reuse, R242, 0x2 ;  /* 0x000000f2fcf27211 */ /* 0x040fe400078210ff */
[-C--:B------:R-:W-:Y:S02]  /*a4d0*/  LEA.HI.X.SX32 R241, R241, R243.reuse, 0x2, P0 ;  /* 0x000000f3f1f17211 */ /* 0x080fe400000f16ff */
[----:B------:R-:W-:Y:S02]  /*a4e0*/  LEA.HI.X.SX32 R243, R252, R243, 0x2, P1 ;  /* 0x000000f3fcf37211 */ /* 0x000fe400008f16ff */
[----:B------:R-:W-:Y:S01]  /*a4f0*/  LOP3.LUT R252, R9, 0x20, RZ, 0x3c, !PT ;  /* 0x0000002009fc7812 */ /* 0x000fe200078e3cff */
[----:B------:R-:W-:Y:S01]  /*a500*/  STL.64 [R1+0x18], R4 ;  /* 0x0000180401007387 */ /* 0x000fe20000100a00 */
[----:B------:R-:W-:Y:S02]  /*a510*/  LOP3.LUT P0, RZ, R249, 0x1, RZ, 0xc0, !PT ;  /* 0x00000001f9ff7812 */ /* 0x000fe4000780c0ff */
[C---:B------:R-:W-:Y:S01]  /*a520*/  LOP3.LUT R249, R9.reuse, 0x40, RZ, 0x3c, !PT ;  /* 0x0000004009f97812 */ /* 0x040fe200078e3cff */
[----:B------:R-:W-:Y:S04]  /*a530*/  STL.64 [R1+0x10], R6 ;  /* 0x0000100601007387 */ /* 0x000fe80000100a00 */
[----:B------:R3:W-:Y:S04]  /*a540*/  STL [R1+0xed0], R252 ;  /* 0x000ed0fc01007387 */ /* 0x0007e80000100800 */
[----:B------:R-:W-:Y:S04]  /*a550*/  STL [R1+0xecc], R249 ;  /* 0x000eccf901007387 */ /* 0x000fe80000100800 */
[----:B-1----:R-:W4:Y:S01]  /*a560*/  LDL.LU.64 R10, [R1+0x1078] ;  /* 0x00107800010a7983 */ /* 0x002f220000300a00 */
[----:B---3--:R-:W-:-:S05]  /*a570*/  LOP3.LUT R252, R9, 0x60, RZ, 0x3c, !PT ;  /* 0x0000006009fc7812 */ /* 0x008fca00078e3cff */
[----:B------:R-:W-:Y:S04]  /*a580*/  STL [R1+0xec8], R252 ;  /* 0x000ec8fc01007387 */ /* 0x000fe80000100800 */
[----:B--2---:R-:W2:Y:S04]  /*a590*/  LDL.LU.64 R244, [R1+0x1070] ;  /* 0x0010700001f47983 */ /* 0x004ea80000300a00 */
[----:B--2---:R1:W-:Y:S04]  /*a5a0*/  LDGSTS.E [R9+0x800], [R244.64], P2 ;  /* 0x00800000f4097fae */ /* 0x0043e8000912184a */
[----:B-1----:R-:W2:Y:S04]  /*a5b0*/  LDL.LU R9, [R1+0x1068] ;  /* 0x0010680001097983 */ /* 0x002ea80000300800 */
[----:B------:R1:W-:Y:S04]  /*a5c0*/  STL.64 [R1+0xff0], R244 ;  /* 0x000ff0f401007387 */ /* 0x0003e80000100a00 */
[----:B-1----:R-:W3:Y:S04]  /*a5d0*/  LDL R245, [R1+0x8c0] ;  /* 0x0008c00001f57983 */ /* 0x002ee80000100800 */
[----:B------:R-:W4:Y:S04]  /*a5e0*/  LDL R244, [R1+0xed0] ;  /* 0x000ed00001f47983 */ /* 0x000f280000100800 */
[----:B--2---:R1:W-:Y:S04]  /*a5f0*/  STL.64 [R1+0xff8], R8 ;  /* 0x000ff80801007387 */ /* 0x0043e80000100a00 */
[----:B---3--:R1:W-:Y:S04]  /*a600*/  LDGSTS.E [R245+0xc00], [R8.64], P2 ;  /* 0x00c0000008f57fae */ /* 0x0083e8000912184a */
[----:B----4-:R2:W-:Y:S04]  /*a610*/  LDGSTS.E [R245+0x1000], [R10.64], P2 ;  /* 0x010000000af57fae */ /* 0x0105e8000912184a */
[----:B------:R2:W-:Y:S04]  /*a620*/  LDGSTS.E [R245+0x1400], [R12.64], P2 ;  /* 0x014000000cf57fae */ /* 0x0005e8000912184a */
[----:B-1----:R-:W3:Y:S04]  /*a630*/  LDL.64 R8, [R1+0x20] ;  /* 0x0000200001087983 */ /* 0x002ee80000100a00 */
[----:B------:R2:W-:Y:S04]  /*a640*/  LDGSTS.E [R245+0x1800], [R14.64], P2 ;  /* 0x018000000ef57fae */ /* 0x0005e8000912184a */
        /* <DEDUP_REMOVED lines=17> */
[----:B------:R-:W-:Y:S04]  /*a760*/  STL.64 [R1+0x1000], R10 ;  /* 0x0010000a01007387 */ /* 0x000fe80000100a00 */
        /* <DEDUP_REMOVED lines=11> */
[----:B------:R1:W-:Y:S04]  /*a820*/  STL.64 [R1+0x1030], R22 ;  /* 0x0010301601007387 */ /* 0x0003e80000100a00 */
[----:B------:R2:W-:Y:S04]  /*a830*/  LDGSTS.E [R245+0x7800], [R62.64], P2 ;  /* 0x078000003ef57fae */ /* 0x0005e8000912184a */
[----:B------:R-:W-:Y:S04]  /*a840*/  STL.64 [R1+0x1038], R24 ;  /* 0x0010381801007387 */ /* 0x000fe80000100a00 */
[----:B------:R2:W-:Y:S04]  /*a850*/  LDGSTS.E [R245+0x7c00], [R64.64], P2 ;  /* 0x07c0000040f57fae */ /* 0x0005e8000912184a */
[----:B------:R-:W-:Y:S04]  /*a860*/  STL.64 [R1+0x1040], R26 ;  /* 0x0010401a01007387 */ /* 0x000fe80000100a00 */
[----:B------:R4:W-:Y:S04]  /*a870*/  STL.64 [R1+0x1048], R28 ;  /* 0x0010481c01007387 */ /* 0x0009e80000100a00 */
[----:B---3--:R3:W-:Y:S04]  /*a880*/  LDGSTS.E [R244+0x100], [R8.64], P2 ;  /* 0x0010000008f47fae */ /* 0x0087e8000912184a */
[----:B------:R1:W-:Y:S04]  /*a890*/  LDGSTS.E [R244+0x500], [R2.64], P2 ;  /* 0x0050000002f47fae */ /* 0x0003e8000912184a */
[----:B------:R2:W-:Y:S04]  /*a8a0*/  LDGSTS.E [R244+0x900], [R66.64], P2 ;  /* 0x0090000042f47fae */ /* 0x0005e8000912184a */
[----:B------:R3:W-:Y:S04]  /*a8b0*/  LDGSTS.E [R244+0xd00], [R68.64], P2 ;  /* 0x00d0000044f47fae */ /* 0x0007e8000912184a */
[----:B-1----:R-:W3:Y:S04]  /*a8c0*/  LDL.LU.64 R2, [R1+0x1060] ;  /* 0x0010600001027983 */ /* 0x002ee80000300a00 */
[----:B--2---:R-:W2:Y:S04]  /*a8d0*/  LDL R245, [R1+0xecc] ;  /* 0x000ecc0001f57983 */ /* 0x004ea80000100800 */
        /* <DEDUP_REMOVED lines=28> */
[----:B--2---:R2:W-:Y:S04]  /*aaa0*/  LDGSTS.E [R245+0x200], [R4.64], P2 ;  /* 0x0020000004f57fae */ /* 0x0045e8000912184a */
        /* <DEDUP_REMOVED lines=31> */
[----:B--2---:R-:W2:Y:S04]  /*aca0*/  LDL.LU.64 R4, [R1+0x1058] ;  /* 0x0010580001047983 */ /* 0x004ea80000300a00 */
[----:B------:R1:W-:Y:S01]  /*acb0*/  LDGSTS.E [R252+0x300], [R6.64], P2 ;  /* 0x0030000006fc7fae */ /* 0x0003e2000912184a */
[----:B------:R-:W-:-:S03]  /*acc0*/  SHF.R.U64 R248, R0, 0x13, RZ ;  /* 0x0000001300f87819 */ /* 0x000fc600000012ff */
[----:B------:R2:W-:Y:S04]  /*acd0*/  LDGSTS.E [R252+0x700], [R246.64], P2 ;  /* 0x00700000f6fc7fae */ /* 0x0005e8000912184a */
[----:B-1----:R-:W2:Y:S04]  /*ace0*/  LDL.LU.64 R6, [R1+0x1050] ;  /* 0x0010500001067983 */ /* 0x002ea80000300a00 */
[----:B---3--:R-:W3:Y:S04]  /*acf0*/  LDL.LU.64 R8, [R1+0x138] ;  /* 0x0001380001087983 */ /* 0x008ee80000300a00 */
[----:B------:R-:W3:Y:S01]  /*ad00*/  LDL.LU.64 R22, [R1+0x130] ;  /* 0x0001300001167983 */ /* 0x000ee20000300a00 */
[----:B------:R-:W-:Y:S01]  /*ad10*/  LOP3.LUT P1, RZ, R248, 0x1, RZ, 0xc0, !PT ;  /* 0x00000001f8ff7812 */ /* 0x000fe2000782c0ff */
[----:B------:R-:W-:-:S02]  /*ad20*/  IMAD.U32 R248, RZ, RZ, UR4 ;  /* 0x00000004fff87e24 */ /* 0x000fc4000f8e00ff */
[----:B------:R-:W3:Y:S04]  /*ad30*/  LDL.LU.64 R12, [R1+0x108] ;  /* 0x00010800010c7983 */ /* 0x000ee80000300a00 */
[----:B------:R-:W3:Y:S01]  /*ad40*/  LDL.LU.64 R18, [R1+0x100] ;  /* 0x0001000001127983 */ /* 0x000ee20000300a00 */
[----:B------:R-:W-:-:S03]  /*ad50*/  IMAD.WIDE R2, R248, 0x4, R2 ;  /* 0x00000004f8027825 */ /* 0x000fc600078e0202 */
[----:B------:R-:W3:Y:S04]  /*ad60*/  LDL.LU.64 R16, [R1+0xd8] ;  /* 0x0000d80001107983 */ /* 0x000ee80000300a00 */
[----:B----4-:R-:W4:Y:S04]  /*ad70*/  LDL.LU.64 R28, [R1+0xd0] ;  /* 0x0000d000011c7983 */ /* 0x010f280000300a00 */
[----:B------:R-:W4:Y:S04]  /*ad80*/  LDL.LU.64 R10, [R1+0xa8] ;  /* 0x0000a800010a7983 */ /* 0x000f280000300a00 */
        /* <DEDUP_REMOVED lines=22> */
[----:B------:R-:W1:Y:S04]  /*aef0*/  S2R R245, SR_TID.X ;  /* 0x0000000000f57919 */ /* 0x000e680000002100 */
[----:B------:R1:W-:Y:S04]  /*af00*/  LDGSTS.E [R252+0x6300], [R230.64], P2 ;  /* 0x06300000e6fc7fae */ /* 0x0003e8000912184a */
[----:B------:R1:W-:Y:S04]  /*af10*/  LDGSTS.E [R252+0x6700], [R232.64], P2 ;  /* 0x06700000e8fc7fae */ /* 0x0003e8000912184a */
[----:B------:R1:W-:Y:S04]  /*af20*/  LDGSTS.E [R252+0x6b00], [R234.64], P2 ;  /* 0x06b00000eafc7fae */ /* 0x0003e8000912184a */
[----:B------:R1:W-:Y:S04]  /*af30*/  LDGSTS.E [R252+0x6f00], [R236.64], P2 ;  /* 0x06f00000ecfc7fae */ /* 0x0003e8000912184a */
[----:B------:R1:W-:Y:S04]  /*af40*/  LDGSTS.E [R252+0x7300], [R238.64], P2 ;  /* 0x07300000eefc7fae */ /* 0x0003e8000912184a */
[----:B------:R1:W-:Y:S04]  /*af50*/  LDGSTS.E [R252+0x7700], [R240.64], P2 ;  /* 0x07700000f0fc7fae */ /* 0x0003e8000912184a */
[----:B------:R1:W-:Y:S01]  /*af60*/  LDGSTS.E [R252+0x7b00], [R242.64], P2 ;  /* 0x07b00000f2fc7fae */ /* 0x0003e2000912184a */
[----:B--2---:R-:W-:-:S03]  /*af70*/  IMAD.WIDE R20, R248, 0x4, R4 ;  /* 0x00000004f8147825 */ /* 0x004fc600078e0204 */
[----:B------:R2:W-:Y:S01]  /*af80*/  LDGSTS.E [R252+0x7f00], [R6.64], P2 ;  /* 0x07f0000006fc7fae */ /* 0x0005e2000912184a */
[----:B---3--:R-:W-:-:S03]  /*af90*/  IMAD.WIDE R14, R248, 0x4, R8 ;  /* 0x00000004f80e7825 */ /* 0x008fc600078e0208 */
[----:B------:R-:W0:Y:S01]  /*afa0*/  LDGDEPBAR ;  /* 0x00000000000079af */ /* 0x000e220000000000 */
[----:B------:R-:W-:-:S03]  /*afb0*/  IMAD.WIDE R4, R248, 0x4, R22 ;  /* 0x00000004f8047825 */ /* 0x000fc600078e0216 */
[----:B------:R-:W3:Y:S04]  /*afc0*/  LDL.LU.64 R8, [R1+0xa0] ;  /* 0x0000a00001087983 */ /* 0x000ee80000300a00 */
[----:B------:R-:W-:Y:S04]  /*afd0*/  STL.64 [R1+0x328], R20 ;  /* 0x0003281401007387 */ /* 0x000fe80000100a00 */
[----:B------:R1:W-:Y:S04]  /*afe0*/  STL.64 [R1+0x1a8], R14 ;  /* 0x0001a80e01007387 */ /* 0x0003e80000100a00 */
[----:B------:R-:W-:Y:S04]  /*aff0*/  STL.64 [R1+0x320], R2 ;  /* 0x0003200201007387 */ /* 0x000fe80000100a00 */
[----:B------:R4:W-:Y:S04]  /*b000*/  STL.64 [R1+0x1a0], R4 ;  /* 0x0001a00401007387 */ /* 0x0009e80000100a00 */
[----:B------:R-:W2:Y:S04]  /*b010*/  LDL.LU.64 R24, [R1+0x88] ;  /* 0x0000880001187983 */ /* 0x000ea80000300a00 */
[----:B------:R-:W2:Y:S01]  /*b020*/  LDL.LU.64 R26, [R1+0x80] ;  /* 0x00008000011a7983 */ /* 0x000ea20000300a00 */
[----:B-1----:R-:W-:-:S02]  /*b030*/  LOP3.LUT R244, R245, 0x3f, RZ, 0xc0, !PT ;  /* 0x0000003ff5f47812 */ /* 0x002fc400078ec0ff */
[----:B------:R-:W-:-:S03]  /*b040*/  SHF.R.U64 R249, R0, 0xf, RZ ;  /* 0x0000000f00f97819 */ /* 0x000fc600000012ff */
[----:B------:R-:W-:Y:S01]  /*b050*/  IMAD.SHL.U32 R245, R244, 0x4, RZ ;  /* 0x00000004f4f57824 */ /* 0x000fe200078e00ff */
[----:B------:R-:W-:Y:S01]  /*b060*/  BAR.SYNC.DEFER_BLOCKING 0x0 ;  /* 0x0000000000007b1d */ /* 0x000fe20000010000 */
[----:B------:R-:W-:Y:S02]  /*b070*/  LOP3.LUT P2, RZ, R249, 0x1, RZ, 0xc0, !PT ;  /* 0x00000001f9ff7812 */ /* 0x000fe4000784c0ff */
[----:B------:R-:W-:Y:S01]  /*b080*/  SHF.R.U64 R249, R0, 0xb, RZ ;  /* 0x0000000b00f97819 */ /* 0x000fe200000012ff */
[C---:B------:R-:W-:Y:S02]  /*b090*/  IMAD.WIDE R22, R248.reuse, 0x4, R12 ;  /* 0x00000004f8167825 */ /* 0x040fe400078e020c */
[----:B------:R-:W2:Y:S02]  /*b0a0*/  LDL.LU.64 R12, [R1+0x68] ;  /* 0x00006800010c7983 */ /* 0x000ea40000300a00 */
[----:B------:R-:W-:-:S04]  /*b0b0*/  IMAD.WIDE R18, R248, 0x4, R18 ;  /* 0x00000004f8127825 */ /* 0x000fc800078e0212 */
[----:B------:R-:W-:Y:S01]  /*b0c0*/  IMAD.WIDE R16, R248, 0x4, R16 ;  /* 0x00000004f8107825 */ /* 0x000fe200078e0210 */
[----:B------:R-:W-:Y:S01]  /*b0d0*/  @!PT LDS RZ, [RZ] ;  /* 0x00000000fffff984 */ /* 0x000fe20000000800 */
[----:B------:R-:W-:Y:S01]  /*b0e0*/  @!PT LDS RZ, [RZ] ;  /* 0x00000000fffff984 */ /* 0x000fe20000000800 */
[----:B------:R-:W-:Y:S01]  /*b0f0*/  @!PT LDS RZ, [RZ] ;  /* 0x00000000fffff984 */ /* 0x000fe20000000800 */
[----:B------:R1:W-:Y:S04]  /*b100*/  LDGSTS.E [R245+0x14000], [R20.64], P6 ;  /* 0x1400000014f57fae */ /* 0x0003e8000b12184a */
[----:B------:R1:W-:Y:S01]  /*b110*/  LDGSTS.E [R245+0x14100], [R2.64], P6 ;  /* 0x1410000002f57fae */ /* 0x0003e2000b12184a */
[----:B------:R-:W-:Y:S01]  /*b120*/  LOP3.LUT P6, RZ, R249, 0x1, RZ, 0xc0, !PT ;  /* 0x00000001f9ff7812 */ /* 0x000fe200078cc0ff */
[----:B------:R-:W-:-:S05]  /*b130*/  IMAD.SHL.U32 R249, R244, 0x4, RZ ;  /* 0x00000004f4f97824 */ /* 0x000fca00078e00ff */
[----:B------:R1:W-:Y:S04]  /*b140*/  LDGSTS.E [R249+0x14800], [R14.64], P3 ;  /* 0x148000000ef97fae */ /* 0x0003e8000992184a */
[----:B------:R4:W-:Y:S04]  /*b150*/  LDGSTS.E [R249+0x14900], [R4.64], P3 ;  /* 0x1490000004f97fae */ /* 0x0009e8000992184a */
[----:B------:R4:W-:Y:S04]  /*b160*/  LDGSTS.E [R249+0x15000], [R22.64], P0 ;  /* 0x1500000016f97fae */ /* 0x0009e8000812184a */
[----:B-1----:R-:W2:Y:S04]  /*b170*/  LDL.LU.64 R14, [R1+0x60] ;  /* 0x00006000010e7983 */ /* 0x002ea80000300a00 */
[----:B------:R1:W-:Y:S01]  /*b180*/  STL.64 [R1+0x1b0], R22 ;  /* 0x0001b01601007387 */ /* 0x0003e20000100a00 */
[----:B----4-:R-:W-:-:S03]  /*b190*/  IMAD.WIDE R4, R248, 0x4, R28 ;  /* 0x00000004f8047825 */ /* 0x010fc600078e021c */
[----:B------:R-:W4:Y:S04]  /*b1a0*/  LDL.LU.64 R20, [R1+0x48] ;  /* 0x0000480001147983 */ /* 0x000f280000300a00 */
[----:B------:R1:W-:Y:S04]  /*b1b0*/  STL.64 [R1+0x1b8], R18 ;  /* 0x0001b81201007387 */ /* 0x0003e80000100a00 */
[----:B------:R3:W-:Y:S04]  /*b1c0*/  STL.64 [R1+0x220], R16 ;  /* 0x0002201001007387 */ /* 0x0007e80000100a00 */
[----:B-1----:R-:W4:Y:S04]  /*b1d0*/  LDL.LU.64 R22, [R1+0x40] ;  /* 0x0000400001167983 */ /* 0x002f280000300a00 */
[----:B------:R1:W-:Y:S04]  /*b1e0*/  LDGSTS.E [R249+0x15100], [R18.64], P0 ;  /* 0x1510000012f97fae */ /* 0x0003e8000812184a */
[----:B------:R2:W-:Y:S04]  /*b1f0*/  STL.64 [R1+0x228], R4 ;  /* 0x0002280401007387 */ /* 0x0005e80000100a00 */
[----:B------:R3:W-:Y:S01]  /*b200*/  LDGSTS.E [R249+0x15800], [R16.64], P1 ;  /* 0x1580000010f97fae */ /* 0x0007e2000892184a */
[----:B-1----:R-:W-:-:S03]  /*b210*/  IMAD.WIDE R18, R248, 0x4, R10 ;  /* 0x00000004f8127825 */ /* 0x002fc600078e020a */
[----:B------:R1:W-:Y:S04]  /*b220*/  LDGSTS.E [R249+0x15900], [R4.64], P1 ;  /* 0x1590000004f97fae */ /* 0x0003e8000892184a */
[----:B------:R-:W4:Y:S04]  /*b230*/  LDL.LU.64 R10, [R1+0x158] ;  /* 0x00015800010a7983 */ /* 0x000f280000300a00 */
[----:B------:R1:W-:Y:S01]  /*b240*/  LDGSTS.E [R249+0x16000], [R18.64], P2 ;  /* 0x1600000012f97fae */ /* 0x0003e2000912184a */
[----:B---3--:R-:W-:-:S03]  /*b250*/  IMAD.WIDE R16, R248, 0x4, R8 ;  /* 0x00000004f8107825 */ /* 0x008fc600078e0208 */
[----:B------:R-:W3:Y:S04]  /*b260*/  LDL.LU.64 R8, [R1+0x150] ;  /* 0x0001500001087983 */ /* 0x000ee80000300a00 */
[----:B------:R-:W-:Y:S04]  /*b270*/  STL.64 [R1+0x270], R18 ;  /* 0x0002701201007387 */ /* 0x000fe80000100a00 */
[----:B------:R1:W-:Y:S04]  /*b280*/  STL.64 [R1+0x278], R16 ;  /* 0x0002781001007387 */ /* 0x0003e80000100a00 */
[----:B------:R2:W-:Y:S02]  /*b290*/  LDGSTS.E [R249+0x16100], [R16.64], P2 ;  /* 0x1610000010f97fae */ /* 0x0005e4000912184a */
[----:B--2---:R-:W-:-:S04]  /*b2a0*/  IMAD.WIDE R24, R248, 0x4, R24 ;  /* 0x00000004f8187825 */ /* 0x004fc800078e0218 */
[----:B-1----:R-:W-:Y:S01]  /*b2b0*/  IMAD.WIDE R4, R248, 0x4, R26 ;  /* 0x00000004f8047825 */ /* 0x002fe200078e021a */
[----:B------:R1:W-:Y:S04]  /*b2c0*/  STL.64 [R1+0x2a0], R24 ;  /* 0x0002a01801007387 */ /* 0x0003e80000100a00 */
[----:B------:R-:W2:Y:S04]  /*b2d0*/  LDL.LU.64 R16, [R1+0x128] ;  /* 0x0001280001107983 */ /* 0x000ea80000300a00 */
[----:B------:R1:W-:Y:S04]  /*b2e0*/  STL.64 [R1+0x2a8], R4 ;  /* 0x0002a80401007387 */ /* 0x0003e80000100a00 */
[----:B------:R-:W2:Y:S01]  /*b2f0*/  LDL.LU.64 R18, [R1+0x120] ;  /* 0x0001200001127983 */ /* 0x000ea20000300a00 */
[----:B------:R-:W-:Y:S01]  /*b300*/  SHF.R.U64 R252, R0, 0x7, RZ ;  /* 0x0000000700fc7819 */ /* 0x000fe200000012ff */
[----:B------:R-:W-:Y:S01]  /*b310*/  IMAD.WIDE R12, R248, 0x4, R12 ;  /* 0x00000004f80c7825 */ /* 0x000fe200078e020c */
[----:B------:R-:W-:Y:S01]  /*b320*/  SHF.R.U64 R3, R0, 0x3, RZ ;  /* 0x0000000300037819 */ /* 0x000fe200000012ff */
[----:B------:R1:W-:Y:S01]  /*b330*/  LDGSTS.E [R249+0x16800], [R24.64], P6 ;  /* 0x1680000018f97fae */ /* 0x0003e2000b12184a */
[----:B------:R-:W-:-:S02]  /*b340*/  LOP3.LUT P3, RZ, R252, 0x1, RZ, 0xc0, !PT ;  /* 0x00000001fcff7812 */ /* 0x000fc4000786c0ff */
[----:B------:R-:W-:Y:S01]  /*b350*/  LOP3.LUT P0, RZ, R3, 0x1, RZ, 0xc0, !PT ;  /* 0x0000000103ff7812 */ /* 0x000fe2000780c0ff */
[----:B------:R1:W-:Y:S10]  /*b360*/  LDGSTS.E [R249+0x16900], [R4.64], P6 ;  /* 0x1690000004f97fae */ /* 0x0003f4000b12184a */
[----:B------:R1:W-:Y:S02]  /*b370*/  LDGSTS.E [R249+0x17000], [R12.64], P3 ;  /* 0x170000000cf97fae */ /* 0x0003e4000992184a */
[----:B-1----:R-:W-:-:S02]  /*b380*/  IMAD.WIDE R24, R248, 0x4, R14 ;  /* 0x00000004f8187825 */ /* 0x002fc400078e020e */
[----:B------:R-:W2:Y:S04]  /*b390*/  LDL.LU.64 R14, [R1+0xf8] ;  /* 0x0000f800010e7983 */ /* 0x000ea80000300a00 */
[----:B------:R1:W-:Y:S01]  /*b3a0*/  STL.64 [R1+0x2e0], R12 ;  /* 0x0002e00c01007387 */ /* 0x0003e20000100a00 */
[----:B----4-:R-:W-:-:S03]  /*b3b0*/  IMAD.WIDE R20, R248, 0x4, R20 ;  /* 0x00000004f8147825 */ /* 0x010fc600078e0214 */
[----:B------:R3:W-:Y:S04]  /*b3c0*/  STL.64 [R1+0x2e8], R24 ;  /* 0x0002e81801007387 */ /* 0x0007e80000100a00 */
[----:B------:R-:W4:Y:S04]  /*b3d0*/  LDL.LU.64 R26, [R1+0xf0] ;  /* 0x0000f000011a7983 */ /* 0x000f280000300a00 */
[----:B------:R1:W-:Y:S01]  /*b3e0*/  STL.64 [R1+0x310], R20 ;  /* 0x0003101401007387 */ /* 0x0003e20000100a00 */
[----:B------:R-:W-:-:S03]  /*b3f0*/  IMAD.WIDE R4, R248, 0x4, R22 ;  /* 0x00000004f8047825 */ /* 0x000fc600078e0216 */
[----:B------:R-:W4:Y:S04]  /*b400*/  LDL.LU.64 R22, [R1+0xc8] ;  /* 0x0000c80001167983 */ /* 0x000f280000300a00 */
[----:B------:R3:W-:Y:S04]  /*b410*/  LDGSTS.E [R249+0x17100], [R24.64], P3 ;  /* 0x1710000018f97fae */ /* 0x0007e8000992184a */
[----:B-1----:R-:W4:Y:S04]  /*b420*/  LDL.LU.64 R12, [R1+0xc0] ;  /* 0x0000c000010c7983 */ /* 0x002f280000300a00 */
[----:B------:R2:W-:Y:S04]  /*b430*/  STL.64 [R1+0x318], R4 ;  /* 0x0003180401007387 */ /* 0x0005e80000100a00 */
[----:B------:R1:W-:Y:S01]  /*b440*/  LDGSTS.E [R249+0x17800], [R20.64], P0 ;  /* 0x1780000014f97fae */ /* 0x0003e2000812184a */
[----:B------:R-:W-:-:S03]  /*b450*/  IMAD.WIDE R28, R248, 0x4, R10 ;  /* 0x00000004f81c7825 */ /* 0x000fc600078e020a */
[----:B------:R2:W-:Y:S01]  /*b460*/  LDGSTS.E [R249+0x17900], [R4.64], P0 ;  /* 0x1790000004f97fae */ /* 0x0005e2000812184a */
[----:B---3--:R-:W-:-:S03]  /*b470*/  IMAD.WIDE R24, R248, 0x4, R8 ;  /* 0x00000004f8187825 */ /* 0x008fc600078e0208 */
[----:B------:R-:W3:Y:S04]  /*b480*/  LDL.LU.64 R8, [R1+0x98] ;  /* 0x0000980001087983 */ /* 0x000ee80000300a00 */
[----:B------:R1:W-:Y:S04]  /*b490*/  STL.64 [R1+0xa0], R28 ;  /* 0x0000a01c01007387 */ /* 0x0003e80000100a00 */
[----:B------:R-:W3:Y:S04]  /*b4a0*/  LDL.LU.64 R10, [R1+0x90] ;  /* 0x00009000010a7983 */ /* 0x000ee80000300a00 */
[----:B------:R2:W-:Y:S04]  /*b4b0*/  STL.64 [R1+0xa8], R24 ;  /* 0x0000a81801007387 */ /* 0x0005e80000100a00 */
[----:B-1----:R-:W3:Y:S01]  /*b4c0*/  LDL.LU.64 R20, [R1+0x78] ;  /* 0x0000780001147983 */ /* 0x002ee20000300a00 */
[----:B--2---:R-:W-:-:S03]  /*b4d0*/  IMAD.WIDE R4, R248, 0x4, R18 ;  /* 0x00000004f8047825 */ /* 0x004fc600078e0212 */
[----:B------:R-:W2:Y:S01]  /*b4e0*/  LDL.LU.64 R18, [R1+0x70] ;  /* 0x0000700001127983 */ /* 0x000ea20000300a00 */
[C---:B------:R-:W-:Y:S02]  /*b4f0*/  SHF.R.U64 R2, R0.reuse, 0x1e, RZ ;  /* 0x0000001e00027819 */ /* 0x040fe400000012ff */
[----:B------:R-:W-:Y:S02]  /*b500*/  SHF.R.U64 R3, R0, 0x1a, RZ ;  /* 0x0000001a00037819 */ /* 0x000fe400000012ff */
[----:B------:R-:W-:Y:S01]  /*b510*/  LOP3.LUT P1, RZ, R2, 0x1, RZ, 0xc0, !PT ;  /* 0x0000000102ff7812 */ /* 0x000fe2000782c0ff */
[----:B------:R-:W-:Y:S01]  /*b520*/  IMAD.SHL.U32 R244, R244, 0x4, RZ ;  /* 0x00000004f4f47824 */ /* 0x000fe200078e00ff */
[----:B------:R-:W-:Y:S02]  /*b530*/  LOP3.LUT P2, RZ, R3, 0x1, RZ, 0xc0, !PT ;  /* 0x0000000103ff7812 */ /* 0x000fe4000784c0ff */
[C---:B------:R-:W-:Y:S02]  /*b540*/  SHF.R.U64 R2, R0.reuse, 0x16, RZ ;  /* 0x0000001600027819 */ /* 0x040fe400000012ff */
[----:B------:R-:W-:Y:S01]  /*b550*/  SHF.R.U64 R3, R0, 0x12, RZ ;  /* 0x0000001200037819 */ /* 0x000fe200000012ff */
[----:B------:R-:W-:Y:S01]  /*b560*/  IMAD.WIDE R16, R248, 0x4, R16 ;  /* 0x00000004f8107825 */ /* 0x000fe200078e0210 */
[----:B------:R-:W-:-:S02]  /*b570*/  LOP3.LUT R244, R244, 0x20, RZ, 0x3c, !PT ;  /* 0x00000020f4f47812 */ /* 0x000fc400078e3cff */
[----:B------:R-:W-:Y:S02]  /*b580*/  LOP3.LUT P6, RZ, R2, 0x1, RZ, 0xc0, !PT ;  /* 0x0000000102ff7812 */ /* 0x000fe400078cc0ff */
[----:B------:R-:W-:Y:S01]  /*b590*/  LOP3.LUT P3, RZ, R3, 0x1, RZ, 0xc0, !PT ;  /* 0x0000000103ff7812 */ /* 0x000fe2000786c0ff */
[----:B------:R1:W-:Y:S01]  /*b5a0*/  LDGSTS.E [R244+0x14200], [R28.64], P1 ;  /* 0x142000001cf47fae */ /* 0x0003e2000892184a */
[----:B------:R-:W-:-:S03]  /*b5b0*/  SHF.R.U64 R2, R0, 0xe, RZ ;  /* 0x0000000e00027819 */ /* 0x000fc600000012ff */
[----:B------:R1:W-:Y:S04]  /*b5c0*/  STL.64 [R1+0xd0], R16 ;  /* 0x0000d01001007387 */ /* 0x0003e80000100a00 */
[----:B------:R1:W-:Y:S04]  /*b5d0*/  LDGSTS.E [R244+0x14300], [R24.64], P1 ;  /* 0x1430000018f47fae */ /* 0x0003e8000892184a */
[----:B-1----:R-:W2:Y:S04]  /*b5e0*/  LDL.LU.64 R28, [R1+0x1048] ;  /* 0x00104800011c7983 */ /* 0x002ea80000300a00 */
[----:B------:R1:W-:Y:S01]  /*b5f0*/  LDGSTS.E [R244+0x14a00], [R16.64], P2 ;  /* 0x14a0000010f47fae */ /* 0x0003e2000912184a */
[----:B------:R-:W-:-:S03]  /*b600*/  LOP3.LUT P0, RZ, R2, 0x1, RZ, 0xc0, !PT ;  /* 0x0000000102ff7812 */ /* 0x000fc6000780c0ff */
[----:B------:R4:W-:Y:S01]  /*b610*/  STL.64 [R1+0xd8], R4 ;  /* 0x0000d80401007387 */ /* 0x0009e20000100a00 */
[----:B------:R-:W-:-:S03]  /*b620*/  IMAD.WIDE R24, R248, 0x4, R14 ;  /* 0x00000004f8187825 */ /* 0x000fc600078e020e */
[----:B------:R4:W-:Y:S04]  /*b630*/  LDGSTS.E [R244+0x14b00], [R4.64], P2 ;  /* 0x14b0000004f47fae */ /* 0x0009e8000912184a */
[----:B-1----:R-:W2:Y:S04]  /*b640*/  LDL.LU.64 R16, [R1+0x58] ;  /* 0x0000580001107983 */ /* 0x002ea80000300a00 */
[----:B------:R-:W2:Y:S01]  /*b650*/  LDL.LU.64 R14, [R1+0x50] ;  /* 0x00005000010e7983 */ /* 0x000ea20000300a00 */
[----:B----4-:R-:W-:-:S03]  /*b660*/  IMAD.WIDE R4, R248, 0x4, R26 ;  /* 0x00000004f8047825 */ /* 0x010fc600078e021a */
[----:B------:R1:W-:Y:S01]  /*b670*/  STL.64 [R1+0x120], R24 ;  /* 0x0001201801007387 */ /* 0x0003e20000100a00 */
[----:B------:R-:W-:-:S03]  /*b680*/  IMAD.WIDE R22, R248, 0x4, R22 ;  /* 0x00000004f8167825 */ /* 0x000fc600078e0216 */
[----:B------:R4:W-:Y:S04]  /*b690*/  STL.64 [R1+0x128], R4 ;  /* 0x0001280401007387 */ /* 0x0009e80000100a00 */
[----:B------:R1:W-:Y:S01]  /*b6a0*/  LDGSTS.E [R244+0x15200], [R24.64], P6 ;  /* 0x1520000018f47fae */ /* 0x0003e2000b12184a */
[----:B------:R-:W-:-:S03]  /*b6b0*/  IMAD.WIDE R12, R248, 0x4, R12 ;  /* 0x00000004f80c7825 */ /* 0x000fc600078e020c */
[----:B------:R4:W-:Y:S04]  /*b6c0*/  LDGSTS.E [R244+0x15300], [R4.64], P6 ;  /* 0x1530000004f47fae */ /* 0x0009e8000b12184a */
[----:B------:R-:W-:Y:S04]  /*b6d0*/  STL.64 [R1+0x150], R22 ;  /* 0x0001501601007387 */ /* 0x000fe80000100a00 */
[----:B-1----:R-:W2:Y:S04]  /*b6e0*/  LDL.LU.64 R24, [R1+0x38] ;  /* 0x0000380001187983 */ /* 0x002ea80000300a00 */
[----:B------:R3:W-:Y:S04]  /*b6f0*/  LDGSTS.E [R244+0x15a00], [R22.64], P3 ;  /* 0x15a0000016f47fae */ /* 0x0007e8000992184a */
[----:B------:R1:W-:Y:S04]  /*b700*/  STL.64 [R1+0x158], R12 ;  /* 0x0001580c01007387 */ /* 0x0003e80000100a00 */
[----:B----4-:R-:W4:Y:S04]  /*b710*/  LDL.LU.64 R4, [R1+0x30] ;  /* 0x0000300001047983 */ /* 0x010f280000300a00 */
[----:B------:R1:W-:Y:S04]  /*b720*/  LDGSTS.E [R244+0x15b00], [R12.64], P3 ;  /* 0x15b000000cf47fae */ /* 0x0003e8000992184a */
[----:B-1----:R-:W4:Y:S01]  /*b730*/  LDL.LU.64 R12, [R1+0x148] ;  /* 0x00014800010c7983 */ /* 0x002f220000300a00 */
[----:B---3--:R-:W-:-:S03]  /*b740*/  IMAD.WIDE R22, R248, 0x4, R8 ;  /* 0x00000004f8167825 */ /* 0x008fc600078e0208 */
[----:B------:R-:W3:Y:S01]  /*b750*/  LDL.LU.64 R8, [R1+0x140] ;  /* 0x0001400001087983 */ /* 0x000ee20000300a00 */
[----:B------:R-:W-:-:S03]  /*b760*/  IMAD.WIDE R10, R248, 0x4, R10 ;  /* 0x00000004f80a7825 */ /* 0x000fc600078e020a */
[----:B------:R1:W-:Y:S01]  /*b770*/  STL.64 [R1+0x240], R22 ;  /* 0x0002401601007387 */ /* 0x0003e20000100a00 */
[----:B------:R-:W-:-:S03]  /*b780*/  IMAD.WIDE R20, R248, 0x4, R20 ;  /* 0x00000004f8147825 */ /* 0x000fc600078e0214 */
[----:B------:R1:W-:Y:S04]  /*b790*/  STL.64 [R1+0x248], R10 ;  /* 0x0002480a01007387 */ /* 0x0003e80000100a00 */
[----:B------:R1:W-:Y:S04]  /*b7a0*/  LDGSTS.E [R244+0x16200], [R22.64], P0 ;  /* 0x1620000016f47fae */ /* 0x0003e8000812184a */
[----:B------:R-:W-:Y:S04]  /*b7b0*/  STL.64 [R1+0x280], R20 ;  /* 0x0002801401007387 */ /* 0x000fe80000100a00 */
[----:B------:R2:W-:Y:S04]  /*b7c0*/  LDGSTS.E [R244+0x16300], [R10.64], P0 ;  /* 0x163000000af47fae */ /* 0x0005e8000812184a */
[----:B-1----:R-:W3:Y:S01]  /*b7d0*/  LDL.LU.64 R22, [R1+0x118] ;  /* 0x0001180001167983 */ /* 0x002ee20000300a00 */
[----:B--2---:R-:W-:-:S05]  /*b7e0*/  IMAD.WIDE R18, R248, 0x4, R18 ;  /* 0x00000004f8127825 */ /* 0x004fca00078e0212 */
[----:B------:R1:W-:Y:S04]  /*b7f0*/  STL.64 [R1+0x288], R18 ;  /* 0x0002881201007387 */ /* 0x0003e80000100a00 */
[----:B------:R-:W2:Y:S01]  /*b800*/  LDL.LU.64 R10, [R1+0x110] ;  /* 0x00011000010a7983 */ /* 0x000ea20000300a00 */
[C---:B------:R-:W-:Y:S02]  /*b810*/  SHF.R.U64 R3, R0.reuse, 0xa, RZ ;  /* 0x0000000a00037819 */ /* 0x040fe400000012ff */
[C---:B------:R-:W-:Y:S02]  /*b820*/  SHF.R.U64 R2, R0.reuse, 0x6, RZ ;  /* 0x0000000600027819 */ /* 0x040fe400000012ff */
[----:B------:R-:W-:Y:S02]  /*b830*/  LOP3.LUT P1, RZ, R3, 0x1, RZ, 0xc0, !PT ;  /* 0x0000000103ff7812 */ /* 0x000fe4000782c0ff */
[----:B------:R-:W-:-:S02]  /*b840*/  SHF.R.U64 R3, R0, 0x2, RZ ;  /* 0x0000000200037819 */ /* 0x000fc400000012ff */
[----:B------:R-:W-:Y:S02]  /*b850*/  LOP3.LUT P2, RZ, R2, 0x1, RZ, 0xc0, !PT ;  /* 0x0000000102ff7812 */ /* 0x000fe4000784c0ff */
[----:B------:R-:W-:Y:S02]  /*b860*/  LOP3.LUT P6, RZ, R3, 0x1, RZ, 0xc0, !PT ;  /* 0x0000000103ff7812 */ /* 0x000fe400078cc0ff */
[----:B------:R-:W-:-:S05]  /*b870*/  SHF.R.U64 R2, R0, 0x1d, RZ ;  /* 0x0000001d00027819 */ /* 0x000fca00000012ff */
[----:B------:R1:W-:Y:S04]  /*b880*/  LDGSTS.E [R244+0x16a00], [R20.64], P1 ;  /* 0x16a0000014f47fae */ /* 0x0003e8000892184a */
[----:B------:R1:W-:Y:S01]  /*b890*/  LDGSTS.E [R244+0x16b00], [R18.64], P1 ;  /* 0x16b0000012f47fae */ /* 0x0003e2000892184a */
[----:B------:R-:W-:Y:S01]  /*b8a0*/  LOP3.LUT P3, RZ, R2, 0x1, RZ, 0xc0, !PT ;  /* 0x0000000102ff7812 */ /* 0x000fe2000786c0ff */
[C---:B------:R-:W-:Y:S02]  /*b8b0*/  IMAD.WIDE R26, R248.reuse, 0x4, R16 ;  /* 0x00000004f81a7825 */ /* 0x040fe400078e0210 */
[----:B------:R-:W2:Y:S02]  /*b8c0*/  LDL.LU.64 R16, [R1+0xe8] ;  /* 0x0000e80001107983 */ /* 0x000ea40000300a00 */
[----:B-1----:R-:W-:-:S02]  /*b8d0*/  IMAD.WIDE R18, R248, 0x4, R14 ;  /* 0x00000004f8127825 */ /* 0x002fc400078e020e */
[----:B------:R-:W2:Y:S04]  /*b8e0*/  LDL.LU.64 R20, [R1+0xe0] ;  /* 0x0000e00001147983 */ /* 0x000ea80000300a00 */
[----:B------:R-:W-:Y:S04]  /*b8f0*/  STL.64 [R1+0x2b0], R26 ;  /* 0x0002b01a01007387 */ /* 0x000fe80000100a00 */
[----:B------:R-:W2:Y:S04]  /*b900*/  LDL.LU.64 R14, [R1+0xb8] ;  /* 0x0000b800010e7983 */ /* 0x000ea80000300a00 */
[----:B------:R1:W-:Y:S04]  /*b910*/  LDGSTS.E [R244+0x17200], [R26.64], P2 ;  /* 0x172000001af47fae */ /* 0x0003e8000912184a */
[----:B------:R1:W-:Y:S04]  /*b920*/  STL.64 [R1+0x2b8], R18 ;  /* 0x0002b81201007387 */ /* 0x0003e80000100a00 */
[----:B------:R1:W-:Y:S01]  /*b930*/  LDGSTS.E [R244+0x17300], [R18.64], P2 ;  /* 0x1730000012f47fae */ /* 0x0003e2000912184a */
[----:B------:R-:W-:-:S05]  /*b940*/  IMAD.WIDE R24, R248, 0x4, R24 ;  /* 0x00000004f8187825 */ /* 0x000fca00078e0218 */
[----:B------:R4:W-:Y:S04]  /*b950*/  STL.64 [R1+0x300], R24 ;  /* 0x0003001801007387 */ /* 0x0009e80000100a00 */
[----:B------:R4:W-:Y:S02]  /*b960*/  LDGSTS.E [R244+0x17a00], [R24.64], P6 ;  /* 0x17a0000018f47fae */ /* 0x0009e4000b12184a */
[----:B----4-:R-:W-:Y:S02]  /*b970*/  IMAD.WIDE R4, R248, 0x4, R4 ;  /* 0x00000004f8047825 */ /* 0x010fe400078e0204 */
[----:B-1----:R-:W4:Y:S01]  /*b980*/  LDL.LU.64 R18, [R1+0xb0] ;  /* 0x0000b00001127983 */ /* 0x002f220000300a00 */
[----:B------:R-:W-:-:S03]  /*b990*/  LOP3.LUT R252, R245, 0x40, RZ, 0x3c, !PT ;  /* 0x00000040f5fc7812 */ /* 0x000fc600078e3cff */
[----:B------:R2:W-:Y:S04]  /*b9a0*/  STL.64 [R1+0x308], R4 ;  /* 0x0003080401007387 */ /* 0x0005e80000100a00 */
[----:B------:R1:W-:Y:S01]  /*b9b0*/  LDGSTS.E [R244+0x17b00], [R4.64], P6 ;  /* 0x17b0000004f47fae */ /* 0x0003e2000b12184a */
[----:B------:R-:W-:-:S03]  /*b9c0*/  IMAD.WIDE R24, R248, 0x4, R12 ;  /* 0x00000004f8187825 */ /* 0x000fc600078e020c */
[----:B------:R-:W4:Y:S04]  /*b9d0*/  LDL.LU.64 R12, [R1+0x1d0] ;  /* 0x0001d000010c7983 */ /* 0x000f280000300a00 */
[----:B------:R-:W-:Y:S04]  /*b9e0*/  STL.64 [R1+0x80], R24 ;  /* 0x0000801801007387 */ /* 0x000fe80000100a00 */
[----:B-1----:R-:W4:Y:S04]  /*b9f0*/  LDL.LU.64 R244, [R1+0x1d8] ;  /* 0x0001d80001f47983 */ /* 0x002f280000300a00 */
[----:B------:R1:W-:Y:S01]  /*ba00*/  LDGSTS.E [R252+0x14400], [R24.64], P3 ;  /* 0x1440000018fc7fae */ /* 0x0003e2000992184a */
[----:B---3--:R-:W-:-:S05]  /*ba10*/  IMAD.WIDE R8, R248, 0x4, R8 ;  /* 0x00000004f8087825 */ /* 0x008fca00078e0208 */
[----:B------:R3:W-:Y:S04]  /*ba20*/  STL.64 [R1+0x88], R8 ;  /* 0x0000880801007387 */ /* 0x0007e80000100a00 */
[----:B------:R3:W-:Y:S01]  /*ba30*/  LDGSTS.E [R252+0x14500], [R8.64], P3 ;  /* 0x1450000008fc7fae */ /* 0x0007e2000992184a */
[----:B------:R-:W-:-:S04]  /*ba40*/  IMAD.WIDE R22, R248, 0x4, R22 ;  /* 0x00000004f8167825 */ /* 0x000fc800078e0216 */
[----:B--2---:R-:W-:Y:S02]  /*ba50*/  IMAD.WIDE R4, R248, 0x4, R10 ;  /* 0x00000004f8047825 */ /* 0x004fe400078e020a */
[----:B------:R-:W2:Y:S04]  /*ba60*/  LDL.LU.64 R10, [R1+0x210] ;  /* 0x00021000010a7983 */ /* 0x000ea80000300a00 */
[----:B------:R1:W-:Y:S04]  /*ba70*/  STL.64 [R1+0xc0], R22 ;  /* 0x0000c01601007387 */ /* 0x0003e80000100a00 */
[----:B------:R4:W-:Y:S04]  /*ba80*/  STL.64 [R1+0xc8], R4 ;  /* 0x0000c80401007387 */ /* 0x0009e80000100a00 */
[----:B---3--:R-:W3:Y:S01]  /*ba90*/  LDL.LU.64 R8, [R1+0x218] ;  /* 0x0002180001087983 */ /* 0x008ee20000300a00 */
[----:B------:R-:W-:-:S02]  /*baa0*/  SHF.R.U64 R3, R0, 0x19, RZ ;  /* 0x0000001900037819 */ /* 0x000fc400000012ff */
[----:B------:R-:W-:Y:S02]  /*bab0*/  SHF.R.U64 R2, R0, 0x15, RZ ;  /* 0x0000001500027819 */ /* 0x000fe400000012ff */
[----:B------:R-:W-:Y:S02]  /*bac0*/  LOP3.LUT P0, RZ, R3, 0x1, RZ, 0xc0, !PT ;  /* 0x0000000103ff7812 */ /* 0x000fe4000780c0ff */
[----:B------:R-:W-:Y:S02]  /*bad0*/  LOP3.LUT P1, RZ, R2, 0x1, RZ, 0xc0, !PT ;  /* 0x0000000102ff7812 */ /* 0x000fe4000782c0ff */
[----:B------:R-:W-:-:S04]  /*bae0*/  SHF.R.U64 R3, R0, 0x11, RZ ;  /* 0x0000001100037819 */ /* 0x000fc800000012ff */
[----:B------:R-:W-:Y:S02]  /*baf0*/  LOP3.LUT P2, RZ, R3, 0x1, RZ, 0xc0, !PT ;  /* 0x0000000103ff7812 */ /* 0x000fe4000784c0ff */
[----:B------:R-:W-:-:S03]  /*bb00*/  SHF.R.U64 R2, R0, 0xd, RZ ;  /* 0x0000000d00027819 */ /* 0x000fc600000012ff */
[----:B------:R1:W-:Y:S01]  /*bb10*/  LDGSTS.E [R252+0x14c00], [R22.64], P0 ;  /* 0x14c0000016fc7fae */ /* 0x0003e2000812184a */
[----:B------:R-:W-:-:S04]  /*bb20*/  IMAD.WIDE R16, R248, 0x4, R16 ;  /* 0x00000004f8107825 */ /* 0x000fc800078e0210 */
[----:B-1----:R-:W-:Y:S01]  /*bb30*/  IMAD.WIDE R24, R248, 0x4, R20 ;  /* 0x00000004f8187825 */ /* 0x002fe200078e0214 */
[----:B------:R1:W-:Y:S01]  /*bb40*/  STL.64 [R1+0x100], R16 ;  /* 0x0001001001007387 */ /* 0x0003e20000100a00 */
[----:B------:R-:W-:-:S03]  /*bb50*/  LOP3.LUT P6, RZ, R2, 0x1, RZ, 0xc0, !PT ;  /* 0x0000000102ff7812 */ /* 0x000fc600078cc0ff */
[----:B------:R-:W3:Y:S01]  /*bb60*/  LDL.LU.64 R22, [R1+0x1f0] ;  /* 0x0001f00001167983 */ /* 0x000ee20000300a00 */
[----:B------:R-:W-:-:S03]  /*bb70*/  IMAD.WIDE R14, R248, 0x4, R14 ;  /* 0x00000004f80e7825 */ /* 0x000fc600078e020e */
[----:B------:R-:W-:Y:S04]  /*bb80*/  STL.64 [R1+0x108], R24 ;  /* 0x0001081801007387 */ /* 0x000fe80000100a00 */
[----:B------:R4:W-:Y:S04]  /*bb90*/  LDGSTS.E [R252+0x14d00], [R4.64], P0 ;  /* 0x14d0000004fc7fae */ /* 0x0009e8000812184a */
[----:B------:R-:W3:Y:S04]  /*bba0*/  LDL.LU.64 R20, [R1+0x208] ;  /* 0x0002080001147983 */ /* 0x000ee80000300a00 */
[----:B------:R1:W-:Y:S04]  /*bbb0*/  STL.64 [R1+0xb8], R14 ;  /* 0x0000b80e01007387 */ /* 0x0003e80000100a00 */
[----:B------:R1:W-:Y:S04]  /*bbc0*/  LDGSTS.E [R252+0x15400], [R16.64], P1 ;  /* 0x1540000010fc7fae */ /* 0x0003e8000892184a */
[----:B------:R3:W-:Y:S04]  /*bbd0*/  LDGSTS.E [R252+0x15500], [R24.64], P1 ;  /* 0x1550000018fc7fae */ /* 0x0007e8000892184a */
[----:B------:R1:W-:Y:S01]  /*bbe0*/  LDGSTS.E [R252+0x15c00], [R14.64], P2 ;  /* 0x15c000000efc7fae */ /* 0x0003e2000912184a */
[----:B----4-:R-:W-:-:S03]  /*bbf0*/  IMAD.WIDE R4, R248, 0x4, R18 ;  /* 0x00000004f8047825 */ /* 0x010fc600078e0212 */
[----:B------:R-:W4:Y:S04]  /*bc00*/  LDL.LU.64 R18, [R1+0x200] ;  /* 0x0002000001127983 */ /* 0x000f280000300a00 */
[----:B-1----:R-:W4:Y:S04]  /*bc10*/  LDL.LU.64 R16, [R1+0x1f8] ;  /* 0x0001f80001107983 */ /* 0x002f280000300a00 */
[----:B------:R2:W-:Y:S04]  /*bc20*/  STL.64 [R1+0xb0], R4 ;  /* 0x0000b00401007387 */ /* 0x0005e80000100a00 */
[----:B------:R2:W-:Y:S01]  /*bc30*/  LDGSTS.E [R252+0x15d00], [R4.64], P2 ;  /* 0x15d0000004fc7fae */ /* 0x0005e2000912184a */
[----:B------:R-:W-:-:S03]  /*bc40*/  IMAD.WIDE R26, R248, 0x4, R12 ;  /* 0x00000004f81a7825 */ /* 0x000fc600078e020c */
[----:B------:R-:W4:Y:S04]  /*bc50*/  LDL.LU.64 R14, [R1+0x1e8] ;  /* 0x0001e800010e7983 */ /* 0x000f280000300a00 */
[----:B------:R-:W4:Y:S01]  /*bc60*/  LDL.LU.64 R12, [R1+0x1e0] ;  /* 0x0001e000010c7983 */ /* 0x000f220000300a00 */
[----:B------:R-:W-:-:S03]  /*bc70*/  IMAD.WIDE R244, R248, 0x4, R244 ;  /* 0x00000004f8f47825 */ /* 0x000fc600078e02f4 */
[----:B------:R1:W-:Y:S04]  /*bc80*/  STL.64 [R1+0x110], R26 ;  /* 0x0001101a01007387 */ /* 0x0003e80000100a00 */
[----:B------:R1:W-:Y:S04]  /*bc90*/  LDGSTS.E [R252+0x16400], [R26.64], P6 ;  /* 0x164000001afc7fae */ /* 0x0003e8000b12184a */
[----:B------:R1:W-:Y:S01]  /*bca0*/  LDGSTS.E [R252+0x16500], [R244.64], P6 ;  /* 0x16500000f4fc7fae */ /* 0x0003e2000b12184a */
[----:B--2---:R-:W-:-:S03]  /*bcb0*/  IMAD.WIDE R4, R248, 0x4, R10 ;  /* 0x00000004f8047825 */ /* 0x004fc600078e020a */
[----:B------:R-:W2:Y:S04]  /*bcc0*/  LDL.LU.64 R10, [R1+0x1c0] ;  /* 0x0001c000010a7983 */ /* 0x000ea80000300a00 */
[----:B------:R1:W-:Y:S01]  /*bcd0*/  STL.64 [R1+0x118], R244 ;  /* 0x000118f401007387 */ /* 0x0003e20000100a00 */
[----:B---3--:R-:W-:-:S03]  /*bce0*/  IMAD.WIDE R24, R248, 0x4, R8 ;  /* 0x00000004f8187825 */ /* 0x008fc600078e0208 */
[----:B------:R-:W3:Y:S04]  /*bcf0*/  LDL.LU.64 R8, [R1+0x1c8] ;  /* 0x0001c80001087983 */ /* 0x000ee80000300a00 */
[----:B------:R1:W-:Y:S04]  /*bd00*/  STL.64 [R1+0x260], R4 ;  /* 0x0002600401007387 */ /* 0x0003e80000100a00 */
[----:B-1----:R-:W3:Y:S04]  /*bd10*/  LDL.LU.64 R26, [R1+0x1040] ;  /* 0x00104000011a7983 */ /* 0x002ee80000300a00 */
[----:B------:R1:W-:Y:S04]  /*bd20*/  STL.64 [R1+0x268], R24 ;  /* 0x0002681801007387 */ /* 0x0003e80000100a00 */
[----:B------:R-:W3:Y:S01]  /*bd30*/  LDL.LU.64 R244, [R1+0x28] ;  /* 0x0000280001f47983 */ /* 0x000ee20000300a00 */
[----:B------:R-:W-:-:S02]  /*bd40*/  SHF.R.U64 R3, R0, 0x9, RZ ;  /* 0x0000000900037819 */ /* 0x000fc400000012ff */
[C---:B------:R-:W-:Y:S02]  /*bd50*/  SHF.R.U64 R2, R0.reuse, 0x5, RZ ;  /* 0x0000000500027819 */ /* 0x040fe400000012ff */
[----:B------:R-:W-:Y:S02]  /*bd60*/  LOP3.LUT P3, RZ, R3, 0x1, RZ, 0xc0, !PT ;  /* 0x0000000103ff7812 */ /* 0x000fe4000786c0ff */
[----:B------:R-:W-:Y:S02]  /*bd70*/  SHF.R.U64 R3, R0, 0x1, RZ ;  /* 0x0000000100037819 */ /* 0x000fe400000012ff */
[----:B------:R-:W-:Y:S02]  /*bd80*/  LOP3.LUT P0, RZ, R2, 0x1, RZ, 0xc0, !PT ;  /* 0x0000000102ff7812 */ /* 0x000fe4000780c0ff */
[----:B------:R-:W-:Y:S02]  /*bd90*/  LOP3.LUT P1, RZ, R3, 0x1, RZ, 0xc0, !PT ;  /* 0x0000000103ff7812 */ /* 0x000fe4000782c0ff */
[----:B------:R-:W-:Y:S01]  /*bda0*/  SHF.R.U64 R2, R0, 0x1c, RZ ;  /* 0x0000001c00027819 */ /* 0x000fe200000012ff */
[----:B------:R-:W-:-:S03]  /*bdb0*/  IMAD.WIDE R22, R248, 0x4, R22 ;  /* 0x00000004f8167825 */ /* 0x000fc600078e0216 */
[----:B------:R-:W-:Y:S01]  /*bdc0*/  LOP3.LUT P2, RZ, R2, 0x1, RZ, 0xc0, !PT ;  /* 0x0000000102ff7812 */ /* 0x000fe2000784c0ff */
[----:B------:R1:W-:Y:S01]  /*bdd0*/  LDGSTS.E [R252+0x16c00], [R4.64], P3 ;  /* 0x16c0000004fc7fae */ /* 0x0003e2000992184a */
[C---:B------:R-:W-:Y:S02]  /*bde0*/  SHF.R.U64 R2, R0.reuse, 0x18, RZ ;  /* 0x0000001800027819 */ /* 0x040fe400000012ff */
[----:B------:R-:W-:Y:S01]  /*bdf0*/  SHF.R.U64 R3, R0, 0x14, RZ ;  /* 0x0000001400037819 */ /* 0x000fe200000012ff */
[----:B------:R1:W-:Y:S01]  /*be00*/  LDGSTS.E [R252+0x16d00], [R24.64], P3 ;  /* 0x16d0000018fc7fae */ /* 0x0003e2000992184a */
[----:B------:R-:W-:Y:S01]  /*be10*/  LOP3.LUT P6, RZ, R2, 0x1, RZ, 0xc0, !PT ;  /* 0x0000000102ff7812 */ /* 0x000fe200078cc0ff */
[----:B------:R-:W-:Y:S02]  /*be20*/  IMAD.WIDE R20, R248, 0x4, R20 ;  /* 0x00000004f8147825 */ /* 0x000fe400078e0214 */
[----:B------:R4:W-:Y:S01]  /*be30*/  LDGSTS.E [R252+0x17400], [R22.64], P0 ;  /* 0x1740000016fc7fae */ /* 0x0009e2000812184a */
[----:B------:R-:W-:-:S03]  /*be40*/  LOP3.LUT P3, RZ, R3, 0x1, RZ, 0xc0, !PT ;  /* 0x0000000103ff7812 */ /* 0x000fc6000786c0ff */
[----:B-1----:R-:W3:Y:S01]  /*be50*/  LDL.LU.64 R4, [R1+0x8] ;  /* 0x0000080001047983 */ /* 0x002ee20000300a00 */
[----:B------:R-:W-:-:S03]  /*be60*/  USHF.L.U32 UR5, UR5, 0x5, URZ ;  /* 0x0000000505057899 */ /* 0x000fc6000800063f */
[----:B------:R-:W3:Y:S01]  /*be70*/  LDL.LU.64 R24, [R1+0x1038] ;  /* 0x0010380001187983 */ /* 0x000ee20000300a00 */
[----:B------:R-:W-:-:S03]  /*be80*/  SHF.R.U64 R3, R0, 0xc, RZ ;  /* 0x0000000c00037819 */ /* 0x000fc600000012ff */
[----:B------:R1:W-:Y:S04]  /*be90*/  STL.64 [R1+0x290], R22 ;  /* 0x0002901601007387 */ /* 0x0003e80000100a00 */
[----:B------:R4:W-:Y:S04]  /*bea0*/  STL.64 [R1+0x298], R20 ;  /* 0x0002981401007387 */ /* 0x0009e80000100a00 */
[----:B------:R4:W-:Y:S02]  /*beb0*/  LDGSTS.E [R252+0x17500], [R20.64], P0 ;  /* 0x1750000014fc7fae */ /* 0x0009e4000812184a */
[----:B----4-:R-:W-:-:S02]  /*bec0*/  IMAD.WIDE R18, R248, 0x4, R18 ;  /* 0x00000004f8127825 */ /* 0x010fc400078e0212 */
[----:B-1----:R-:W4:Y:S02]  /*bed0*/  LDL.LU.64 R22, [R1+0x1030] ;  /* 0x0010300001167983 */ /* 0x002f240000300a00 */
[C---:B------:R-:W-:Y:S02]  /*bee0*/  IMAD.WIDE R16, R248.reuse, 0x4, R16 ;  /* 0x00000004f8107825 */ /* 0x040fe400078e0210 */
[----:B------:R1:W-:Y:S04]  /*bef0*/  LDGSTS.E [R252+0x17c00], [R18.64], P1 ;  /* 0x17c0000012fc7fae */ /* 0x0003e8000892184a */
[----:B------:R-:W4:Y:S04]  /*bf00*/  LDL.LU.64 R20, [R1+0x1028] ;  /* 0x0010280001147983 */ /* 0x000f280000300a00 */
[----:B------:R1:W-:Y:S01]  /*bf10*/  LDGSTS.E [R252+0x17d00], [R16.64], P1 ;  /* 0x17d0000010fc7fae */ /* 0x0003e2000892184a */
[----:B------:R-:W-:-:S03]  /*bf20*/  IMAD.WIDE R14, R248, 0x4, R14 ;  /* 0x00000004f80e7825 */ /* 0x000fc600078e020e */
[----:B------:R1:W-:Y:S01]  /*bf30*/  STL.64 [R1+0x2d0], R18 ;  /* 0x0002d01201007387 */ /* 0x0003e20000100a00 */
[----:B------:R-:W-:Y:S01]  /*bf40*/  LOP3.LUT P1, RZ, R3, 0x1, RZ, 0xc0, !PT ;  /* 0x0000000103ff7812 */ /* 0x000fe2000782c0ff */
[C---:B------:R-:W-:Y:S02]  /*bf50*/  IMAD.WIDE R12, R248.reuse, 0x4, R12 ;  /* 0x00000004f80c7825 */ /* 0x040fe400078e020c */
[----:B------:R1:W-:Y:S02]  /*bf60*/  STL.64 [R1+0x2d8], R16 ;  /* 0x0002d81001007387 */ /* 0x0003e40000100a00 */
[----:B-1----:R-:W-:Y:S01]  /*bf70*/  LOP3.LUT R252, R249, 0x60, RZ, 0x3c, !PT ;  /* 0x00000060f9fc7812 */ /* 0x002fe200078e3cff */
[----:B------:R-:W-:Y:S01]  /*bf80*/  IMAD.U32 R3, RZ, RZ, UR5 ;  /* 0x00000005ff037e24 */ /* 0x000fe2000f8e00ff */
[----:B------:R-:W4:Y:S04]  /*bf90*/  LDL.LU.64 R18, [R1+0x1020] ;  /* 0x0010200001127983 */ /* 0x000f280000300a00 */
[----:B------:R-:W4:Y:S04]  /*bfa0*/  LDL.LU.64 R16, [R1+0x1018] ;  /* 0x0010180001107983 */ /* 0x000f280000300a00 */
[----:B------:R1:W-:Y:S04]  /*bfb0*/  STL.64 [R1+0x30], R14 ;  /* 0x0000300e01007387 */ /* 0x0003e80000100a00 */
[----:B------:R1:W-:Y:S04]  /*bfc0*/  STL.64 [R1+0x38], R12 ;  /* 0x0000380c01007387 */ /* 0x0003e80000100a00 */
[----:B------:R1:W-:Y:S04]  /*bfd0*/  LDGSTS.E [R252+0x14600], [R14.64], P2 ;  /* 0x146000000efc7fae */ /* 0x0003e8000912184a */
[----:B------:R1:W-:Y:S04]  /*bfe0*/  LDGSTS.E [R252+0x14700], [R12.64], P2 ;  /* 0x147000000cfc7fae */ /* 0x0003e8000912184a */
[----:B-1----:R-:W4:Y:S04]  /*bff0*/  LDL.LU.64 R14, [R1+0x1010] ;  /* 0x00101000010e7983 */ /* 0x002f280000300a00 */
[----:B------:R-:W4:Y:S01]  /*c000*/  LDL.LU.64 R12, [R1+0x1008] ;  /* 0x00100800010c7983 */ /* 0x000f220000300a00 */
[----:B--2---:R-:W-:-:S05]  /*c010*/  IMAD.WIDE R10, R248, 0x4, R10 ;  /* 0x00000004f80a7825 */ /* 0x004fca00078e020a */
[----:B------:R1:W-:Y:S04]  /*c020*/  STL.64 [R1+0x90], R10 ;  /* 0x0000900a01007387 */ /* 0x0003e80000100a00 */
[----:B------:R1:W-:Y:S01]  /*c030*/  LDGSTS.E [R252+0x14e00], [R10.64], P6 ;  /* 0x14e000000afc7fae */ /* 0x0003e2000b12184a */
[----:B---3--:R-:W-:-:S05]  /*c040*/  IMAD.WIDE R8, R248, 0x4, R8 ;  /* 0x00000004f8087825 */ /* 0x008fca00078e0208 */
[----:B------:R2:W-:Y:S04]  /*c050*/  STL.64 [R1+0x98], R8 ;  /* 0x0000980801007387 */ /* 0x0005e80000100a00 */
[----:B-1----:R-:W3:Y:S04]  /*c060*/  LDL.LU.64 R10, [R1+0x1000] ;  /* 0x00100000010a7983 */ /* 0x002ee80000300a00 */
[----:B------:R2:W-:Y:S01]  /*c070*/  LDGSTS.E [R252+0x14f00], [R8.64], P6 ;  /* 0x14f0000008fc7fae */ /* 0x0005e2000b12184a */
[----:B------:R-:W-:-:S03]  /*c080*/  IMAD.WIDE R244, R3, 0x4, R244 ;  /* 0x0000000403f47825 */ /* 0x000fc600078e02f4 */
[----:B--2---:R-:W2:Y:S04]  /*c090*/  LDL.LU.64 R8, [R1+0xff8] ;  /* 0x000ff80001087983 */ /* 0x004ea80000300a00 */
[----:B------:R1:W-:Y:S04]  /*c0a0*/  STL.64 [R1+0x3f0], R244 ;  /* 0x0003f0f401007387 */ /* 0x0003e80000100a00 */
[----:B-1----:R-:W2:Y:S01]  /*c0b0*/  LDL.LU.64 R244, [R1+0xff0] ;  /* 0x000ff00001f47983 */ /* 0x002ea20000300a00 */
[----:B------:R-:W-:-:S05]  /*c0c0*/  IMAD.WIDE R4, R3, 0x4, R4 ;  /* 0x0000000403047825 */ /* 0x000fca00078e0204 */
[----:B------:R2:W-:Y:S02]  /*c0d0*/  STL.64 [R1+0x408], R4 ;  /* 0x0004080401007387 */ /* 0x0005e40000100a00 */
[C---:B--2---:R-:W-:Y:S02]  /*c0e0*/  IMAD.WIDE R4, R3.reuse, 0x4, R244 ;  /* 0x0000000403047825 */ /* 0x044fe400078e02f4 */
[----:B------:R-:W2:Y:S04]  /*c0f0*/  LDL.LU.64 R244, [R1+0x20] ;  /* 0x0000200001f47983 */ /* 0x000ea80000300a00 */
[----:B------:R1:W-:Y:S04]  /*c100*/  STL.64 [R1+0x420], R4 ;  /* 0x0004200401007387 */ /* 0x0003e80000100a00 */
[----:B-1----:R-:W2:Y:S01]  /*c110*/  LDL.LU.64 R4, [R1] ;  /* 0x0000000001047983 */ /* 0x002ea20000300a00 */
[----:B------:R-:W-:-:S05]  /*c120*/  IMAD.WIDE R8, R3, 0x4, R8 ;  /* 0x0000000403087825 */ /* 0x000fca00078e0208 */
[----:B------:R3:W-:Y:S02]  /*c130*/  STL.64 [R1+0x438], R8 ;  /* 0x0004380801007387 */ /* 0x0007e40000100a00 */
[----:B---3--:R-:W-:-:S04]  /*c140*/  IMAD.WIDE R8, R3, 0x4, R10 ;  /* 0x0000000403087825 */ /* 0x008fc800078e020a */
[C---:B----4-:R-:W-:Y:S01]  /*c150*/  IMAD.WIDE R10, R3.reuse, 0x4, R12 ;  /* 0x00000004030a7825 */ /* 0x050fe200078e020c */
[----:B------:R1:W-:Y:S03]  /*c160*/  STL.64 [R1+0x470], R8 ;  /* 0x0004700801007387 */ /* 0x0003e60000100a00 */
[C---:B------:R-:W-:Y:S01]  /*c170*/  IMAD.WIDE R12, R3.reuse, 0x4, R16 ;  /* 0x00000004030c7825 */ /* 0x040fe200078e0210 */
[----:B------:R3:W-:Y:S03]  /*c180*/  STL.64 [R1+0x490], R10 ;  /* 0x0004900a01007387 */ /* 0x0007e60000100a00 */
[----:B-1----:R-:W-:-:S04]  /*c190*/  IMAD.WIDE R8, R3, 0x4, R14 ;  /* 0x0000000403087825 */ /* 0x002fc800078e020e */
[C---:B---3--:R-:W-:Y:S01]  /*c1a0*/  IMAD.WIDE R10, R3.reuse, 0x4, R18 ;  /* 0x00000004030a7825 */ /* 0x048fe200078e0212 */
[----:B------:R1:W-:Y:S04]  /*c1b0*/  STL.64 [R1+0x4b0], R8 ;  /* 0x0004b00801007387 */ /* 0x0003e80000100a00 */
[----:B------:R3:W-:Y:S04]  /*c1c0*/  STL.64 [R1+0x4d0], R12 ;  /* 0x0004d00c01007387 */ /* 0x0007e80000100a00 */
[----:B------:R4:W-:Y:S01]  /*c1d0*/  STL.64 [R1+0x4f0], R10 ;  /* 0x0004f00a01007387 */ /* 0x0009e20000100a00 */
[----:B-1----:R-:W-:-:S04]  /*c1e0*/  IMAD.WIDE R8, R3, 0x4, R20 ;  /* 0x0000000403087825 */ /* 0x002fc800078e0214 */
[C---:B---3--:R-:W-:Y:S01]  /*c1f0*/  IMAD.WIDE R12, R3.reuse, 0x4, R22 ;  /* 0x00000004030c7825 */ /* 0x048fe200078e0216 */
[----:B------:R1:W-:Y:S03]  /*c200*/  STL.64 [R1+0x510], R8 ;  /* 0x0005100801007387 */ /* 0x0003e60000100a00 */
[C---:B----4-:R-:W-:Y:S01]  /*c210*/  IMAD.WIDE R10, R3.reuse, 0x4, R24 ;  /* 0x00000004030a7825 */ /* 0x050fe200078e0218 */
        /* <DEDUP_REMOVED lines=37> */
[----:B------:R-:W-:Y:S01]  /*c470*/  STL.64 [R1+0xe70], R10 ;  /* 0x000e700a01007387 */ /* 0x000fe20000100a00 */
[----:B-1----:R-:W-:-:S04]  /*c480*/  IMAD.WIDE R8, R3, 0x4, R62 ;  /* 0x0000000403087825 */ /* 0x002fc800078e023e */
[C---:B---3--:R-:W-:Y:S01]  /*c490*/  IMAD.WIDE R12, R3.reuse, 0x4, R64 ;  /* 0x00000004030c7825 */ /* 0x048fe200078e0240 */
[----:B------:R2:W-:Y:S04]  /*c4a0*/  STL.64 [R1+0xe90], R8 ;  /* 0x000e900801007387 */ /* 0x0005e80000100a00 */
[----:B------:R1:W-:Y:S01]  /*c4b0*/  STL.64 [R1+0xeb0], R12 ;  /* 0x000eb00c01007387 */ /* 0x0003e20000100a00 */
[----:B--2---:R-:W-:-:S03]  /*c4c0*/  IMAD.WIDE R8, R3, 0x4, R4 ;  /* 0x0000000403087825 */ /* 0x004fc600078e0204 */
[----:B------:R-:W2:Y:S01]  /*c4d0*/  LDL.LU.64 R4, [R1+0x18] ;  /* 0x0000180001047983 */ /* 0x000ea20000300a00 */
[----:B------:R-:W-:-:S05]  /*c4e0*/  IMAD.WIDE R10, R3, 0x4, R244 ;  /* 0x00000004030a7825 */ /* 0x000fca00078e02f4 */
[----:B------:R3:W-:Y:S01]  /*c4f0*/  STL.64 [R1+0x378], R10 ;  /* 0x0003780a01007387 */ /* 0x0007e20000100a00 */
[----:B-1----:R-:W-:-:S03]  /*c500*/  IMAD.WIDE R12, R3, 0x4, R70 ;  /* 0x00000004030c7825 */ /* 0x002fc600078e0246 */
[----:B------:R1:W-:Y:S01]  /*c510*/  STL.64 [R1+0x388], R8 ;  /* 0x0003880801007387 */ /* 0x0003e20000100a00 */
[----:B---3--:R-:W-:-:S04]  /*c520*/  IMAD.WIDE R10, R3, 0x4, R66 ;  /* 0x00000004030a7825 */ /* 0x008fc800078e0242 */
[C---:B-1----:R-:W-:Y:S01]  /*c530*/  IMAD.WIDE R8, R3.reuse, 0x4, R68 ;  /* 0x0000000403087825 */ /* 0x042fe200078e0244 */
        /* <DEDUP_REMOVED lines=57> */
[----:B--2---:R-:W-:-:S03]  /*c8d0*/  IMAD.WIDE R10, R3, 0x4, R4 ;  /* 0x00000004030a7825 */ /* 0x004fc600078e0204 */
[----:B------:R-:W2:Y:S01]  /*c8e0*/  LDL.LU.64 R4, [R1+0x10] ;  /* 0x0000100001047983 */ /* 0x000ea20000300a00 */
[----:B-1----:R-:W-:-:S03]  /*c8f0*/  IMAD.WIDE R8, R3, 0x4, R250 ;  /* 0x0000000403087825 */ /* 0x002fc600078e02fa */
[----:B------:R1:W-:Y:S01]  /*c900*/  STL.64 [R1+0x350], R10 ;  /* 0x0003500a01007387 */ /* 0x0003e20000100a00 */
[----:B---3--:R-:W-:-:S03]  /*c910*/  IMAD.WIDE R12, R3, 0x4, R126 ;  /* 0x00000004030c7825 */ /* 0x008fc600078e027e */
        /* <DEDUP_REMOVED lines=60> */
[----:B-1----:R-:W-:-:S04]  /*cce0*/  IMAD.WIDE R10, R3, 0x4, R246 ;  /* 0x00000004030a7825 */ /* 0x002fc800078e02f6 */
[----:B---3--:R-:W-:-:S04]  /*ccf0*/  IMAD.WIDE R8, R3, 0x4, R186 ;  /* 0x0000000403087825 */ /* 0x008fc800078e02ba */
[----:B------:R-:W-:-:S04]  /*cd00*/  IMAD.WIDE R190, R3, 0x4, R190 ;  /* 0x0000000403be7825 */ /* 0x000fc800078e02be */
        /* <DEDUP_REMOVED lines=17> */
[----:B--2---:R-:W-:-:S05]  /*ce20*/  IMAD.WIDE R4, R3, 0x4, R4 ;  /* 0x0000000403047825 */ /* 0x004fca00078e0204 */
[----:B------:R1:W-:Y:S04]  /*ce30*/  STL.64 [R1+0x10], R4 ;  /* 0x0000100401007387 */ /* 0x0003e80000100a00 */
[----:B------:R2:W-:Y:S04]  /*ce40*/  STL.64 [R1+0x18], R10 ;  /* 0x0000180a01007387 */ /* 0x0005e80000100a00 */
[----:B------:R-:W3:Y:S01]  /*ce50*/  LDL.LU.64 R26, [R1+0x250] ;  /* 0x00025000011a7983 */ /* 0x000ee20000300a00 */
[----:B-1----:R-:W-:-:S03]  /*ce60*/  IMAD.WIDE R4, R3, 0x4, R188 ;  /* 0x0000000403047825 */ /* 0x002fc600078e02bc */
[----:B------:R1:W-:Y:S04]  /*ce70*/  STL.64 [R1+0x340], R8 ;  /* 0x0003400801007387 */ /* 0x0003e80000100a00 */
[----:B------:R-:W4:Y:S04]  /*ce80*/  LDL.LU.64 R24, [R1+0x230] ;  /* 0x0002300001187983 */ /* 0x000f280000300a00 */
[----:B------:R1:W-:Y:S04]  /*ce90*/  STL.64 [R1+0x348], R4 ;  /* 0x0003480401007387 */ /* 0x0003e80000100a00 */
[----:B------:R-:W3:Y:S04]  /*cea0*/  LDL.LU.64 R22, [R1+0x198] ;  /* 0x0001980001167983 */ /* 0x000ee80000300a00 */
[----:B------:R-:W3:Y:S04]  /*ceb0*/  LDL.LU.64 R20, [R1+0x188] ;  /* 0x0001880001147983 */ /* 0x000ee80000300a00 */
[----:B------:R-:W3:Y:S04]  /*cec0*/  LDL.LU.64 R18, [R1+0x178] ;  /* 0x0001780001127983 */ /* 0x000ee80000300a00 */
[----:B------:R-:W3:Y:S04]  /*ced0*/  LDL.LU.64 R16, [R1+0x168] ;  /* 0x0001680001107983 */ /* 0x000ee80000300a00 */
[----:B------:R-:W3:Y:S04]  /*cee0*/  LDL.LU.64 R14, [R1+0x258] ;  /* 0x00025800010e7983 */ /* 0x000ee80000300a00 */
[----:B------:R-:W3:Y:S04]  /*cef0*/  LDL.LU.64 R12, [R1+0x238] ;  /* 0x00023800010c7983 */ /* 0x000ee80000300a00 */
[----:B--2---:R-:W3:Y:S04]  /*cf00*/  LDL.LU.64 R10, [R1+0x190] ;  /* 0x00019000010a7983 */ /* 0x004ee80000300a00 */
[----:B-1----:R-:W3:Y:S04]  /*cf10*/  LDL.LU.64 R8, [R1+0x180] ;  /* 0x0001800001087983 */ /* 0x002ee80000300a00 */
[----:B------:R-:W3:Y:S04]  /*cf20*/  LDL.LU.64 R244, [R1+0x170] ;  /* 0x0001700001f47983 */ /* 0x000ee80000300a00 */
[----:B------:R-:W3:Y:S04]  /*cf30*/  LDL.LU.64 R4, [R1+0x160] ;  /* 0x0001600001047983 */ /* 0x000ee80000300a00 */
[----:B------:R-:W-:Y:S04]  /*cf40*/  STL.64 [R1+0xf08], R190 ;  /* 0x000f08be01007387 */ /* 0x000fe80000100a00 */
[----:B------:R-:W-:Y:S04]  /*cf50*/  STL.64 [R1+0xf10], R192 ;  /* 0x000f10c001007387 */ /* 0x000fe80000100a00 */
[----:B------:R-:W-:Y:S04]  /*cf60*/  STL.64 [R1+0xf18], R194 ;  /* 0x000f18c201007387 */ /* 0x000fe80000100a00 */
[----:B------:R-:W-:Y:S04]  /*cf70*/  STL.64 [R1+0xf20], R196 ;  /* 0x000f20c401007387 */ /* 0x000fe80000100a00 */
[----:B------:R-:W-:Y:S04]  /*cf80*/  STL.64 [R1+0xf28], R198 ;  /* 0x000f28c601007387 */ /* 0x000fe80000100a00 */
[----:B------:R-:W-:Y:S04]  /*cf90*/  STL.64 [R1+0xf30], R200 ;  /* 0x000f30c801007387 */ /* 0x000fe80000100a00 */
[----:B------:R1:W-:Y:S04]  /*cfa0*/  STL.64 [R1+0xf38], R202 ;  /* 0x000f38ca01007387 */ /* 0x0003e80000100a00 */
[----:B------:R-:W-:Y:S04]  /*cfb0*/  STL.64 [R1+0xf40], R204 ;  /* 0x000f40cc01007387 */ /* 0x000fe80000100a00 */
[----:B------:R-:W-:Y:S04]  /*cfc0*/  STL.64 [R1+0xf48], R206 ;  /* 0x000f48ce01007387 */ /* 0x000fe80000100a00 */
[----:B------:R-:W-:Y:S04]  /*cfd0*/  STL.64 [R1+0xf50], R208 ;  /* 0x000f50d001007387 */ /* 0x000fe80000100a00 */
[----:B------:R-:W-:Y:S04]  /*cfe0*/  STL.64 [R1+0xf58], R210 ;  /* 0x000f58d201007387 */ /* 0x000fe80000100a00 */
[----:B------:R-:W-:Y:S04]  /*cff0*/  STL.64 [R1+0xf60], R212 ;  /* 0x000f60d401007387 */ /* 0x000fe80000100a00 */
[----:B------:R-:W-:Y:S04]  /*d000*/  STL.64 [R1+0xf68], R214 ;  /* 0x000f68d601007387 */ /* 0x000fe80000100a00 */
[----:B------:R-:W-:Y:S04]  /*d010*/  STL.64 [R1+0x478], R90 ;  /* 0x0004785a01007387 */ /* 0x000fe80000100a00 */
[----:B------:R-:W-:Y:S01]  /*d020*/  STL.64 [R1+0xf70], R90 ;  /* 0x000f705a01007387 */ /* 0x000fe20000100a00 */
[----:B------:R-:W-:-:S03]  /*d030*/  IMAD.WIDE R80, R3, 0x4, R226 ;  /* 0x0000000403507825 */ /* 0x000fc600078e02e2 */
        /* <DEDUP_REMOVED lines=36> */
[----:B------:R1:W-:Y:S04]  /*d280*/  STL.64 [R1+0xfe0], R30 ;  /* 0x000fe01e01007387 */ /* 0x0003e80000100a00 */
[----:B------:R-:W-:Y:S04]  /*d290*/  STL [R1+0x3b0], RZ ;  /* 0x0003b0ff01007387 */ /* 0x000fe80000100800 */
        /* <DEDUP_REMOVED lines=182> */
[----:B------:R-:W-:Y:S01]  /*de00*/  STL [R1+0x7fc], RZ ;  /* 0x0007fcff01007387 */ /* 0x000fe20000100800 */
[----:B------:R-:W-:-:S03]  /*de10*/  CS2R R48, SRZ ;  /* 0x0000000000307805 */ /* 0x000fc6000001ff00 */
        /* <DEDUP_REMOVED lines=8> */
[----:B------:R1:W-:Y:S04]  /*dea0*/  STL.64 [R1+0xfe8], R48 ;  /* 0x000fe83001007387 */ /* 0x0003e80000100a00 */
[----:B------:R1:W-:Y:S04]  /*deb0*/  STL [R1+0x20], RZ ;  /* 0x000020ff01007387 */ /* 0x0003e80000100800 */
[----:B------:R1:W-:Y:S04]  /*dec0*/  STL [R1+0x24], RZ ;  /* 0x000024ff01007387 */ /* 0x0003e80000100800 */
[----:B------:R1:W-:Y:S04]  /*ded0*/  STL [R1+0x28], RZ ;  /* 0x000028ff01007387 */ /* 0x0003e80000100800 */
[----:B------:R1:W-:Y:S04]  /*dee0*/  STL [R1+0x2c], RZ ;  /* 0x00002cff01007387 */ /* 0x0003e80000100800 */
[----:B------:R1:W-:Y:S04]  /*def0*/  STL [R1], RZ ;  /* 0x000000ff01007387 */ /* 0x0003e80000100800 */
[----:B------:R1:W-:Y:S04]  /*df00*/  STL [R1+0x4], RZ ;  /* 0x000004ff01007387 */ /* 0x0003e80000100800 */
        /* <DEDUP_REMOVED lines=78> */
[----:B------:R1:W-:Y:S01]  /*e3f0*/  STL [R1+0x620], RZ ;  /* 0x000620ff01007387 */ /* 0x0003e20000100800 */
[----:B------:R-:W-:-:S03]  /*e400*/  SHF.R.U64 R2, R0, 0x10, RZ ;  /* 0x0000001000027819 */ /* 0x000fc600000012ff */
[----:B------:R1:W-:Y:S04]  /*e410*/  STL [R1+0x624], RZ ;  /* 0x000624ff01007387 */ /* 0x0003e80000100800 */
[----:B------:R1:W-:Y:S04]  /*e420*/  STL [R1+0x628], RZ ;  /* 0x000628ff01007387 */ /* 0x0003e80000100800 */
[----:B------:R1:W-:Y:S04]  /*e430*/  STL [R1+0x62c], RZ ;  /* 0x00062cff01007387 */ /* 0x0003e80000100800 */
[----:B------:R1:W-:Y:S01]  /*e440*/  STL [R1+0x200], RZ ;  /* 0x000200ff01007387 */ /* 0x0003e20000100800 */
[----:B------:R-:W-:-:S03]  /*e450*/  LOP3.LUT P0, RZ, R2, 0x1, RZ, 0xc0, !PT ;  /* 0x0000000102ff7812 */ /* 0x000fc6000780c0ff */
[----:B------:R1:W-:Y:S01]  /*e460*/  STL [R1+0x204], RZ ;  /* 0x000204ff01007387 */ /* 0x0003e20000100800 */
[----:B------:R-:W-:-:S03]  /*e470*/  SHF.R.U64 R2, R0, 0x8, RZ ;  /* 0x0000000800027819 */ /* 0x000fc600000012ff */
[----:B------:R1:W-:Y:S01]  /*e480*/  STL [R1+0x208], RZ ;  /* 0x000208ff01007387 */ /* 0x0003e20000100800 */
[----:B------:R-:W-:-:S03]  /*e490*/  SHF.R.U64 R0, R0, 0x4, RZ ;  /* 0x0000000400007819 */ /* 0x000fc600000012ff */
[----:B------:R1:W-:Y:S04]  /*e4a0*/  STL [R1+0x20c], RZ ;  /* 0x00020cff01007387 */ /* 0x0003e80000100800 */
[----:B------:R1:W-:Y:S04]  /*e4b0*/  STL [R1+0x1e0], RZ ;  /* 0x0001e0ff01007387 */ /* 0x0003e80000100800 */
[----:B------:R1:W-:Y:S04]  /*e4c0*/  STL [R1+0x1e4], RZ ;  /* 0x0001e4ff01007387 */ /* 0x0003e80000100800 */
[----:B------:R1:W-:Y:S04]  /*e4d0*/  STL [R1+0x1e8], RZ ;  /* 0x0001e8ff01007387 */ /* 0x0003e80000100800 */
[----:B------:R1:W-:Y:S01]  /*e4e0*/  STL [R1+0x1ec], RZ ;  /* 0x0001ecff01007387 */ /* 0x0003e20000100800 */
[----:B------:R-:W-:-:S03]  /*e4f0*/  LOP3.LUT P6, RZ, R0, 0x1, RZ, 0xc0, !PT ;  /* 0x0000000100ff7812 */ /* 0x000fc600078cc0ff */
[----:B------:R1:W-:Y:S04]  /*e500*/  STL [R1+0x1d0], RZ ;  /* 0x0001d0ff01007387 */ /* 0x0003e80000100800 */
[----:B------:R1:W-:Y:S04]  /*e510*/  STL [R1+0x1d4], RZ ;  /* 0x0001d4ff01007387 */ /* 0x0003e80000100800 */
[----:B------:R1:W-:Y:S04]  /*e520*/  STL [R1+0x1d8], RZ ;  /* 0x0001d8ff01007387 */ /* 0x0003e80000100800 */
[----:B------:R1:W-:Y:S04]  /*e530*/  STL [R1+0x1dc], RZ ;  /* 0x0001dcff01007387 */ /* 0x0003e80000100800 */
[----:B------:R-:W2:Y:S04]  /*e540*/  LDL R0, [R1+0x8c0] ;  /* 0x0008c00001007983 */ /* 0x000ea80000100800 */
[----:B------:R1:W-:Y:S04]  /*e550*/  STL [R1+0x330], RZ ;  /* 0x000330ff01007387 */ /* 0x0003e80000100800 */
[----:B------:R1:W-:Y:S04]  /*e560*/  STL [R1+0x334], RZ ;  /* 0x000334ff01007387 */ /* 0x0003e80000100800 */
[----:B------:R1:W-:Y:S04]  /*e570*/  STL [R1+0x338], RZ ;  /* 0x000338ff01007387 */ /* 0x0003e80000100800 */
[----:B------:R2:W-:Y:S04]  /*e580*/  STL [R1+0x33c], RZ ;  /* 0x00033cff01007387 */ /* 0x0005e80000100800 */
[----:B-1----:R-:W2:Y:S04]  /*e590*/  LDL.64 R202, [R1+0x3f0] ;  /* 0x0003f00001ca7983 */ /* 0x002ea80000100a00 */
[----:B------:R-:W2:Y:S04]  /*e5a0*/  LDL.64 R200, [R1+0x408] ;  /* 0x0004080001c87983 */ /* 0x000ea80000100a00 */
[----:B------:R-:W2:Y:S01]  /*e5b0*/  LDL.64 R190, [R1+0x420] ;  /* 0x0004200001be7983 */ /* 0x000ea20000100a00 */
[----:B------:R-:W-:-:S03]  /*e5c0*/  LOP3.LUT P2, RZ, R2, 0x1, RZ, 0xc0, !PT ;  /* 0x0000000102ff7812 */ /* 0x000fc6000784c0ff */
[----:B------:R-:W2:Y:S01]  /*e5d0*/  LDL.64 R192, [R1+0x438] ;  /* 0x0004380001c07983 */ /* 0x000ea20000100a00 */
[----:B---3--:R-:W-:-:S03]  /*e5e0*/  IMAD.WIDE R92, R248, 0x4, R26 ;  /* 0x00000004f85c7825 */ /* 0x008fc600078e021a */
[----:B------:R-:W3:Y:S01]  /*e5f0*/  LDL.64 R198, [R1+0x470] ;  /* 0x0004700001c67983 */ /* 0x000ee20000100a00 */
[----:B------:R-:W-:-:S03]  /*e600*/  IMAD.WIDE R2, R248, 0x4, R14 ;  /* 0x00000004f8027825 */ /* 0x000fc600078e020e */
[----:B------:R1:W-:Y:S01]  /*e610*/  LDGSTS.E [R252+0x15600], [R92.64], P3 ;  /* 0x156000005cfc7fae */ /* 0x0003e2000992184a */
[----:B----4-:R-:W-:-:S03]  /*e620*/  IMAD.WIDE R160, R248, 0x4, R24 ;  /* 0x00000004f8a07825 */ /* 0x010fc600078e0218 */
[----:B------:R1:W-:Y:S01]  /*e630*/  LDGSTS.E [R252+0x15700], [R2.64], P3 ;  /* 0x1570000002fc7fae */ /* 0x0003e2000992184a */
[----:B------:R-:W-:-:S03]  /*e640*/  IMAD.WIDE R94, R248, 0x4, R12 ;  /* 0x00000004f85e7825 */ /* 0x000fc600078e020c */
        /* <DEDUP_REMOVED lines=16> */
[----:B------:R1:W-:Y:S04]  /*e750*/  LDGSTS.E [R252+0x17e00], [R188.64], !P4 ;  /* 0x17e00000bcfc7fae */ /* 0x0003e8000e12184a */
[----:B------:R1:W-:Y:S04]  /*e760*/  LDGSTS.E [R252+0x17f00], [R174.64], !P4 ;  /* 0x17f00000aefc7fae */ /* 0x0003e8000e12184a */
[----:B------:R-:W0:Y:S04]  /*e770*/  LDGDEPBAR ;  /* 0x00000000000079af */ /* 0x000e280000000000 */
[----:B------:R-:W3:Y:S04]  /*e780*/  LDL.64 R196, [R1+0x490] ;  /* 0x0004900001c47983 */ /* 0x000ee80000100a00 */
        /* <DEDUP_REMOVED lines=23> */
[----:B-1----:R-:W3:Y:S04]  /*e900*/  LDL R252, [R1+0xed0] ;  /* 0x000ed00001fc7983 */ /* 0x002ee80000100800 */
[----:B------:R-:W3:Y:S04]  /*e910*/  LDL.64 R30, [R1+0x430] ;  /* 0x00043000011e7983 */ /* 0x000ee80000100a00 */
[----:B------:R-:W3:Y:S04]  /*e920*/  LDL.64 R48, [R1+0x380] ;  /* 0x0003800001307983 */ /* 0x000ee80000100a00 */
[----:B--2---:R1:W-:Y:S04]  /*e930*/  LDGSTS.E [R0+0x8000], [R202.64], P5 ;  /* 0x08000000ca007fae */ /* 0x0043e8000a92184a */
[----:B------:R2:W-:Y:S04]  /*e940*/  LDGSTS.E [R0+0x8400], [R200.64], P5 ;  /* 0x08400000c8007fae */ /* 0x0005e8000a92184a */
[----:B------:R1:W-:Y:S04]  /*e950*/  LDGSTS.E [R0+0x8800], [R190.64], P5 ;  /* 0x08800000be007fae */ /* 0x0003e8000a92184a */
[----:B------:R2:W-:Y:S04]  /*e960*/  LDGSTS.E [R0+0x8c00], [R192.64], P5 ;  /* 0x08c00000c0007fae */ /* 0x0005e8000a92184a */
[----:B---3--:R3:W-:Y:S04]  /*e970*/  LDGSTS.E [R0+0x9000], [R198.64], P5 ;  /* 0x09000000c6007fae */ /* 0x0087e8000a92184a */
[----:B-1----:R-:W4:Y:S04]  /*e980*/  LDL.64 R190, [R1+0x4d0] ;  /* 0x0004d00001be7983 */ /* 0x002f280000100a00 */
[----:B--2---:R-:W2:Y:S04]  /*e990*/  LDL.64 R192, [R1+0x4f0] ;  /* 0x0004f00001c07983 */ /* 0x004ea80000100a00 */
[----:B------:R-:W2:Y:S04]  /*e9a0*/  LDL.64 R202, [R1+0xeb0] ;  /* 0x000eb00001ca7983 */ /* 0x000ea80000100a00 */
[----:B------:R-:W2:Y:S04]  /*e9b0*/  LDL.64 R200, [R1+0x378] ;  /* 0x0003780001c87983 */ /* 0x000ea80000100a00 */
[----:B---3--:R-:W3:Y:S04]  /*e9c0*/  LDL.64 R198, [R1+0x388] ;  /* 0x0003880001c67983 */ /* 0x008ee80000100a00 */
[----:B------:R1:W-:Y:S04]  /*e9d0*/  LDGSTS.E [R0+0x9400], [R196.64], P5 ;  /* 0x09400000c4007fae */ /* 0x0003e8000a92184a */
[----:B------:R1:W-:Y:S04]  /*e9e0*/  LDGSTS.E [R0+0x9800], [R194.64], P5 ;  /* 0x09800000c2007fae */ /* 0x0003e8000a92184a */
[----:B-1----:R-:W3:Y:S04]  /*e9f0*/  LDL.64 R196, [R1+0x3c8] ;  /* 0x0003c80001c47983 */ /* 0x002ee80000100a00 */
[----:B------:R-:W3:Y:S04]  /*ea00*/  LDL.64 R194, [R1+0x3d8] ;  /* 0x0003d80001c27983 */ /* 0x000ee80000100a00 */
[----:B----4-:R1:W-:Y:S04]  /*ea10*/  LDGSTS.E [R0+0x9c00], [R190.64], P5 ;  /* 0x09c00000be007fae */ /* 0x0103e8000a92184a */
[----:B--2---:R2:W-:Y:S04]  /*ea20*/  LDGSTS.E [R0+0xa000], [R192.64], P5 ;  /* 0x0a000000c0007fae */ /* 0x0045e8000a92184a */
[----:B------:R2:W-:Y:S04]  /*ea30*/  LDGSTS.E [R0+0xa400], [R32.64], P5 ;  /* 0x0a40000020007fae */ /* 0x0005e8000a92184a */
[----:B-1----:R-:W4:Y:S04]  /*ea40*/  LDL.64 R190, [R1+0x398] ;  /* 0x0003980001be7983 */ /* 0x002f280000100a00 */
        /* <DEDUP_REMOVED lines=23> */
[----:B---3--:R3:W-:Y:S04]  /*ebc0*/  LDGSTS.E [R252+0x8500], [R198.64], P5 ;  /* 0x08500000c6fc7fae */ /* 0x0087e8000a92184a */
[----:B--2---:R-:W2:Y:S04]  /*ebd0*/  LDL.64 R192, [R1+0x400] ;  /* 0x0004000001c07983 */ /* 0x004ea80000100a00 */
[----:B------:R-:W2:Y:S04]  /*ebe0*/  LDL.64 R32, [R1+0x468] ;  /* 0x0004680001207983 */ /* 0x000ea80000100a00 */
[----:B-1----:R-:W2:Y:S04]  /*ebf0*/  LDL.64 R34, [R1+0x488] ;  /* 0x0004880001227983 */ /* 0x002ea80000100a00 */
[----:B------:R-:W2:Y:S04]  /*ec00*/  LDL.64 R36, [R1+0x4a8] ;  /* 0x0004a80001247983 */ /* 0x000ea80000100a00 */
        /* <DEDUP_REMOVED lines=21> */
[----:B------:R-:W2:Y:S04]  /*ed60*/  LDL R0, [R1+0xecc] ;  /* 0x000ecc0001007983 */ /* 0x000ea80000100800 */
[----:B---3--:R-:W3:Y:S04]  /*ed70*/  LDL.64 R198, [R1+0x350] ;  /* 0x0003500001c67983 */ /* 0x008ee80000100a00 */
[----:B----4-:R1:W-:Y:S04]  /*ed80*/  LDGSTS.E [R252+0x8900], [R190.64], P5 ;  /* 0x08900000befc7fae */ /* 0x0103e8000a92184a */
[----:B------:R4:W-:Y:S04]  /*ed90*/  LDGSTS.E [R252+0x8d00], [R196.64], P5 ;  /* 0x08d00000c4fc7fae */ /* 0x0009e8000a92184a */
[----:B------:R4:W-:Y:S04]  /*eda0*/  LDGSTS.E [R252+0x9100], [R194.64], P5 ;  /* 0x09100000c2fc7fae */ /* 0x0009e8000a92184a */
[----:B-1----:R-:W3:Y:S04]  /*edb0*/  LDL.64 R190, [R1+0x418] ;  /* 0x0004180001be7983 */ /* 0x002ee80000100a00 */
[----:B----4-:R-:W4:Y:S04]  /*edc0*/  LDL.64 R196, [R1+0x358] ;  /* 0x0003580001c47983 */ /* 0x010f280000100a00 */
[----:B------:R-:W4:Y:S04]  /*edd0*/  LDL.64 R194, [R1+0x360] ;  /* 0x0003600001c27983 */ /* 0x000f280000100a00 */
[----:B--2---:R1:W-:Y:S04]  /*ede0*/  LDGSTS.E [R252+0x9500], [R192.64], P5 ;  /* 0x09500000c0fc7fae */ /* 0x0043e8000a92184a */
[----:B-1----:R-:W2:Y:S04]  /*edf0*/  LDL.64 R192, [R1+0x368] ;  /* 0x0003680001c07983 */ /* 0x002ea80000100a00 */
[----:B---3--:R1:W-:Y:S04]  /*ee00*/  LDGSTS.E [R252+0x9900], [R190.64], P5 ;  /* 0x09900000befc7fae */ /* 0x0083e8000a92184a */
[----:B------:R3:W-:Y:S04]  /*ee10*/  LDGSTS.E [R252+0x9d00], [R30.64], P5 ;  /* 0x09d000001efc7fae */ /* 0x0007e8000a92184a */
[----:B------:R3:W-:Y:S04]  /*ee20*/  LDGSTS.E [R252+0xa100], [R32.64], P5 ;  /* 0x0a10000020fc7fae */ /* 0x0007e8000a92184a */
[----:B-1----:R-:W2:Y:S04]  /*ee30*/  LDL.64 R190, [R1+0x370] ;  /* 0x0003700001be7983 */ /* 0x002ea80000100a00 */
[----:B------:R1:W-:Y:S04]  /*ee40*/  LDGSTS.E [R252+0xa500], [R34.64], P5 ;  /* 0x0a50000022fc7fae */ /* 0x0003e8000a92184a */
[----:B------:R1:W-:Y:S04]  /*ee50*/  LDGSTS.E [R252+0xa900], [R36.64], P5 ;  /* 0x0a90000024fc7fae */ /* 0x0003e8000a92184a */
[----:B---3--:R-:W3:Y:S04]  /*ee60*/  LDL.64 R30, [R1+0x390] ;  /* 0x00039000011e7983 */ /* 0x008ee80000100a00 */
[----:B------:R1:W-:Y:S04]  /*ee70*/  LDGSTS.E [R252+0xad00], [R38.64], P5 ;  /* 0x0ad0000026fc7fae */ /* 0x0003e8000a92184a */
[----:B------:R-:W3:Y:S04]  /*ee80*/  LDL.64 R32, [R1+0x3c0] ;  /* 0x0003c00001207983 */ /* 0x000ee80000100a00 */
[----:B------:R4:W-:Y:S04]  /*ee90*/  LDGSTS.E [R252+0xb100], [R40.64], P5 ;  /* 0x0b10000028fc7fae */ /* 0x0009e8000a92184a */
[----:B-1----:R-:W3:Y:S04]  /*eea0*/  LDL.64 R34, [R1+0x3d0] ;  /* 0x0003d00001227983 */ /* 0x002ee80000100a00 */
[----:B------:R1:W-:Y:S04]  /*eeb0*/  LDGSTS.E [R252+0xb500], [R42.64], P5 ;  /* 0x0b5000002afc7fae */ /* 0x0003e8000a92184a */
[----:B------:R-:W3:Y:S04]  /*eec0*/  LDL.64 R36, [R1+0x3f8] ;  /* 0x0003f80001247983 */ /* 0x000ee80000100a00 */
[----:B------:R1:W-:Y:S04]  /*eed0*/  LDGSTS.E [R252+0xb900], [R44.64], P5 ;  /* 0x0b9000002cfc7fae */ /* 0x0003e8000a92184a */
[----:B------:R-:W3:Y:S04]  /*eee0*/  LDL.64 R38, [R1+0x410] ;  /* 0x0004100001267983 */ /* 0x000ee80000100a00 */
[----:B------:R1:W-:Y:S04]  /*eef0*/  LDGSTS.E [R252+0xbd00], [R46.64], P5 ;  /* 0x0bd000002efc7fae */ /* 0x0003e8000a92184a */
[----:B----4-:R-:W4:Y:S04]  /*ef00*/  LDL.64 R40, [R1+0x428] ;  /* 0x0004280001287983 */ /* 0x010f280000100a00 */
[----:B------:R1:W-:Y:S04]  /*ef10*/  LDGSTS.E [R252+0xc100], [R80.64], P5 ;  /* 0x0c10000050fc7fae */ /* 0x0003e8000a92184a */
[----:B-1----:R-:W4:Y:S04]  /*ef20*/  LDL.64 R42, [R1+0x460] ;  /* 0x00046000012a7983 */ /* 0x002f280000100a00 */
[----:B------:R1:W-:Y:S04]  /*ef30*/  LDGSTS.E [R252+0xc500], [R82.64], P5 ;  /* 0x0c50000052fc7fae */ /* 0x0003e8000a92184a */
[----:B------:R-:W4:Y:S04]  /*ef40*/  LDL.64 R44, [R1+0x480] ;  /* 0x00048000012c7983 */ /* 0x000f280000100a00 */
[----:B------:R1:W-:Y:S04]  /*ef50*/  LDGSTS.E [R252+0xc900], [R84.64], P5 ;  /* 0x0c90000054fc7fae */ /* 0x0003e8000a92184a */
[----:B------:R-:W4:Y:S04]  /*ef60*/  LDL.64 R46, [R1+0x4a0] ;  /* 0x0004a000012e7983 */ /* 0x000f280000100a00 */
[----:B------:R1:W-:Y:S04]  /*ef70*/  LDGSTS.E [R252+0xcd00], [R86.64], P5 ;  /* 0x0cd0000056fc7fae */ /* 0x0003e8000a92184a */
[----:B------:R-:W4:Y:S04]  /*ef80*/  LDL.64 R80, [R1+0x4c0] ;  /* 0x0004c00001507983 */ /* 0x000f280000100a00 */
        /* <DEDUP_REMOVED lines=30> */
[----:B--2---:R1:W-:Y:S04]  /*f170*/  LDGSTS.E [R0+0x8e00], [R192.64], P5 ;  /* 0x08e00000c0007fae */ /* 0x0043e8000a92184a */
[----:B------:R-:W2:Y:S04]  /*f180*/  LDL.64 R194, [R1+0xec0] ;  /* 0x000ec00001c27983 */ /* 0x000ea80000100a00 */
[----:B------:R-:W2:Y:S04]  /*f190*/  LDL R252, [R1+0xec8] ;  /* 0x000ec80001fc7983 */ /* 0x000ea80000100800 */
[----:B-1----:R-:W2:Y:S04]  /*f1a0*/  LDL.64 R192, [R1+0x10] ;  /* 0x0000100001c07983 */ /* 0x002ea80000100a00 */
[----:B------:R-:W2:Y:S04]  /*f1b0*/  LDL.64 R218, [R1+0x340] ;  /* 0x0003400001da7983 */ /* 0x000ea80000100a00 */
[----:B------:R-:W2:Y:S04]  /*f1c0*/  LDL.64 R216, [R1+0x348] ;  /* 0x0003480001d87983 */ /* 0x000ea80000100a00 */
[----:B------:R1:W-:Y:S04]  /*f1d0*/  LDGSTS.E [R0+0x9200], [R190.64], P5 ;  /* 0x09200000be007fae */ /* 0x0003e8000a92184a */
[----:B------:R1:W-:Y:S04]  /*f1e0*/  LDGSTS.E [R0+0x9600], [R48.64], P5 ;  /* 0x0960000030007fae */ /* 0x0003e8000a92184a */
[----:B-1----:R-:W2:Y:S04]  /*f1f0*/  LDL.64 R190, [R1+0x18] ;  /* 0x0000180001be7983 */ /* 0x002ea80000100a00 */
[----:B------:R1:W5:Y:S04]  /*f200*/  LDL.LU.64 R48, [R1+0xfe8] ;  /* 0x000fe80001307983 */ /* 0x0003680000300a00 */
[----:B---3--:R3:W-:Y:S04]  /*f210*/  LDGSTS.E [R0+0x9a00], [R30.64], P5 ;  /* 0x09a000001e007fae */ /* 0x0087e8000a92184a */
[----:B------:R1:W-:Y:S04]  /*f220*/  LDGSTS.E [R0+0x9e00], [R32.64], P5 ;  /* 0x09e0000020007fae */ /* 0x0003e8000a92184a */
[----:B------:R3:W-:Y:S04]  /*f230*/  LDGSTS.E [R0+0xa200], [R34.64], P5 ;  /* 0x0a20000022007fae */ /* 0x0007e8000a92184a */
[----:B---3--:R-:W3:Y:S04]  /*f240*/  LDL.LU.64 R30, [R1+0xfe0] ;  /* 0x000fe000011e7983 */ /* 0x008ee80000300a00 */
[----:B-1----:R-:W3:Y:S04]  /*f250*/  LDL.LU.64 R32, [R1+0xfd8] ;  /* 0x000fd80001207983 */ /* 0x002ee80000300a00 */
[----:B------:R-:W3:Y:S04]  /*f260*/  LDL.LU.64 R34, [R1+0xfd0] ;  /* 0x000fd00001227983 */ /* 0x000ee80000300a00 */
[----:B------:R1:W-:Y:S04]  /*f270*/  LDGSTS.E [R0+0xa600], [R36.64], P5 ;  /* 0x0a60000024007fae */ /* 0x0003e8000a92184a */
[----:B------:R4:W-:Y:S04]  /*f280*/  LDGSTS.E [R0+0xaa00], [R38.64], P5 ;  /* 0x0aa0000026007fae */ /* 0x0009e8000a92184a */
[----:B----4-:R4:W-:Y:S04]  /*f290*/  LDGSTS.E [R0+0xae00], [R40.64], P5 ;  /* 0x0ae0000028007fae */ /* 0x0109e8000a92184a */
[----:B-1----:R-:W3:Y:S04]  /*f2a0*/  LDL.LU.64 R36, [R1+0xfc8] ;  /* 0x000fc80001247983 */ /* 0x002ee80000300a00 */
[----:B------:R-:W3:Y:S04]  /*f2b0*/  LDL.LU.64 R38, [R1+0xfc0] ;  /* 0x000fc00001267983 */ /* 0x000ee80000300a00 */
[----:B----4-:R-:W4:Y:S04]  /*f2c0*/  LDL.LU.64 R40, [R1+0xfb8] ;  /* 0x000fb80001287983 */ /* 0x010f280000300a00 */
[----:B------:R1:W-:Y:S04]  /*f2d0*/  LDGSTS.E [R0+0xb200], [R42.64], P5 ;  /* 0x0b2000002a007fae */ /* 0x0003e8000a92184a */
[----:B------:R1:W-:Y:S04]  /*f2e0*/  LDGSTS.E [R0+0xb600], [R44.64], P5 ;  /* 0x0b6000002c007fae */ /* 0x0003e8000a92184a */
[----:B------:R1:W-:Y:S04]  /*f2f0*/  LDGSTS.E [R0+0xba00], [R46.64], P5 ;  /* 0x0ba000002e007fae */ /* 0x0003e8000a92184a */
[----:B-1----:R-:W3:Y:S04]  /*f300*/  LDL.LU.64 R42, [R1+0xfb0] ;  /* 0x000fb000012a7983 */ /* 0x002ee80000300a00 */
[----:B------:R-:W3:Y:S04]  /*f310*/  LDL.LU.64 R44, [R1+0xfa8] ;  /* 0x000fa800012c7983 */ /* 0x000ee80000300a00 */
[----:B------:R-:W3:Y:S04]  /*f320*/  LDL.LU.64 R46, [R1+0xfa0] ;  /* 0x000fa000012e7983 */ /* 0x000ee80000300a00 */
        /* <DEDUP_REMOVED lines=31> */
[----:B--2---:R2:W-:Y:S04]  /*f520*/  LDGSTS.E [R0+0xfe00], [R194.64], P5 ;  /* 0x0fe00000c2007fae */ /* 0x0045e8000a92184a */
[----:B------:R2:W-:Y:S04]  /*f530*/  LDGSTS.E [R252+0x8300], [R192.64], P5 ;  /* 0x08300000c0fc7fae */ /* 0x0005e8000a92184a */
[----:B-1----:R-:W3:Y:S04]  /*f540*/  LDL.LU.64 R196, [R1+0xf20] ;  /* 0x000f200001c47983 */ /* 0x002ee80000300a00 */
[----:B--2---:R-:W2:Y:S04]  /*f550*/  LDL.LU.64 R194, [R1+0xf18] ;  /* 0x000f180001c27983 */ /* 0x004ea80000300a00 */
[----:B------:R-:W2:Y:S04]  /*f560*/  LDL.LU.64 R192, [R1+0xf10] ;  /* 0x000f100001c07983 */ /* 0x000ea80000300a00 */
[----:B------:R1:W-:Y:S04]  /*f570*/  LDGSTS.E [R252+0x8700], [R190.64], P5 ;  /* 0x08700000befc7fae */ /* 0x0003e8000a92184a */
[----:B------:R4:W-:Y:S04]  /*f580*/  LDGSTS.E [R252+0x8b00], [R218.64], P5 ;  /* 0x08b00000dafc7fae */ /* 0x0009e8000a92184a */
[----:B------:R4:W-:Y:S04]  /*f590*/  LDGSTS.E [R252+0x8f00], [R216.64], P5 ;  /* 0x08f00000d8fc7fae */ /* 0x0009e8000a92184a */
[----:B-1----:R-:W2:Y:S04]  /*f5a0*/  LDL.LU.64 R190, [R1+0xf08] ;  /* 0x000f080001be7983 */ /* 0x002ea80000300a00 */
        /* <DEDUP_REMOVED lines=8> */
[----:B------:R-:W-:-:S03]  /*f630*/  IMAD.MOV.U32 R29, RZ, RZ, 0x1f ;  /* 0x0000001fff1d7424 */ /* 0x000fc600078e00ff */
[----:B------:R1:W-:Y:S04]  /*f640*/  STL [R1+0x1c0], RZ ;  /* 0x0001c0ff01007387 */ /* 0x0003e80000100800 */
[----:B------:R1:W-:Y:S04]  /*f650*/  STL [R1+0x1c4], RZ ;  /* 0x0001c4ff01007387 */ /* 0x0003e80000100800 */
[----:B------:R1:W-:Y:S04]  /*f660*/  STL [R1+0x1c8], RZ ;  /* 0x0001c8ff01007387 */ /* 0x0003e80000100800 */
[----:B------:R1:W-:Y:S04]  /*f670*/  STL [R1+0x1cc], RZ ;  /* 0x0001ccff01007387 */ /* 0x0003e80000100800 */
[----:B------:R1:W-:Y:S01]  /*f680*/  STL [R1+0x190], RZ ;  /* 0x000190ff01007387 */ /* 0x0003e20000100800 */
[----:B------:R-:W-:-:S03]  /*f690*/  IADD3 R29, R29, c[0x0][0x180], RZ ;  /* 0x000060001d1d7a10 */ /* 0x000fc60007ffe0ff */
[----:B------:R1:W-:Y:S04]  /*f6a0*/  STL [R1+0x194], RZ ;  /* 0x000194ff01007387 */ /* 0x0003e80000100800 */
[----:B------:R1:W-:Y:S04]  /*f6b0*/  STL [R1+0x198], RZ ;  /* 0x000198ff01007387 */ /* 0x0003e80000100800 */
[----:B------:R1:W-:Y:S01]  /*f6c0*/  STL [R1+0x19c], RZ ;  /* 0x00019cff01007387 */ /* 0x0003e20000100800 */
[----:B------:R-:W-:Y:S01]  /*f6d0*/  ISETP.GE.AND P3, PT, R29, 0x20, PT ;  /* 0x000000201d00780c */ /* 0x000fe20003f66270 */
[----:B------:R-:W-:Y:S01]  /*f6e0*/  CS2R R50, SRZ ;  /* 0x0000000000327805 */ /* 0x000fe2000001ff00 */
        /* <DEDUP_REMOVED lines=81> */
[----:B----4-:R-:W-:Y:S01]  /*fc00*/  CS2R R216, SRZ ;  /* 0x0000000000d87805 */ /* 0x010fe2000001ff00 */
[----:B------:R-:W-:Y:S01]  /*fc10*/  CS2R R218, SRZ ;  /* 0x0000000000da7805 */ /* 0x000fe2000001ff00 */
[----:B--2---:R1:W-:Y:S04]  /*fc20*/  LDGSTS.E [R252+0x9300], [R190.64], P5 ;  /* 0x09300000befc7fae */ /* 0x0043e8000a92184a */
[----:B------:R1:W-:Y:S04]  /*fc30*/  LDGSTS.E [R252+0x9700], [R192.64], P5 ;  /* 0x09700000c0fc7fae */ /* 0x0003e8000a92184a */
[----:B------:R1:W-:Y:S04]  /*fc40*/  LDGSTS.E [R252+0x9b00], [R194.64], P5 ;  /* 0x09b00000c2fc7fae */ /* 0x0003e8000a92184a */
[----:B---3--:R1:W-:Y:S04]  /*fc50*/  LDGSTS.E [R252+0x9f00], [R196.64], P5 ;  /* 0x09f00000c4fc7fae */ /* 0x0083e8000a92184a */
        /* <DEDUP_REMOVED lines=23> */
[----:B------:R4:W-:Y:S01]  /*fdd0*/  LDGSTS.E [R252+0xff00], [R30.64], P5 ;  /* 0x0ff000001efc7fae */ /* 0x0009e2000a92184a */
[----:B-1----:R-:W-:-:S03]  /*fde0*/  CS2R R36, SRZ ;  /* 0x0000000000247805 */ /* 0x002fc6000001ff00 */
[----:B------:R-:W0:Y:S01]  /*fdf0*/  LDGDEPBAR ;  /* 0x00000000000079af */ /* 0x000e220000000000 */
[----:B--2---:R-:W-:Y:S01]  /*fe00*/  CS2R R34, SRZ ;  /* 0x0000000000227805 */ /* 0x004fe2000001ff00 */
[----:B------:R-:W-:Y:S01]  /*fe10*/  CS2R R38, SRZ ;  /* 0x0000000000267805 */ /* 0x000fe2000001ff00 */
[----:B------:R-:W-:Y:S01]  /*fe20*/  CS2R R40, SRZ ;  /* 0x0000000000287805 */ /* 0x000fe2000001ff00 */
[----:B---3--:R-:W-:Y:S01]  /*fe30*/  CS2R R32, SRZ ;  /* 0x0000000000207805 */ /* 0x008fe2000001ff00 */
[----:B------:R-:W-:Y:S01]  /*fe40*/  CS2R R42, SRZ ;  /* 0x00000000002a7805 */ /* 0x000fe2000001ff00 */
[----:B------:R-:W-:Y:S01]  /*fe50*/  CS2R R44, SRZ ;  /* 0x00000000002c7805 */ /* 0x000fe2000001ff00 */
[----:B------:R-:W-:Y:S01]  /*fe60*/  CS2R R46, SRZ ;  /* 0x00000000002e7805 */ /* 0x000fe2000001ff00 */
[----:B----4-:R-:W-:Y:S01]  /*fe70*/  CS2R R30, SRZ ;  /* 0x00000000001e7805 */ /* 0x010fe2000001ff00 */
[----:B------:R-:W-:Y:S01]  /*fe80*/  CS2R R80, SRZ ;  /* 0x0000000000507805 */ /* 0x000fe2000001ff00 */
[----:B------:R-:W-:Y:S01]  /*fe90*/  CS2R R82, SRZ ;  /* 0x0000000000527805 */ /* 0x000fe2000001ff00 */
[----:B------:R-:W-:Y:S01]  /*fea0*/  CS2R R84, SRZ ;  /* 0x0000000000547805 */ /* 0x000fe2000001ff00 */
[----:B------:R-:W-:Y:S01]  /*feb0*/  CS2R R86, SRZ ;  /* 0x0000000000567805 */ /* 0x000fe2000001ff00 */
[----:B------:R-:W-:Y:S01]  /*fec0*/  CS2R R88, SRZ ;  /* 0x0000000000587805 */ /* 0x000fe2000001ff00 */
[----:B------:R-:W-:Y:S01]  /*fed0*/  CS2R R90, SRZ ;  /* 0x00000000005a7805 */ /* 0x000fe2000001ff00 */
[----:B------:R-:W-:Y:S05]  /*fee0*/  @!P3 BRA `(.L_x_0) ;  /* 0x000194500000b947 */ /* 0x000fea0003800000 */
[----:B------:R-:W2:Y:S04]  /*fef0*/  LDL.LU.64 R82, [R1+0x5b8] ;  /* 0x0005b80001527983 */ /* 0x000ea80000300a00 */
[----:B------:R-:W3:Y:S04]  /*ff00*/  LDL.LU.64 R84, [R1+0x500] ;  /* 0x0005000001547983 */ /* 0x000ee80000300a00 */
[----:B------:R-:W3:Y:S04]  /*ff10*/  LDL.LU.64 R86, [R1+0x678] ;  /* 0x0006780001567983 */ /* 0x000ee80000300a00 */
[----:B------:R-:W2:Y:S04]  /*ff20*/  LDL.LU.64 R216, [R1+0x478] ;  /* 0x0004780001d87983 */ /* 0x000ea80000300a00 */
        /* <DEDUP_REMOVED lines=16> */
[----:B------:R-:W3:Y:S04]  /*10030*/  LDL.LU.64 R18, [R1+0x320] ;  /* 0x0003200001127983 */ /* 0x000ee80000300a00 */
[----:B------:R-:W3:Y:S04]  /*10040*/  LDL.LU.64 R242, [R1+0xa0] ;  /* 0x0000a00001f27983 */ /* 0x000ee80000300a00 */
[----:B------:R-:W3:Y:S04]  /*10050*/  LDL.LU.64 R16, [R1+0xa8] ;  /* 0x0000a80001107983 */ /* 0x000ee80000300a00 */
[----:B------:R-:W3:Y:S04]  /*10060*/  LDL.LU.64 R22, [R1+0x80] ;  /* 0x0000800001167983 */ /* 0x000ee80000300a00 */
[----:B------:R-:W3:Y:S01]  /*10070*/  LDL.LU.64 R20, [R1+0xc8] ;  /* 0x0000c80001147983 */ /* 0x000ee20000300a00 */
[----:B--2---:R-:W-:-:S03]  /*10080*/  IMAD.MOV.U32 R0, RZ, RZ, R25 ;  /* 0x000000ffff007224 */ /* 0x004fc600078e0019 */
[----:B------:R1:W-:Y:S04]  /*10090*/  STL [R1+0x8cc], R24 ;  /* 0x0008cc1801007387 */ /* 0x0003e80000100800 */
[----:B------:R2:W-:Y:S04]  /*100a0*/  STL [R1+0x8c8], R0 ;  /* 0x0008c80001007387 */ /* 0x0005e80000100800 */
[----:B---3--:R3:W-:Y:S04]  /*100b0*/  STL [R1+0x8d4], R18 ;  /* 0x0008d41201007387 */ /* 0x0087e80000100800 */
[----:B-1----:R-:W4:Y:S01]  /*100c0*/  LDL.LU.64 R24, [R1+0x88] ;  /* 0x0000880001187983 */ /* 0x002f220000300a00 */
[----:B--2---:R-:W-:-:S03]  /*100d0*/  IMAD.MOV.U32 R0, RZ, RZ, R19 ;  /* 0x000000ffff007224 */ /* 0x004fc600078e0013 */
[----:B------:R-:W-:Y:S04]  /*100e0*/  STL [R1+0x8dc], R242 ;  /* 0x0008dcf201007387 */ /* 0x000fe80000100800 */
[----:B------:R1:W-:Y:S04]  /*100f0*/  STL [R1+0x8d0], R0 ;  /* 0x0008d00001007387 */ /* 0x0003e80000100800 */
[----:B---3--:R-:W2:Y:S04]  /*10100*/  LDL.LU.64 R18, [R1+0x30] ;  /* 0x0000300001127983 */ /* 0x008ea80000300a00 */
[----:B------:R-:W-:Y:S01]  /*10110*/  STL [R1+0x8e4], R16 ;  /* 0x0008e41001007387 */ /* 0x000fe20000100800 */
[----:B-1----:R-:W-:-:S05]  /*10120*/  IMAD.MOV.U32 R0, RZ, RZ, R243 ;  /* 0x000000ffff007224 */ /* 0x002fca00078e00f3 */
[----:B------:R1:W-:Y:S04]  /*10130*/  STL [R1+0x8d8], R0 ;  /* 0x0008d80001007387 */ /* 0x0003e80000100800 */
[----:B------:R-:W4:Y:S04]  /*10140*/  LDL.LU.64 R240, [R1+0x38] ;  /* 0x0000380001f07983 */ /* 0x000f280000300a00 */
[----:B------:R-:W4:Y:S01]  /*10150*/  LDL.LU.64 R242, [R1+0x1a8] ;  /* 0x0001a80001f27983 */ /* 0x000f220000300a00 */
[----:B-1----:R-:W-:-:S05]  /*10160*/  IMAD.MOV.U32 R0, RZ, RZ, R17 ;  /* 0x000000ffff007224 */ /* 0x002fca00078e0011 */
[----:B------:R1:W-:Y:S04]  /*10170*/  STL [R1+0x8e0], R0 ;  /* 0x0008e00001007387 */ /* 0x0003e80000100800 */
[----:B------:R1:W-:Y:S02]  /*10180*/  STL [R1+0x8ec], R22 ;  /* 0x0008ec1601007387 */ /* 0x0003e40000100800 */
[----:B-1----:R-:W-:-:S05]  /*10190*/  IMAD.MOV.U32 R0, RZ, RZ, R23 ;  /* 0x000000ffff007224 */ /* 0x002fca00078e0017 */
[----:B------:R1:W-:Y:S04]  /*101a0*/  STL [R1+0x8e8], R0 ;  /* 0x0008e80001007387 */ /* 0x0003e80000100800 */
[----:B------:R-:W4:Y:S04]  /*101b0*/  LDL.LU.64 R22, [R1+0x1a0] ;  /* 0x0001a00001167983 */ /* 0x000f280000300a00 */
[----:B----4-:R4:W-:Y:S04]  /*101c0*/  STL [R1+0x8f4], R24 ;  /* 0x0008f41801007387 */ /* 0x0109e80000100800 */
[----:B------:R-:W3:Y:S01]  /*101d0*/  LDL.LU.64 R16, [R1+0xd0] ;  /* 0x0000d00001107983 */ /* 0x000ee20000300a00 */
[----:B-1----:R-:W-:-:S03]  /*101e0*/  IMAD.MOV.U32 R0, RZ, RZ, R25 ;  /* 0x000000ffff007224 */ /* 0x002fc600078e0019 */
[----:B--2---:R-:W-:Y:S04]  /*101f0*/  STL [R1+0x8fc], R18 ;  /* 0x0008fc1201007387 */ /* 0x004fe80000100800 */
[----:B------:R1:W-:Y:S04]  /*10200*/  STL [R1+0x8f0], R0 ;  /* 0x0008f00001007387 */ /* 0x0003e80000100800 */
[----:B----4-:R-:W2:Y:S01]  /*10210*/  LDL.LU.64 R24, [R1+0xd8] ;  /* 0x0000d80001187983 */ /* 0x010ea20000300a00 */
[----:B-1----:R-:W-:-:S03]  /*10220*/  IMAD.MOV.U32 R0, RZ, RZ, R19 ;  /* 0x000000ffff007224 */ /* 0x002fc600078e0013 */
[----:B------:R-:W-:Y:S04]  /*10230*/  STL [R1+0x904], R240 ;  /* 0x000904f001007387 */ /* 0x000fe80000100800 */
[----:B------:R1:W-:Y:S04]  /*10240*/  STL [R1+0x8f8], R0 ;  /* 0x0008f80001007387 */ /* 0x0003e80000100800 */
[----:B------:R-:W4:Y:S01]  /*10250*/  LDL.LU.64 R18, [R1+0xc0] ;  /* 0x0000c00001127983 */ /* 0x000f220000300a00 */
[----:B-1----:R-:W-:-:S03]  /*10260*/  IMAD.MOV.U32 R0, RZ, RZ, R241 ;  /* 0x000000ffff007224 */ /* 0x002fc600078e00f1 */
[----:B------:R-:W-:Y:S04]  /*10270*/  STL [R1+0x90c], R242 ;  /* 0x00090cf201007387 */ /* 0x000fe80000100800 */
[----:B------:R1:W-:Y:S02]  /*10280*/  STL [R1+0x900], R0 ;  /* 0x0009000001007387 */ /* 0x0003e40000100800 */
[----:B-1----:R-:W-:-:S05]  /*10290*/  IMAD.MOV.U32 R0, RZ, RZ, R243 ;  /* 0x000000ffff007224 */ /* 0x002fca00078e00f3 */
[----:B------:R1:W-:Y:S04]  /*102a0*/  STL [R1+0x908], R0 ;  /* 0x0009080001007387 */ /* 0x0003e80000100800 */
[----:B------:R3:W-:Y:S01]  /*102b0*/  STL [R1+0x914], R22 ;  /* 0x0009141601007387 */ /* 0x0007e20000100800 */
[----:B-1----:R-:W-:-:S03]  /*102c0*/  IMAD.MOV.U32 R0, RZ, RZ, R23 ;  /* 0x000000ffff007224 */ /* 0x002fc600078e0017 */
[----:B---3--:R-:W-:Y:S04]  /*102d0*/  STL [R1+0x91c], R16 ;  /* 0x00091c1001007387 */ /* 0x008fe80000100800 */
[----:B------:R1:W-:Y:S04]  /*102e0*/  STL [R1+0x910], R0 ;  /* 0x0009100001007387 */ /* 0x0003e80000100800 */
[----:B------:R-:W3:Y:S01]  /*102f0*/  LDL.LU.64 R22, [R1+0x90] ;  /* 0x0000900001167983 */ /* 0x000ee20000300a00 */
[----:B-1----:R-:W-:-:S03]  /*10300*/  IMAD.MOV.U32 R0, RZ, RZ, R17 ;  /* 0x000000ffff007224 */ /* 0x002fc600078e0011 */
[----:B--2---:R-:W-:Y:S04]  /*10310*/  STL [R1+0x924], R24 ;  /* 0x0009241801007387 */ /* 0x004fe80000100800 */
[----:B------:R1:W-:Y:S02]  /*10320*/  STL [R1+0x918], R0 ;  /* 0x0009180001007387 */ /* 0x0003e40000100800 */
[----:B-1----:R-:W-:Y:S02]  /*10330*/  IMAD.MOV.U32 R0, RZ, RZ, R25 ;  /* 0x000000ffff007224 */ /* 0x002fe400078e0019 */
[----:B------:R-:W2:Y:S04]  /*10340*/  LDL.LU.64 R24, [R1+0x98] ;  /* 0x0000980001187983 */ /* 0x000ea80000300a00 */
[----:B------:R1:W-:Y:S04]  /*10350*/  STL [R1+0x920], R0 ;  /* 0x0009200001007387 */ /* 0x0003e80000100800 */
[----:B----4-:R-:W-:Y:S04]  /*10360*/  STL [R1+0x92c], R18 ;  /* 0x00092c1201007387 */ /* 0x010fe80000100800 */
[----:B------:R-:W2:Y:S01]  /*10370*/  LDL.LU.64 R242, [R1+0x1b0] ;  /* 0x0001b00001f27983 */ /* 0x000ea20000300a00 */
[----:B-1----:R-:W-:-:S05]  /*10380*/  IMAD.MOV.U32 R0, RZ, RZ, R19 ;  /* 0x000000ffff007224 */ /* 0x002fca00078e0013 */
[----:B------:R1:W-:Y:S04]  /*10390*/  STL [R1+0x928], R0 ;  /* 0x0009280001007387 */ /* 0x0003e80000100800 */
[----:B------:R3:W-:Y:S04]  /*103a0*/  STL [R1+0x934], R20 ;  /* 0x0009341401007387 */ /* 0x0007e80000100800 */
[----:B------:R-:W2:Y:S01]  /*103b0*/  LDL.LU.64 R16, [R1+0x1b8] ;  /* 0x0001b80001107983 */ /* 0x000ea20000300a00 */
[----:B-1----:R-:W-:-:S03]  /*103c0*/  IMAD.MOV.U32 R0, RZ, RZ, R21 ;  /* 0x000000ffff007224 */ /* 0x002fc600078e0015 */
[----:B------:R-:W2:Y:S04]  /*103d0*/  LDL.LU.64 R18, [R1+0x120] ;  /* 0x0001200001127983 */ /* 0x000ea80000300a00 */
[----:B------:R1:W-:Y:S04]  /*103e0*/  STL [R1+0x930], R0 ;  /* 0x0009300001007387 */ /* 0x0003e80000100800 */
[----:B---3--:R3:W-:Y:S04]  /*103f0*/  STL [R1+0x93c], R22 ;  /* 0x00093c1601007387 */ /* 0x0087e80000100800 */
[----:B------:R-:W4:Y:S01]  /*10400*/  LDL.LU.64 R20, [R1+0x128] ;  /* 0x0001280001147983 */ /* 0x000f220000300a00 */
[----:B-1----:R-:W-:-:S03]  /*10410*/  IMAD.MOV.U32 R0, RZ, RZ, R23 ;  /* 0x000000ffff007224 */ /* 0x002fc600078e0017 */
[----:B---3--:R-:W3:Y:S04]  /*10420*/  LDL.LU.64 R22, [R1+0x100] ;  /* 0x0001000001167983 */ /* 0x008ee80000300a00 */
[----:B------:R1:W-:Y:S04]  /*10430*/  STL [R1+0x938], R0 ;  /* 0x0009380001007387 */ /* 0x0003e80000100800 */
[----:B--2---:R2:W-:Y:S01]  /*10440*/  STL [R1+0x944], R24 ;  /* 0x0009441801007387 */ /* 0x0045e20000100800 */
[----:B-1----:R-:W-:-:S03]  /*10450*/  IMAD.MOV.U32 R0, RZ, RZ, R25 ;  /* 0x000000ffff007224 */ /* 0x002fc600078e0019 */
[----:B--2---:R-:W2:Y:S04]  /*10460*/  LDL.LU.64 R24, [R1+0x108] ;  /* 0x0001080001187983 */ /* 0x004ea80000300a00 */
[----:B------:R1:W-:Y:S04]  /*10470*/  STL [R1+0x940], R0 ;  /* 0x0009400001007387 */ /* 0x0003e80000100800 */
[----:B------:R-:W-:Y:S01]  /*10480*/  STL [R1+0x94c], R242 ;  /* 0x00094cf201007387 */ /* 0x000fe20000100800 */
[----:B-1----:R-:W-:-:S05]  /*10490*/  IMAD.MOV.U32 R0, RZ, RZ, R243 ;  /* 0x000000ffff007224 */ /* 0x002fca00078e00f3 */
[----:B------:R1:W-:Y:S04]  /*104a0*/  STL [R1+0x948], R0 ;  /* 0x0009480001007387 */ /* 0x0003e80000100800 */
[----:B------:R-:W-:Y:S01]  /*104b0*/  STL [R1+0x954], R16 ;  /* 0x0009541001007387 */ /* 0x000fe20000100800 */
[----:B-1----:R-:W-:-:S03]  /*104c0*/  IMAD.MOV.U32 R0, RZ, RZ, R17 ;  /* 0x000000ffff007224 */ /* 0x002fc600078e0011 */
[----:B------:R-:W-:Y:S04]  /*104d0*/  STL [R1+0x95c], R18 ;  /* 0x00095c1201007387 */ /* 0x000fe80000100800 */
[----:B------:R1:W-:Y:S02]  /*104e0*/  STL [R1+0x950], R0 ;  /* 0x0009500001007387 */ /* 0x0003e40000100800 */
[----:B-1----:R-:W-:Y:S02]  /*104f0*/  IMAD.MOV.U32 R0, RZ, RZ, R19 ;  /* 0x000000ffff007224 */ /* 0x002fe400078e0013 */
[----:B----4-:R-:W-:Y:S04]  /*10500*/  STL [R1+0x964], R20 ;  /* 0x0009641401007387 */ /* 0x010fe80000100800 */
[----:B------:R1:W-:Y:S04]  /*10510*/  STL [R1+0x958], R0 ;  /* 0x0009580001007387 */ /* 0x0003e80000100800 */
[----:B---3--:R-:W-:Y:S01]  /*10520*/  STL [R1+0x96c], R22 ;  /* 0x00096c1601007387 */ /* 0x008fe20000100800 */
[----:B-1----:R-:W-:-:S05]  /*10530*/  IMAD.MOV.U32 R0, RZ, RZ, R21 ;  /* 0x000000ffff007224 */ /* 0x002fca00078e0015 */
[----:B------:R1:W-:Y:S04]  /*10540*/  STL [R1+0x960], R0 ;  /* 0x0009600001007387 */ /* 0x0003e80000100800 */
[----:B------:R-:W3:Y:S04]  /*10550*/  LDL.LU.64 R242, [R1+0x220] ;  /* 0x0002200001f27983 */ /* 0x000ee80000300a00 */
[----:B------:R-:W4:Y:S01]  /*10560*/  LDL.LU.64 R16, [R1+0x228] ;  /* 0x0002280001107983 */ /* 0x000f220000300a00 */
[----:B-1----:R-:W-:-:S05]  /*10570*/  IMAD.MOV.U32 R0, RZ, RZ, R23 ;  /* 0x000000ffff007224 */ /* 0x002fca00078e0017 */
[----:B------:R1:W-:Y:S04]  /*10580*/  STL [R1+0x968], R0 ;  /* 0x0009680001007387 */ /* 0x0003e80000100800 */
[----:B--2---:R2:W-:Y:S01]  /*10590*/  STL [R1+0x974], R24 ;  /* 0x0009741801007387 */ /* 0x0045e20000100800 */
[----:B-1----:R-:W-:-:S05]  /*105a0*/  IMAD.MOV.U32 R0, RZ, RZ, R25 ;  /* 0x000000ffff007224 */ /* 0x002fca00078e0019 */
[----:B------:R3:W-:Y:S04]  /*105b0*/  STL [R1+0x970], R0 ;  /* 0x0009700001007387 */ /* 0x0007e80000100800 */
[----:B------:R-:W4:Y:S04]  /*105c0*/  LDL.LU.64 R18, [R1+0x150] ;  /* 0x0001500001127983 */ /* 0x000f280000300a00 */
[----:B------:R-:W-:Y:S04]  /*105d0*/  STL [R1+0x97c], R92 ;  /* 0x00097c5c01007387 */ /* 0x000fe80000100800 */
[----:B------:R-:W4:Y:S04]  /*105e0*/  LDL.LU.64 R20, [R1+0x158] ;  /* 0x0001580001147983 */ /* 0x000f280000300a00 */
[----:B------:R-:W-:Y:S04]  /*105f0*/  STL [R1+0x978], R93 ;  /* 0x0009785d01007387 */ /* 0x000fe80000100800 */
[----:B------:R-:W4:Y:S04]  /*10600*/  LDL.LU.64 R22, [R1+0xb8] ;  /* 0x0000b80001167983 */ /* 0x000f280000300a00 */
[----:B------:R-:W-:Y:S04]  /*10610*/  STL [R1+0x984], R2 ;  /* 0x0009840201007387 */ /* 0x000fe80000100800 */
[----:B------:R-:W-:Y:S04]  /*10620*/  STL [R1+0x980], R3 ;  /* 0x0009800301007387 */ /* 0x000fe80000100800 */
[----:B--2---:R-:W2:Y:S01]  /*10630*/  LDL.LU.64 R24, [R1+0xb0] ;  /* 0x0000b00001187983 */ /* 0x004ea20000300a00 */
[----:B---3--:R-:W-:-:S03]  /*10640*/  IMAD.MOV.U32 R0, RZ, RZ, R243 ;  /* 0x000000ffff007224 */ /* 0x008fc600078e00f3 */
[----:B------:R-:W-:Y:S04]  /*10650*/  STL [R1+0x98c], R242 ;  /* 0x00098cf201007387 */ /* 0x000fe80000100800 */
[----:B----4-:R-:W-:Y:S04]  /*10660*/  STL [R1+0x994], R16 ;  /* 0x0009941001007387 */ /* 0x010fe80000100800 */
[----:B------:R1:W-:Y:S02]  /*10670*/  STL [R1+0x988], R0 ;  /* 0x0009880001007387 */ /* 0x0003e40000100800 */
[----:B-1----:R-:W-:-:S05]  /*10680*/  IMAD.MOV.U32 R0, RZ, RZ, R17 ;  /* 0x000000ffff007224 */ /* 0x002fca00078e0011 */
[----:B------:R1:W-:Y:S04]  /*10690*/  STL [R1+0x990], R0 ;  /* 0x0009900001007387 */ /* 0x0003e80000100800 */
[----:B------:R-:W-:Y:S01]  /*106a0*/  STL [R1+0x99c], R18 ;  /* 0x00099c1201007387 */ /* 0x000fe20000100800 */
[----:B-1----:R-:W-:-:S03]  /*106b0*/  IMAD.MOV.U32 R0, RZ, RZ, R19 ;  /* 0x000000ffff007224 */ /* 0x002fc600078e0013 */
[----:B------:R-:W-:Y:S04]  /*106c0*/  STL [R1+0x9a4], R20 ;  /* 0x0009a41401007387 */ /* 0x000fe80000100800 */
[----:B------:R1:W-:Y:S04]  /*106d0*/  STL [R1+0x998], R0 ;  /* 0x0009980001007387 */ /* 0x0003e80000100800 */
[----:B------:R-:W-:Y:S01]  /*106e0*/  STL [R1+0x9ac], R22 ;  /* 0x0009ac1601007387 */ /* 0x000fe20000100800 */
[----:B-1----:R-:W-:-:S05]  /*106f0*/  IMAD.MOV.U32 R0, RZ, RZ, R21 ;  /* 0x000000ffff007224 */ /* 0x002fca00078e0015 */
[----:B------:R1:W-:Y:S04]  /*10700*/  STL [R1+0x9a0], R0 ;  /* 0x0009a00001007387 */ /* 0x0003e80000100800 */
[----:B------:R-:W3:Y:S01]  /*10710*/  LDL.LU.64 R242, [R1+0x270] ;  /* 0x0002700001f27983 */ /* 0x000ee20000300a00 */
[----:B-1----:R-:W-:-:S05]  /*10720*/  IMAD.MOV.U32 R0, RZ, RZ, R23 ;  /* 0x000000ffff007224 */ /* 0x002fca00078e0017 */
[----:B------:R1:W-:Y:S04]  /*10730*/  STL [R1+0x9a8], R0 ;  /* 0x0009a80001007387 */ /* 0x0003e80000100800 */
[----:B--2---:R2:W-:Y:S04]  /*10740*/  STL [R1+0x9b4], R24 ;  /* 0x0009b41801007387 */ /* 0x0045e80000100800 */
[----:B------:R-:W4:Y:S01]  /*10750*/  LDL.LU.64 R16, [R1+0x278] ;  /* 0x0002780001107983 */ /* 0x000f220000300a00 */
[----:B-1----:R-:W-:-:S03]  /*10760*/  IMAD.MOV.U32 R0, RZ, RZ, R25 ;  /* 0x000000ffff007224 */ /* 0x002fc600078e0019 */
[----:B------:R-:W4:Y:S04]  /*10770*/  LDL.LU.64 R18, [R1+0x240] ;  /* 0x0002400001127983 */ /* 0x000f280000300a00 */
[----:B------:R3:W-:Y:S04]  /*10780*/  STL [R1+0x9b0], R0 ;  /* 0x0009b00001007387 */ /* 0x0007e80000100800 */
[----:B------:R-:W-:Y:S04]  /*10790*/  STL [R1+0x9bc], R160 ;  /* 0x0009bca001007387 */ /* 0x000fe80000100800 */
[----:B------:R-:W4:Y:S04]  /*107a0*/  LDL.LU.64 R20, [R1+0x248] ;  /* 0x0002480001147983 */ /* 0x000f280000300a00 */
[----:B------:R-:W-:Y:S04]  /*107b0*/  STL [R1+0x9b8], R161 ;  /* 0x0009b8a101007387 */ /* 0x000fe80000100800 */
[----:B------:R-:W4:Y:S04]  /*107c0*/  LDL.LU.64 R22, [R1+0x110] ;  /* 0x0001100001167983 */ /* 0x000f280000300a00 */
[----:B------:R-:W-:Y:S04]  /*107d0*/  STL [R1+0x9c4], R94 ;  /* 0x0009c45e01007387 */ /* 0x000fe80000100800 */
[----:B--2---:R-:W2:Y:S04]  /*107e0*/  LDL.LU.64 R24, [R1+0x118] ;  /* 0x0001180001187983 */ /* 0x004ea80000300a00 */
[----:B------:R-:W-:Y:S01]  /*107f0*/  STL [R1+0x9c0], R95 ;  /* 0x0009c05f01007387 */ /* 0x000fe20000100800 */
[----:B---3--:R-:W-:-:S03]  /*10800*/  IMAD.MOV.U32 R0, RZ, RZ, R243 ;  /* 0x000000ffff007224 */ /* 0x008fc600078e00f3 */
[----:B------:R-:W-:Y:S04]  /*10810*/  STL [R1+0x9cc], R242 ;  /* 0x0009ccf201007387 */ /* 0x000fe80000100800 */
[----:B----4-:R-:W-:Y:S04]  /*10820*/  STL [R1+0x9d4], R16 ;  /* 0x0009d41001007387 */ /* 0x010fe80000100800 */
[----:B------:R1:W-:Y:S04]  /*10830*/  STL [R1+0x9c8], R0 ;  /* 0x0009c80001007387 */ /* 0x0003e80000100800 */
[----:B------:R-:W-:Y:S01]  /*10840*/  STL [R1+0x9dc], R18 ;  /* 0x0009dc1201007387 */ /* 0x000fe20000100800 */
[----:B-1----:R-:W-:-:S05]  /*10850*/  IMAD.MOV.U32 R0, RZ, RZ, R17 ;  /* 0x000000ffff007224 */ /* 0x002fca00078e0011 */
[----:B------:R1:W-:Y:S02]  /*10860*/  STL [R1+0x9d0], R0 ;  /* 0x0009d00001007387 */ /* 0x0003e40000100800 */
[----:B-1----:R-:W-:-:S05]  /*10870*/  IMAD.MOV.U32 R0, RZ, RZ, R19 ;  /* 0x000000ffff007224 */ /* 0x002fca00078e0013 */
[----:B------:R1:W-:Y:S04]  /*10880*/  STL [R1+0x9d8], R0 ;  /* 0x0009d80001007387 */ /* 0x0003e80000100800 */
[----:B------:R-:W-:Y:S01]  /*10890*/  STL [R1+0x9e4], R20 ;  /* 0x0009e41401007387 */ /* 0x000fe20000100800 */
[----:B-1----:R-:W-:-:S03]  /*108a0*/  IMAD.MOV.U32 R0, RZ, RZ, R21 ;  /* 0x000000ffff007224 */ /* 0x002fc600078e0015 */
[----:B------:R-:W-:Y:S04]  /*108b0*/  STL [R1+0x9ec], R22 ;  /* 0x0009ec1601007387 */ /* 0x000fe80000100800 */
[----:B------:R1:W-:Y:S04]  /*108c0*/  STL [R1+0x9e0], R0 ;  /* 0x0009e00001007387 */ /* 0x0003e80000100800 */
[----:B--2---:R-:W-:Y:S01]  /*108d0*/  STL [R1+0x9f4], R24 ;  /* 0x0009f41801007387 */ /* 0x004fe20000100800 */
[----:B-1----:R-:W-:-:S05]  /*108e0*/  IMAD.MOV.U32 R0, RZ, RZ, R23 ;  /* 0x000000ffff007224 */ /* 0x002fca00078e0017 */
[----:B------:R1:W-:Y:S04]  /*108f0*/  STL [R1+0x9e8], R0 ;  /* 0x0009e80001007387 */ /* 0x0003e80000100800 */
[----:B------:R-:W2:Y:S04]  /*10900*/  LDL.LU.64 R20, [R1+0x350] ;  /* 0x0003500001147983 */ /* 0x000ea80000300a00 */
[----:B------:R-:W3:Y:S01]  /*10910*/  LDL.LU.64 R22, [R1+0x360] ;  /* 0x0003600001167983 */ /* 0x000ee20000300a00 */
[----:B-1----:R-:W-:-:S03]  /*10920*/  IMAD.MOV.U32 R0, RZ, RZ, R25 ;  /* 0x000000ffff007224 */ /* 0x002fc600078e0019 */
[----:B------:R-:W4:Y:S04]  /*10930*/  LDL.LU.64 R24, [R1+0x358] ;  /* 0x0003580001187983 */ /* 0x000f280000300a00 */
[----:B------:R1:W-:Y:S04]  /*10940*/  STL [R1+0x9f0], R0 ;  /* 0x0009f00001007387 */ /* 0x0003e80000100800 */
[----:B------:R-:W1:Y:S04]  /*10950*/  LDL.LU.64 R18, [R1+0x2a0] ;  /* 0x0002a00001127983 */ /* 0x000e680000300a00 */
[----:B------:R-:W-:Y:S04]  /*10960*/  STL [R1+0x9fc], R164 ;  /* 0x0009fca401007387 */ /* 0x000fe80000100800 */
[----:B------:R-:W-:Y:S04]  /*10970*/  STL [R1+0x9f8], R165 ;  /* 0x0009f8a501007387 */ /* 0x000fe80000100800 */
[----:B------:R-:W2:Y:S04]  /*10980*/  LDL.LU.64 R232, [R1+0x2a8] ;  /* 0x0002a80001e87983 */ /* 0x000ea80000300a00 */
[----:B------:R-:W3:Y:S04]  /*10990*/  LDL.LU.64 R16, [R1+0x2b8] ;  /* 0x0002b80001107983 */ /* 0x000ee80000300a00 */
[----:B------:R-:W-:Y:S04]  /*109a0*/  STL [R1+0xa04], R162 ;  /* 0x000a04a201007387 */ /* 0x000fe80000100800 */
[----:B------:R-:W3:Y:S04]  /*109b0*/  LDL.LU.64 R234, [R1+0x280] ;  /* 0x0002800001ea7983 */ /* 0x000ee80000300a00 */
[----:B------:R-:W-:Y:S04]  /*109c0*/  STL [R1+0xa00], R163 ;  /* 0x000a00a301007387 */ /* 0x000fe80000100800 */
[----:B------:R-:W4:Y:S04]  /*109d0*/  LDL.LU.64 R240, [R1+0x288] ;  /* 0x0002880001f07983 */ /* 0x000f280000300a00 */
[----:B------:R-:W4:Y:S01]  /*109e0*/  LDL.LU.64 R242, [R1+0x260] ;  /* 0x0002600001f27983 */ /* 0x000f220000300a00 */
[----:B-1----:R-:W-:-:S03]  /*109f0*/  IMAD.MOV.U32 R0, RZ, RZ, R19 ;  /* 0x000000ffff007224 */ /* 0x002fc600078e0013 */
[----:B------:R-:W-:Y:S04]  /*10a00*/  STL [R1+0xa0c], R18 ;  /* 0x000a0c1201007387 */ /* 0x000fe80000100800 */
[----:B------:R1:W-:Y:S04]  /*10a10*/  STL [R1+0xa08], R0 ;  /* 0x000a080001007387 */ /* 0x0003e80000100800 */
[----:B--2---:R-:W-:Y:S01]  /*10a20*/  STL [R1+0xa14], R232 ;  /* 0x000a14e801007387 */ /* 0x004fe20000100800 */
[----:B-1----:R-:W-:-:S03]  /*10a30*/  IMAD.MOV.U32 R0, RZ, RZ, R233 ;  /* 0x000000ffff007224 */ /* 0x002fc600078e00e9 */
[----:B------:R-:W2:Y:S04]  /*10a40*/  LDL.LU.64 R18, [R1+0x268] ;  /* 0x0002680001127983 */ /* 0x000ea80000300a00 */
[----:B---3--:R-:W-:Y:S04]  /*10a50*/  STL [R1+0xa1c], R234 ;  /* 0x000a1cea01007387 */ /* 0x008fe80000100800 */
[----:B------:R1:W-:Y:S02]  /*10a60*/  STL [R1+0xa10], R0 ;  /* 0x000a100001007387 */ /* 0x0003e40000100800 */
[----:B-1----:R-:W-:-:S05]  /*10a70*/  IMAD.MOV.U32 R0, RZ, RZ, R235 ;  /* 0x000000ffff007224 */ /* 0x002fca00078e00eb */
[----:B------:R1:W-:Y:S04]  /*10a80*/  STL [R1+0xa18], R0 ;  /* 0x000a180001007387 */ /* 0x0003e80000100800 */
[----:B----4-:R-:W-:Y:S01]  /*10a90*/  STL [R1+0xa24], R240 ;  /* 0x000a24f001007387 */ /* 0x010fe20000100800 */
[----:B-1----:R-:W-:-:S05]  /*10aa0*/  IMAD.MOV.U32 R0, RZ, RZ, R241 ;  /* 0x000000ffff007224 */ /* 0x002fca00078e00f1 */
[----:B------:R1:W-:Y:S04]  /*10ab0*/  STL [R1+0xa20], R0 ;  /* 0x000a200001007387 */ /* 0x0003e80000100800 */
[----:B------:R-:W-:Y:S01]  /*10ac0*/  STL [R1+0xa2c], R242 ;  /* 0x000a2cf201007387 */ /* 0x000fe20000100800 */
[----:B-1----:R-:W-:-:S05]  /*10ad0*/  IMAD.MOV.U32 R0, RZ, RZ, R243 ;  /* 0x000000ffff007224 */ /* 0x002fca00078e00f3 */
[----:B------:R1:W-:Y:S04]  /*10ae0*/  STL [R1+0xa28], R0 ;  /* 0x000a280001007387 */ /* 0x0003e80000100800 */
[----:B------:R-:W3:Y:S04]  /*10af0*/  LDL.LU.64 R232, [R1+0x2e0] ;  /* 0x0002e00001e87983 */ /* 0x000ee80000300a00 */
[----:B--2---:R2:W-:Y:S01]  /*10b00*/  STL [R1+0xa34], R18 ;  /* 0x000a341201007387 */ /* 0x0045e20000100800 */
[----:B-1----:R-:W-:-:S03]  /*10b10*/  IMAD.MOV.U32 R0, RZ, RZ, R19 ;  /* 0x000000ffff007224 */ /* 0x002fc600078e0013 */
[----:B------:R-:W4:Y:S04]  /*10b20*/  LDL.LU.64 R234, [R1+0x2e8] ;  /* 0x0002e80001ea7983 */ /* 0x000f280000300a00 */
[----:B------:R-:W-:Y:S04]  /*10b30*/  STL [R1+0xa3c], R168 ;  /* 0x000a3ca801007387 */ /* 0x000fe80000100800 */
[----:B------:R1:W-:Y:S04]  /*10b40*/  STL [R1+0xa30], R0 ;  /* 0x000a300001007387 */ /* 0x0003e80000100800 */
[----:B------:R-:W4:Y:S04]  /*10b50*/  LDL.LU.64 R240, [R1+0x2b0] ;  /* 0x0002b00001f07983 */ /* 0x000f280000300a00 */
[----:B------:R-:W-:Y:S04]  /*10b60*/  STL [R1+0xa38], R169 ;  /* 0x000a38a901007387 */ /* 0x000fe80000100800 */
[----:B------:R-:W-:Y:S04]  /*10b70*/  STL [R1+0xa44], R166 ;  /* 0x000a44a601007387 */ /* 0x000fe80000100800 */
[----:B------:R-:W-:Y:S01]  /*10b80*/  STL [R1+0xa40], R167 ;  /* 0x000a40a701007387 */ /* 0x000fe20000100800 */
[----:B--2---:R-:W-:-:S02]  /*10b90*/  IMAD.MOV.U32 R18, RZ, RZ, R20 ;  /* 0x000000ffff127224 */ /* 0x004fc400078e0014 */
[----:B------:R-:W-:Y:S01]  /*10ba0*/  IMAD.MOV.U32 R19, RZ, RZ, R21 ;  /* 0x000000ffff137224 */ /* 0x000fe200078e0015 */
[----:B---3--:R-:W-:Y:S04]  /*10bb0*/  STL [R1+0xa4c], R232 ;  /* 0x000a4ce801007387 */ /* 0x008fe80000100800 */
[----:B------:R-:W2:Y:S04]  /*10bc0*/  LDL.LU.64 R242, [R1+0x290] ;  /* 0x0002900001f27983 */ /* 0x000ea80000300a00 */
[----:B------:R-:W3:Y:S01]  /*10bd0*/  LDL.LU.64 R20, [R1+0x298] ;  /* 0x0002980001147983 */ /* 0x000ee20000300a00 */
[----:B-1----:R-:W-:-:S03]  /*10be0*/  IMAD.MOV.U32 R0, RZ, RZ, R233 ;  /* 0x000000ffff007224 */ /* 0x002fc600078e00e9 */
[----:B----4-:R-:W-:Y:S04]  /*10bf0*/  STL [R1+0xa54], R234 ;  /* 0x000a54ea01007387 */ /* 0x010fe80000100800 */
[----:B------:R1:W-:Y:S02]  /*10c00*/  STL [R1+0xa48], R0 ;  /* 0x000a480001007387 */ /* 0x0003e40000100800 */
[----:B-1----:R-:W-:Y:S02]  /*10c10*/  IMAD.MOV.U32 R0, RZ, RZ, R235 ;  /* 0x000000ffff007224 */ /* 0x002fe400078e00eb */
[----:B------:R-:W-:Y:S04]  /*10c20*/  STL [R1+0xa5c], R240 ;  /* 0x000a5cf001007387 */ /* 0x000fe80000100800 */
[----:B------:R1:W-:Y:S02]  /*10c30*/  STL [R1+0xa50], R0 ;  /* 0x000a500001007387 */ /* 0x0003e40000100800 */
[----:B-1----:R-:W-:-:S05]  /*10c40*/  IMAD.MOV.U32 R0, RZ, RZ, R241 ;  /* 0x000000ffff007224 */ /* 0x002fca00078e00f1 */
[----:B------:R1:W-:Y:S04]  /*10c50*/  STL [R1+0xa58], R0 ;  /* 0x000a580001007387 */ /* 0x0003e80000100800 */
[----:B------:R4:W-:Y:S01]  /*10c60*/  STL [R1+0xa64], R16 ;  /* 0x000a641001007387 */ /* 0x0009e20000100800 */
[----:B-1----:R-:W-:-:S03]  /*10c70*/  IMAD.MOV.U32 R0, RZ, RZ, R17 ;  /* 0x000000ffff007224 */ /* 0x002fc600078e0011 */
[----:B--2---:R-:W-:Y:S04]  /*10c80*/  STL [R1+0xa6c], R242 ;  /* 0x000a6cf201007387 */ /* 0x004fe80000100800 */
[----:B------:R1:W-:Y:S04]  /*10c90*/  STL [R1+0xa60], R0 ;  /* 0x000a600001007387 */ /* 0x0003e80000100800 */
[----:B----4-:R-:W2:Y:S01]  /*10ca0*/  LDL.LU.64 R16, [R1+0x318] ;  /* 0x0003180001107983 */ /* 0x010ea20000300a00 */
[----:B-1----:R-:W-:-:S03]  /*10cb0*/  IMAD.MOV.U32 R0, RZ, RZ, R243 ;  /* 0x000000ffff007224 */ /* 0x002fc600078e00f3 */
[----:B---3--:R-:W-:Y:S04]  /*10cc0*/  STL [R1+0xa74], R20 ;  /* 0x000a741401007387 */ /* 0x008fe80000100800 */
[----:B------:R1:W-:Y:S04]  /*10cd0*/  STL [R1+0xa68], R0 ;  /* 0x000a680001007387 */ /* 0x0003e80000100800 */
[----:B------:R-:W3:Y:S01]  /*10ce0*/  LDL.LU.64 R232, [R1+0x310] ;  /* 0x0003100001e87983 */ /* 0x000ee20000300a00 */
[----:B-1----:R-:W-:-:S05]  /*10cf0*/  IMAD.MOV.U32 R0, RZ, RZ, R21 ;  /* 0x000000ffff007224 */ /* 0x002fca00078e0015 */
[----:B------:R3:W-:Y:S04]  /*10d00*/  STL [R1+0xa70], R0 ;  /* 0x000a700001007387 */ /* 0x0007e80000100800 */
[----:B------:R-:W-:Y:S04]  /*10d10*/  STL [R1+0xa7c], R172 ;  /* 0x000a7cac01007387 */ /* 0x000fe80000100800 */
[----:B------:R-:W-:Y:S04]  /*10d20*/  STL [R1+0xa78], R173 ;  /* 0x000a78ad01007387 */ /* 0x000fe80000100800 */
[----:B------:R-:W4:Y:S01]  /*10d30*/  LDL.LU.64 R234, [R1+0x300] ;  /* 0x0003000001ea7983 */ /* 0x000f220000300a00 */
[----:B------:R-:W-:-:S02]  /*10d40*/  IMAD.MOV.U32 R20, RZ, RZ, R24 ;  /* 0x000000ffff147224 */ /* 0x000fc400078e0018 */
[----:B------:R-:W-:Y:S01]  /*10d50*/  IMAD.MOV.U32 R21, RZ, RZ, R25 ;  /* 0x000000ffff157224 */ /* 0x000fe200078e0019 */
[----:B------:R-:W4:Y:S01]  /*10d60*/  LDL.LU.64 R240, [R1+0x308] ;  /* 0x0003080001f07983 */ /* 0x000f220000300a00 */
[----:B------:R-:W-:Y:S02]  /*10d70*/  IMAD.MOV.U32 R24, RZ, RZ, R26 ;  /* 0x000000ffff187224 */ /* 0x000fe400078e001a */
[----:B------:R-:W-:Y:S02]  /*10d80*/  IMAD.MOV.U32 R25, RZ, RZ, R27 ;  /* 0x000000ffff197224 */ /* 0x000fe400078e001b */
[----:B------:R-:W4:Y:S01]  /*10d90*/  LDL.LU.64 R26, [R1+0x2d8] ;  /* 0x0002d800011a7983 */ /* 0x000f220000300a00 */
[----:B------:R-:W-:Y:S02]  /*10da0*/  IMAD.MOV.U32 R242, RZ, RZ, R18 ;  /* 0x000000fffff27224 */ /* 0x000fe400078e0012 */
[----:B------:R-:W-:Y:S01]  /*10db0*/  IMAD.MOV.U32 R243, RZ, RZ, R19 ;  /* 0x000000fffff37224 */ /* 0x000fe200078e0013 */
[----:B------:R-:W-:Y:S01]  /*10dc0*/  STL [R1+0xa84], R170 ;  /* 0x000a84aa01007387 */ /* 0x000fe20000100800 */
[----:B------:R-:W-:-:S02]  /*10dd0*/  IMAD.MOV.U32 R18, RZ, RZ, R22 ;  /* 0x000000ffff127224 */ /* 0x000fc400078e0016 */
[----:B------:R-:W-:Y:S01]  /*10de0*/  IMAD.MOV.U32 R19, RZ, RZ, R23 ;  /* 0x000000ffff137224 */ /* 0x000fe200078e0017 */
[----:B------:R-:W-:Y:S04]  /*10df0*/  STL [R1+0xa80], R171 ;  /* 0x000a80ab01007387 */ /* 0x000fe80000100800 */
[----:B------:R-:W4:Y:S01]  /*10e00*/  LDL.LU.64 R22, [R1+0x2d0] ;  /* 0x0002d00001167983 */ /* 0x000f220000300a00 */
[----:B---3--:R-:W-:-:S03]  /*10e10*/  IMAD.MOV.U32 R0, RZ, RZ, R233 ;  /* 0x000000ffff007224 */ /* 0x008fc600078e00e9 */
[----:B------:R-:W-:Y:S04]  /*10e20*/  STL [R1+0xa8c], R232 ;  /* 0x000a8ce801007387 */ /* 0x000fe80000100800 */
[----:B------:R1:W-:Y:S04]  /*10e30*/  STL [R1+0xa88], R0 ;  /* 0x000a880001007387 */ /* 0x0003e80000100800 */
[----:B--2---:R2:W-:Y:S01]  /*10e40*/  STL [R1+0xa94], R16 ;  /* 0x000a941001007387 */ /* 0x0045e20000100800 */
[----:B-1----:R-:W-:-:S05]  /*10e50*/  IMAD.MOV.U32 R0, RZ, RZ, R17 ;  /* 0x000000ffff007224 */ /* 0x002fca00078e0011 */
[----:B------:R4:W-:Y:S04]  /*10e60*/  STL [R1+0xa90], R0 ;  /* 0x000a900001007387 */ /* 0x0009e80000100800 */
[----:B--2---:R-:W2:Y:S01]  /*10e70*/  LDL.LU.64 R16, [R1+0x3f0] ;  /* 0x0003f00001107983 */ /* 0x004ea20000300a00 */
[----:B----4-:R-:W-:-:S03]  /*10e80*/  IMAD.MOV.U32 R0, RZ, RZ, R235 ;  /* 0x000000ffff007224 */ /* 0x010fc600078e00eb */
[----:B------:R-:W-:Y:S04]  /*10e90*/  STL [R1+0xa9c], R234 ;  /* 0x000a9cea01007387 */ /* 0x000fe80000100800 */
[----:B------:R-:W-:Y:S04]  /*10ea0*/  STL [R1+0xaa4], R240 ;  /* 0x000aa4f001007387 */ /* 0x000fe80000100800 */
[----:B------:R1:W-:Y:S04]  /*10eb0*/  STL [R1+0xa98], R0 ;  /* 0x000a980001007387 */ /* 0x0003e80000100800 */
[----:B------:R-:W-:Y:S01]  /*10ec0*/  STL [R1+0xaac], R22 ;  /* 0x000aac1601007387 */ /* 0x000fe20000100800 */
[----:B-1----:R-:W-:-:S05]  /*10ed0*/  IMAD.MOV.U32 R0, RZ, RZ, R241 ;  /* 0x000000ffff007224 */ /* 0x002fca00078e00f1 */
[----:B------:R1:W-:Y:S02]  /*10ee0*/  STL [R1+0xaa0], R0 ;  /* 0x000aa00001007387 */ /* 0x0003e40000100800 */
[----:B-1----:R-:W-:-:S05]  /*10ef0*/  IMAD.MOV.U32 R0, RZ, RZ, R23 ;  /* 0x000000ffff007224 */ /* 0x002fca00078e0017 */
[----:B------:R1:W-:Y:S04]  /*10f00*/  STL [R1+0xaa8], R0 ;  /* 0x000aa80001007387 */ /* 0x0003e80000100800 */
[----:B------:R3:W-:Y:S01]  /*10f10*/  STL [R1+0xab4], R26 ;  /* 0x000ab41a01007387 */ /* 0x0007e20000100800 */
[----:B-1----:R-:W-:Y:S02]  /*10f20*/  IMAD.MOV.U32 R0, RZ, RZ, R27 ;  /* 0x000000ffff007224 */ /* 0x002fe400078e001b */
[----:B---3--:R-:W-:Y:S02]  /*10f30*/  IMAD.MOV.U32 R26, RZ, RZ, R28 ;  /* 0x000000ffff1a7224 */ /* 0x008fe400078e001c */
[----:B------:R-:W-:Y:S02]  /*10f40*/  IMAD.MOV.U32 R27, RZ, RZ, R29 ;  /* 0x000000ffff1b7224 */ /* 0x000fe400078e001d */
[----:B------:R-:W-:-:S02]  /*10f50*/  IMAD.MOV.U32 R28, RZ, RZ, R30 ;  /* 0x000000ffff1c7224 */ /* 0x000fc400078e001e */
[----:B------:R-:W-:Y:S02]  /*10f60*/  IMAD.MOV.U32 R29, RZ, RZ, R31 ;  /* 0x000000ffff1d7224 */ /* 0x000fe400078e001f */
[----:B------:R-:W-:Y:S02]  /*10f70*/  IMAD.MOV.U32 R30, RZ, RZ, R32 ;  /* 0x000000ffff1e7224 */ /* 0x000fe400078e0020 */
[----:B------:R-:W-:Y:S01]  /*10f80*/  IMAD.MOV.U32 R31, RZ, RZ, R33 ;  /* 0x000000ffff1f7224 */ /* 0x000fe200078e0021 */
[----:B------:R2:W-:Y:S01]  /*10f90*/  STL [R1+0xab0], R0 ;  /* 0x000ab00001007387 */ /* 0x0005e20000100800 */
[----:B------:R-:W-:Y:S02]  /*10fa0*/  IMAD.MOV.U32 R32, RZ, RZ, R34 ;  /* 0x000000ffff207224 */ /* 0x000fe400078e0022 */
[----:B------:R-:W-:Y:S01]  /*10fb0*/  IMAD.MOV.U32 R33, RZ, RZ, R35 ;  /* 0x000000ffff217224 */ /* 0x000fe200078e0023 */
[----:B------:R-:W-:Y:S01]  /*10fc0*/  STL [R1+0xabc], R188 ;  /* 0x000abcbc01007387 */ /* 0x000fe20000100800 */
[----:B------:R-:W-:-:S02]  /*10fd0*/  IMAD.MOV.U32 R34, RZ, RZ, R36 ;  /* 0x000000ffff227224 */ /* 0x000fc400078e0024 */
[----:B------:R-:W-:Y:S02]  /*10fe0*/  IMAD.MOV.U32 R35, RZ, RZ, R37 ;  /* 0x000000ffff237224 */ /* 0x000fe400078e0025 */
[----:B------:R-:W-:Y:S02]  /*10ff0*/  IMAD.MOV.U32 R22, RZ, RZ, R40 ;  /* 0x000000ffff167224 */ /* 0x000fe400078e0028 */
[----:B------:R-:W-:Y:S02]  /*11000*/  IMAD.MOV.U32 R23, RZ, RZ, R41 ;  /* 0x000000ffff177224 */ /* 0x000fe400078e0029 */
[----:B------:R-:W-:Y:S02]  /*11010*/  IMAD.MOV.U32 R36, RZ, RZ, R42 ;  /* 0x000000ffff247224 */ /* 0x000fe400078e002a */
[----:B------:R-:W-:Y:S02]  /*11020*/  IMAD.MOV.U32 R37, RZ, RZ, R43 ;  /* 0x000000ffff257224 */ /* 0x000fe400078e002b */
[----:B------:R-:W-:Y:S01]  /*11030*/  IMAD.MOV.U32 R40, RZ, RZ, R44 ;  /* 0x000000ffff287224 */ /* 0x000fe200078e002c */
[----:B------:R-:W3:Y:S01]  /*11040*/  LDL.LU.64 R42, [R1+0x4a8] ;  /* 0x0004a800012a7983 */ /* 0x000ee20000300a00 */
[----:B------:R-:W-:-:S03]  /*11050*/  IMAD.MOV.U32 R41, RZ, RZ, R45 ;  /* 0x000000ffff297224 */ /* 0x000fc600078e002d */
[----:B------:R-:W4:Y:S04]  /*11060*/  LDL.LU.64 R44, [R1+0x418] ;  /* 0x00041800012c7983 */ /* 0x000f280000300a00 */
[----:B------:R-:W3:Y:S01]  /*11070*/  LDL.LU.64 R232, [R1+0x378] ;  /* 0x0003780001e87983 */ /* 0x000ee20000300a00 */
[----:B------:R-:W-:Y:S02]  /*11080*/  IMAD.MOV.U32 R234, RZ, RZ, R242 ;  /* 0x000000ffffea7224 */ /* 0x000fe400078e00f2 */
[----:B------:R-:W-:Y:S01]  /*11090*/  IMAD.MOV.U32 R235, RZ, RZ, R243 ;  /* 0x000000ffffeb7224 */ /* 0x000fe200078e00f3 */
[----:B------:R-:W4:Y:S01]  /*110a0*/  LDL.LU.64 R240, [R1+0x408] ;  /* 0x0004080001f07983 */ /* 0x000f220000300a00 */
[----:B------:R-:W-:Y:S02]  /*110b0*/  IMAD.MOV.U32 R242, RZ, RZ, R18 ;  /* 0x000000fffff27224 */ /* 0x000fe400078e0012 */
[----:B------:R-:W-:-:S02]  /*110c0*/  IMAD.MOV.U32 R243, RZ, RZ, R19 ;  /* 0x000000fffff37224 */ /* 0x000fc400078e0013 */
[----:B------:R-:W-:Y:S02]  /*110d0*/  IMAD.MOV.U32 R18, RZ, RZ, R20 ;  /* 0x000000ffff127224 */ /* 0x000fe400078e0014 */
[----:B------:R-:W-:Y:S01]  /*110e0*/  IMAD.MOV.U32 R19, RZ, RZ, R21 ;  /* 0x000000ffff137224 */ /* 0x000fe200078e0015 */
[----:B------:R-:W-:Y:S01]  /*110f0*/  STL [R1+0xab8], R189 ;  /* 0x000ab8bd01007387 */ /* 0x000fe20000100800 */
[----:B------:R-:W-:Y:S02]  /*11100*/  IMAD.MOV.U32 R20, RZ, RZ, R24 ;  /* 0x000000ffff147224 */ /* 0x000fe400078e0018 */
[----:B------:R-:W-:Y:S01]  /*11110*/  IMAD.MOV.U32 R21, RZ, RZ, R25 ;  /* 0x000000ffff157224 */ /* 0x000fe200078e0019 */
[----:B------:R-:W-:Y:S01]  /*11120*/  STL [R1+0xac4], R174 ;  /* 0x000ac4ae01007387 */ /* 0x000fe20000100800 */
        /* <DEDUP_REMOVED lines=9> */
[----:B--2---:R-:W-:Y:S01]  /*111c0*/  IMAD.MOV.U32 R0, RZ, RZ, R17 ;  /* 0x000000ffff007224 */ /* 0x004fe200078e0011 */
[----:B------:R1:W-:Y:S04]  /*111d0*/  STL [R1+0xacc], R16 ;  /* 0x000acc1001007387 */ /* 0x0003e80000100800 */
[----:B------:R-:W2:Y:S04]  /*111e0*/  LDL.LU.64 R32, [R1+0x420] ;  /* 0x0004200001207983 */ /* 0x000ea80000300a00 */
[----:B------:R1:W-:Y:S04]  /*111f0*/  STL [R1+0xac8], R0 ;  /* 0x000ac80001007387 */ /* 0x0003e80000100800 */
[----:B---3--:R-:W-:Y:S04]  /*11200*/  STL [R1+0xad4], R232 ;  /* 0x000ad4e801007387 */ /* 0x008fe80000100800 */
[----:B-1----:R-:W3:Y:S01]  /*11210*/  LDL.LU.64 R16, [R1+0x388] ;  /* 0x0003880001107983 */ /* 0x002ee20000300a00 */
[----:B------:R-:W-:-:S05]  /*11220*/  IMAD.MOV.U32 R0, RZ, RZ, R233 ;  /* 0x000000ffff007224 */ /* 0x000fca00078e00e9 */
[----:B------:R1:W-:Y:S04]  /*11230*/  STL [R1+0xad0], R0 ;  /* 0x000ad00001007387 */ /* 0x0003e80000100800 */
[----:B------:R-:W-:Y:S01]  /*11240*/  STL [R1+0xadc], R234 ;  /* 0x000adcea01007387 */ /* 0x000fe20000100800 */
[----:B-1----:R-:W-:-:S05]  /*11250*/  IMAD.MOV.U32 R0, RZ, RZ, R235 ;  /* 0x000000ffff007224 */ /* 0x002fca00078e00eb */
[----:B------:R1:W-:Y:S04]  /*11260*/  STL [R1+0xad8], R0 ;  /* 0x000ad80001007387 */ /* 0x0003e80000100800 */
[----:B------:R4:W-:Y:S01]  /*11270*/  STL [R1+0xae4], R22 ;  /* 0x000ae41601007387 */ /* 0x0009e20000100800 */
[----:B-1----:R-:W-:Y:S02]  /*11280*/  IMAD.MOV.U32 R0, RZ, RZ, R23 ;  /* 0x000000ffff007224 */ /* 0x002fe400078e0017 */
[----:B----4-:R-:W-:Y:S02]  /*11290*/  IMAD.MOV.U32 R22, RZ, RZ, R24 ;  /* 0x000000ffff167224 */ /* 0x010fe400078e0018 */
[----:B------:R-:W-:Y:S02]  /*112a0*/  IMAD.MOV.U32 R23, RZ, RZ, R25 ;  /* 0x000000ffff177224 */ /* 0x000fe400078e0019 */
[----:B------:R-:W-:-:S02]  /*112b0*/  IMAD.MOV.U32 R24, RZ, RZ, R26 ;  /* 0x000000ffff187224 */ /* 0x000fc400078e001a */
[----:B------:R-:W-:Y:S02]  /*112c0*/  IMAD.MOV.U32 R25, RZ, RZ, R27 ;  /* 0x000000ffff197224 */ /* 0x000fe400078e001b */
[----:B------:R-:W-:Y:S02]  /*112d0*/  IMAD.MOV.U32 R26, RZ, RZ, R28 ;  /* 0x000000ffff1a7224 */ /* 0x000fe400078e001c */
[----:B------:R-:W-:Y:S01]  /*112e0*/  IMAD.MOV.U32 R27, RZ, RZ, R29 ;  /* 0x000000ffff1b7224 */ /* 0x000fe200078e001d */
[----:B------:R1:W-:Y:S01]  /*112f0*/  STL [R1+0xae0], R0 ;  /* 0x000ae00001007387 */ /* 0x0003e20000100800 */
[----:B------:R-:W-:Y:S02]  /*11300*/  IMAD.MOV.U32 R28, RZ, RZ, R34 ;  /* 0x000000ffff1c7224 */ /* 0x000fe400078e0022 */
[----:B------:R-:W-:Y:S02]  /*11310*/  IMAD.MOV.U32 R29, RZ, RZ, R35 ;  /* 0x000000ffff1d7224 */ /* 0x000fe400078e0023 */
[----:B------:R-:W-:-:S02]  /*11320*/  IMAD.MOV.U32 R34, RZ, RZ, R38 ;  /* 0x000000ffff227224 */ /* 0x000fc400078e0026 */
[----:B------:R-:W-:Y:S02]  /*11330*/  IMAD.MOV.U32 R35, RZ, RZ, R39 ;  /* 0x000000ffff237224 */ /* 0x000fe400078e0027 */
[----:B------:R-:W4:Y:S01]  /*11340*/  LDL.LU.64 R38, [R1+0x398] ;  /* 0x0003980001267983 */ /* 0x000f220000300a00 */
[----:B-1----:R-:W-:-:S03]  /*11350*/  IMAD.MOV.U32 R0, RZ, RZ, R241 ;  /* 0x000000ffff007224 */ /* 0x002fc600078e00f1 */
[----:B------:R1:W-:Y:S04]  /*11360*/  STL [R1+0xaec], R240 ;  /* 0x000aecf001007387 */ /* 0x0003e80000100800 */
[----:B------:R-:W4:Y:S01]  /*11370*/  LDL.LU.64 R232, [R1+0x438] ;  /* 0x0004380001e87983 */ /* 0x000f220000300a00 */
[----:B------:R-:W-:Y:S02]  /*11380*/  IMAD.MOV.U32 R234, RZ, RZ, R242 ;  /* 0x000000ffffea7224 */ /* 0x000fe400078e00f2 */
[----:B------:R-:W-:Y:S02]  /*11390*/  IMAD.MOV.U32 R235, RZ, RZ, R243 ;  /* 0x000000ffffeb7224 */ /* 0x000fe400078e00f3 */
[----:B------:R-:W-:Y:S02]  /*113a0*/  IMAD.MOV.U32 R242, RZ, RZ, R34 ;  /* 0x000000fffff27224 */ /* 0x000fe400078e0022 */
[----:B-1----:R-:W-:-:S02]  /*113b0*/  IMAD.MOV.U32 R240, RZ, RZ, R22 ;  /* 0x000000fffff07224 */ /* 0x002fc400078e0016 */
[----:B------:R-:W-:Y:S02]  /*113c0*/  IMAD.MOV.U32 R241, RZ, RZ, R23 ;  /* 0x000000fffff17224 */ /* 0x000fe400078e0017 */
[----:B------:R-:W-:Y:S02]  /*113d0*/  IMAD.MOV.U32 R22, RZ, RZ, R28 ;  /* 0x000000ffff167224 */ /* 0x000fe400078e001c */
[----:B------:R-:W-:Y:S02]  /*113e0*/  IMAD.MOV.U32 R23, RZ, RZ, R29 ;  /* 0x000000ffff177224 */ /* 0x000fe400078e001d */
[----:B------:R-:W-:Y:S02]  /*113f0*/  IMAD.MOV.U32 R28, RZ, RZ, R42 ;  /* 0x000000ffff1c7224 */ /* 0x000fe400078e002a */
[----:B------:R-:W-:Y:S02]  /*11400*/  IMAD.MOV.U32 R29, RZ, RZ, R43 ;  /* 0x000000ffff1d7224 */ /* 0x000fe400078e002b */
[----:B------:R-:W-:-:S02]  /*11410*/  IMAD.MOV.U32 R243, RZ, RZ, R35 ;  /* 0x000000fffff37224 */ /* 0x000fc400078e0023 */
[----:B------:R-:W-:Y:S02]  /*11420*/  IMAD.MOV.U32 R34, RZ, RZ, R46 ;  /* 0x000000ffff227224 */ /* 0x000fe400078e002e */
[----:B------:R-:W-:Y:S01]  /*11430*/  IMAD.MOV.U32 R35, RZ, RZ, R47 ;  /* 0x000000ffff237224 */ /* 0x000fe200078e002f */
[----:B---3--:R-:W-:Y:S04]  /*11440*/  STL [R1+0xaf4], R16 ;  /* 0x000af41001007387 */ /* 0x008fe80000100800 */
[----:B------:R1:W-:Y:S04]  /*11450*/  STL [R1+0xae8], R0 ;  /* 0x000ae80001007387 */ /* 0x0003e80000100800 */
[----:B------:R-:W-:Y:S01]  /*11460*/  STL [R1+0xafc], R18 ;  /* 0x000afc1201007387 */ /* 0x000fe20000100800 */
[----:B-1----:R-:W-:-:S05]  /*11470*/  IMAD.MOV.U32 R0, RZ, RZ, R17 ;  /* 0x000000ffff007224 */ /* 0x002fca00078e0011 */
[----:B------:R1:W-:Y:S04]  /*11480*/  STL [R1+0xaf0], R0 ;  /* 0x000af00001007387 */ /* 0x0003e80000100800 */
[----:B------:R-:W-:Y:S01]  /*11490*/  STL [R1+0xb04], R20 ;  /* 0x000b041401007387 */ /* 0x000fe20000100800 */
[----:B-1----:R-:W-:-:S05]  /*114a0*/  IMAD.MOV.U32 R0, RZ, RZ, R19 ;  /* 0x000000ffff007224 */ /* 0x002fca00078e0013 */
[----:B------:R1:W-:Y:S02]  /*114b0*/  STL [R1+0xaf8], R0 ;  /* 0x000af80001007387 */ /* 0x0003e40000100800 */
[----:B-1----:R-:W-:-:S05]  /*114c0*/  IMAD.MOV.U32 R0, RZ, RZ, R21 ;  /* 0x000000ffff007224 */ /* 0x002fca00078e0015 */
[----:B------:R1:W-:Y:S04]  /*114d0*/  STL [R1+0xb00], R0 ;  /* 0x000b000001007387 */ /* 0x0003e80000100800 */
[----:B--2---:R-:W-:Y:S01]  /*114e0*/  STL [R1+0xb0c], R32 ;  /* 0x000b0c2001007387 */ /* 0x004fe20000100800 */
[----:B-1----:R-:W-:-:S05]  /*114f0*/  IMAD.MOV.U32 R0, RZ, RZ, R33 ;  /* 0x000000ffff007224 */ /* 0x002fca00078e0021 */
[----:B------:R1:W-:Y:S01]  /*11500*/  STL [R1+0xb08], R0 ;  /* 0x000b080001007387 */ /* 0x0003e20000100800 */
[----:B------:R-:W-:Y:S02]  /*11510*/  IMAD.MOV.U32 R18, RZ, RZ, R36 ;  /* 0x000000ffff127224 */ /* 0x000fe400078e0024 */
[----:B------:R-:W-:Y:S01]  /*11520*/  IMAD.MOV.U32 R19, RZ, RZ, R37 ;  /* 0x000000ffff137224 */ /* 0x000fe200078e0025 */
[----:B----4-:R2:W-:Y:S01]  /*11530*/  STL [R1+0xb14], R38 ;  /* 0x000b142601007387 */ /* 0x0105e20000100800 */
[----:B-1----:R-:W-:Y:S02]  /*11540*/  IMAD.MOV.U32 R0, RZ, RZ, R39 ;  /* 0x000000ffff007224 */ /* 0x002fe400078e0027 */
[----:B------:R-:W-:-:S03]  /*11550*/  IMAD.MOV.U32 R32, RZ, RZ, R40 ;  /* 0x000000ffff207224 */ /* 0x000fc600078e0028 */
[----:B------:R1:W-:Y:S01]  /*11560*/  STL [R1+0xb10], R0 ;  /* 0x000b100001007387 */ /* 0x0003e20000100800 */
[----:B------:R-:W-:-:S03]  /*11570*/  IMAD.MOV.U32 R33, RZ, RZ, R41 ;  /* 0x000000ffff217224 */ /* 0x000fc600078e0029 */
[----:B------:R-:W3:Y:S01]  /*11580*/  LDL.LU.64 R36, [R1+0x428] ;  /* 0x0004280001247983 */ /* 0x000ee20000300a00 */
[----:B------:R-:W-:-:S03]  /*11590*/  IMAD.MOV.U32 R20, RZ, RZ, R44 ;  /* 0x000000ffff147224 */ /* 0x000fc600078e002c */
[----:B--2---:R-:W2:Y:S01]  /*115a0*/  LDL.LU.64 R38, [R1+0x598] ;  /* 0x0005980001267983 */ /* 0x004ea20000300a00 */
[----:B------:R-:W-:-:S03]  /*115b0*/  IMAD.MOV.U32 R21, RZ, RZ, R45 ;  /* 0x000000ffff157224 */ /* 0x000fc600078e002d */
[----:B------:R-:W4:Y:S04]  /*115c0*/  LDL.LU.64 R40, [R1+0x4e8] ;  /* 0x0004e80001287983 */ /* 0x000f280000300a00 */
[----:B------:R-:W2:Y:S04]  /*115d0*/  LDL.LU.64 R42, [R1+0x4e0] ;  /* 0x0004e000012a7983 */ /* 0x000ea80000300a00 */
[----:B------:R-:W2:Y:S04]  /*115e0*/  LDL.LU.64 R44, [R1+0x508] ;  /* 0x00050800012c7983 */ /* 0x000ea80000300a00 */
[----:B------:R-:W2:Y:S04]  /*115f0*/  LDL.LU.64 R46, [R1+0x460] ;  /* 0x00046000012e7983 */ /* 0x000ea80000300a00 */
[----:B------:R-:W2:Y:S01]  /*11600*/  LDL.LU.64 R16, [R1+0x3c8] ;  /* 0x0003c80001107983 */ /* 0x000ea20000300a00 */
[----:B-1----:R-:W-:-:S03]  /*11610*/  IMAD.MOV.U32 R0, RZ, RZ, R235 ;  /* 0x000000ffff007224 */ /* 0x002fc600078e00eb */
[----:B------:R1:W-:Y:S04]  /*11620*/  STL [R1+0xb1c], R234 ;  /* 0x000b1cea01007387 */ /* 0x0003e80000100800 */
[----:B------:R1:W-:Y:S02]  /*11630*/  STL [R1+0xb18], R0 ;  /* 0x000b180001007387 */ /* 0x0003e40000100800 */
[----:B-1----:R-:W-:Y:S02]  /*11640*/  IMAD.MOV.U32 R234, RZ, RZ, R240 ;  /* 0x000000ffffea7224 */ /* 0x002fe400078e00f0 */
[----:B------:R-:W-:Y:S02]  /*11650*/  IMAD.MOV.U32 R0, RZ, RZ, R243 ;  /* 0x000000ffff007224 */ /* 0x000fe400078e00f3 */
[----:B------:R-:W-:-:S02]  /*11660*/  IMAD.MOV.U32 R235, RZ, RZ, R241 ;  /* 0x000000ffffeb7224 */ /* 0x000fc400078e00f1 */
[----:B------:R-:W3:Y:S04]  /*11670*/  LDL.LU.64 R240, [R1+0x470] ;  /* 0x0004700001f07983 */ /* 0x000ee80000300a00 */
[----:B------:R1:W-:Y:S04]  /*11680*/  STL [R1+0xb24], R242 ;  /* 0x000b24f201007387 */ /* 0x0003e80000100800 */
[----:B------:R1:W-:Y:S04]  /*11690*/  STL [R1+0xb20], R0 ;  /* 0x000b200001007387 */ /* 0x0003e80000100800 */
[----:B------:R-:W-:Y:S04]  /*116a0*/  STL [R1+0xb2c], R232 ;  /* 0x000b2ce801007387 */ /* 0x000fe80000100800 */
[----:B-1----:R-:W3:Y:S01]  /*116b0*/  LDL.LU.64 R242, [R1+0x3d8] ;  /* 0x0003d80001f27983 */ /* 0x002ee20000300a00 */
[----:B------:R-:W-:-:S05]  /*116c0*/  IMAD.MOV.U32 R0, RZ, RZ, R233 ;  /* 0x000000ffff007224 */ /* 0x000fca00078e00e9 */
[----:B------:R2:W-:Y:S02]  /*116d0*/  STL [R1+0xb28], R0 ;  /* 0x000b280001007387 */ /* 0x0005e40000100800 */
[----:B--2---:R-:W-:Y:S02]  /*116e0*/  IMAD.MOV.U32 R0, RZ, RZ, R17 ;  /* 0x000000ffff007224 */ /* 0x004fe400078e0011 */
[----:B------:R1:W-:Y:S04]  /*116f0*/  STL [R1+0xb34], R16 ;  /* 0x000b341001007387 */ /* 0x0003e80000100800 */
[----:B------:R2:W-:Y:S04]  /*11700*/  STL [R1+0xb30], R0 ;  /* 0x000b300001007387 */ /* 0x0005e80000100800 */
[----:B------:R-:W-:Y:S01]  /*11710*/  STL [R1+0xb3c], R234 ;  /* 0x000b3cea01007387 */ /* 0x000fe20000100800 */
[----:B-1----:R-:W-:-:S02]  /*11720*/  IMAD.MOV.U32 R16, RZ, RZ, R22 ;  /* 0x000000ffff107224 */ /* 0x002fc400078e0016 */
[----:B--2---:R-:W-:Y:S02]  /*11730*/  IMAD.MOV.U32 R0, RZ, RZ, R235 ;  /* 0x000000ffff007224 */ /* 0x004fe400078e00eb */
[----:B------:R-:W-:Y:S02]  /*11740*/  IMAD.MOV.U32 R17, RZ, RZ, R23 ;  /* 0x000000ffff117224 */ /* 0x000fe400078e0017 */
[----:B------:R-:W2:Y:S04]  /*11750*/  LDL.LU.64 R22, [R1+0x400] ;  /* 0x0004000001167983 */ /* 0x000ea80000300a00 */
[----:B------:R-:W-:Y:S04]  /*11760*/  STL [R1+0xb44], R18 ;  /* 0x000b441201007387 */ /* 0x000fe80000100800 */
[----:B------:R1:W-:Y:S02]  /*11770*/  STL [R1+0xb38], R0 ;  /* 0x000b380001007387 */ /* 0x0003e40000100800 */
[----:B-1----:R-:W-:-:S02]  /*11780*/  IMAD.MOV.U32 R0, RZ, RZ, R19 ;  /* 0x000000ffff007224 */ /* 0x002fc400078e0013 */
[----:B------:R-:W2:Y:S04]  /*11790*/  LDL.LU.64 R18, [R1+0x490] ;  /* 0x0004900001127983 */ /* 0x000ea80000300a00 */
[----:B------:R1:W-:Y:S04]  /*117a0*/  STL [R1+0xb40], R0 ;  /* 0x000b400001007387 */ /* 0x0003e80000100800 */
[----:B---3--:R3:W-:Y:S01]  /*117b0*/  STL [R1+0xb4c], R240 ;  /* 0x000b4cf001007387 */ /* 0x0087e20000100800 */
[----:B-1----:R-:W-:-:S05]  /*117c0*/  IMAD.MOV.U32 R0, RZ, RZ, R241 ;  /* 0x000000ffff007224 */ /* 0x002fca00078e00f1 */
[----:B------:R1:W-:Y:S04]  /*117d0*/  STL [R1+0xb48], R0 ;  /* 0x000b480001007387 */ /* 0x0003e80000100800 */
[----:B------:R-:W-:Y:S04]  /*117e0*/  STL [R1+0xb54], R242 ;  /* 0x000b54f201007387 */ /* 0x000fe80000100800 */
[----:B---3--:R-:W3:Y:S01]  /*117f0*/  LDL.LU.64 R240, [R1+0x4b0] ;  /* 0x0004b00001f07983 */ /* 0x008ee20000300a00 */
[----:B-1----:R-:W-:-:S03]  /*11800*/  IMAD.MOV.U32 R0, RZ, RZ, R243 ;  /* 0x000000ffff007224 */ /* 0x002fc600078e00f3 */
[----:B------:R-:W-:Y:S04]  /*11810*/  STL [R1+0xb5c], R16 ;  /* 0x000b5c1001007387 */ /* 0x000fe80000100800 */
[----:B------:R1:W-:Y:S04]  /*11820*/  STL [R1+0xb50], R0 ;  /* 0x000b500001007387 */ /* 0x0003e80000100800 */
[----:B------:R-:W-:Y:S01]  /*11830*/  STL [R1+0xb64], R190 ;  /* 0x000b64be01007387 */ /* 0x000fe20000100800 */
[----:B-1----:R-:W-:-:S05]  /*11840*/  IMAD.MOV.U32 R0, RZ, RZ, R17 ;  /* 0x000000ffff007224 */ /* 0x002fca00078e0011 */
[----:B------:R2:W-:Y:S04]  /*11850*/  STL [R1+0xb58], R0 ;  /* 0x000b580001007387 */ /* 0x0005e80000100800 */
[----:B------:R-:W-:Y:S01]  /*11860*/  STL [R1+0xb60], R191 ;  /* 0x000b60bf01007387 */ /* 0x000fe20000100800 */
[----:B------:R-:W-:Y:S02]  /*11870*/  IMAD.MOV.U32 R242, RZ, RZ, R20 ;  /* 0x000000fffff27224 */ /* 0x000fe400078e0014 */
[----:B------:R-:W-:Y:S02]  /*11880*/  IMAD.MOV.U32 R243, RZ, RZ, R21 ;  /* 0x000000fffff37224 */ /* 0x000fe400078e0015 */
[----:B------:R-:W-:Y:S02]  /*11890*/  IMAD.MOV.U32 R20, RZ, RZ, R24 ;  /* 0x000000ffff147224 */ /* 0x000fe400078e0018 */
[----:B------:R-:W-:-:S02]  /*118a0*/  IMAD.MOV.U32 R21, RZ, RZ, R25 ;  /* 0x000000ffff157224 */ /* 0x000fc400078e0019 */
[----:B--2---:R-:W-:Y:S01]  /*118b0*/  IMAD.MOV.U32 R0, RZ, RZ, R19 ;  /* 0x000000ffff007224 */ /* 0x004fe200078e0013 */
[----:B------:R-:W-:Y:S04]  /*118c0*/  STL [R1+0xb6c], R18 ;  /* 0x000b6c1201007387 */ /* 0x000fe80000100800 */
[----:B------:R1:W-:Y:S04]  /*118d0*/  STL [R1+0xb68], R0 ;  /* 0x000b680001007387 */ /* 0x0003e80000100800 */
[----:B------:R2:W-:Y:S01]  /*118e0*/  STL [R1+0xb74], R22 ;  /* 0x000b741601007387 */ /* 0x0005e20000100800 */
[----:B-1----:R-:W-:-:S05]  /*118f0*/  IMAD.MOV.U32 R0, RZ, RZ, R23 ;  /* 0x000000ffff007224 */ /* 0x002fca00078e0017 */
[----:B------:R1:W-:Y:S01]  /*11900*/  STL [R1+0xb70], R0 ;  /* 0x000b700001007387 */ /* 0x0003e20000100800 */
[----:B--2---:R-:W-:-:S03]  /*11910*/  IMAD.MOV.U32 R22, RZ, RZ, R26 ;  /* 0x000000ffff167224 */ /* 0x004fc600078e001a */
[----:B------:R2:W-:Y:S01]  /*11920*/  STL [R1+0xb7c], R32 ;  /* 0x000b7c2001007387 */ /* 0x0005e20000100800 */
[----:B-1----:R-:W-:Y:S02]  /*11930*/  IMAD.MOV.U32 R0, RZ, RZ, R33 ;  /* 0x000000ffff007224 */ /* 0x002fe400078e0021 */
[----:B------:R-:W-:Y:S01]  /*11940*/  IMAD.MOV.U32 R23, RZ, RZ, R27 ;  /* 0x000000ffff177224 */ /* 0x000fe200078e001b */
[----:B--2---:R-:W2:Y:S01]  /*11950*/  LDL.LU.64 R32, [R1+0x3f8] ;  /* 0x0003f80001207983 */ /* 0x004ea20000300a00 */
[----:B------:R-:W-:-:S03]  /*11960*/  IMAD.MOV.U32 R18, RZ, RZ, R30 ;  /* 0x000000ffff127224 */ /* 0x000fc600078e001e */
[----:B------:R3:W-:Y:S01]  /*11970*/  STL [R1+0xb78], R0 ;  /* 0x000b780001007387 */ /* 0x0007e20000100800 */
[----:B------:R-:W-:-:S03]  /*11980*/  IMAD.MOV.U32 R19, RZ, RZ, R31 ;  /* 0x000000ffff137224 */ /* 0x000fc600078e001f */
[----:B------:R-:W-:Y:S04]  /*11990*/  STL [R1+0xb84], R192 ;  /* 0x000b84c001007387 */ /* 0x000fe80000100800 */
[----:B------:R-:W2:Y:S04]  /*119a0*/  LDL.LU.64 R26, [R1+0x488] ;  /* 0x00048800011a7983 */ /* 0x000ea80000300a00 */
[----:B------:R-:W2:Y:S04]  /*119b0*/  LDL.LU.64 R24, [R1+0x468] ;  /* 0x0004680001187983 */ /* 0x000ea80000300a00 */
[----:B------:R-:W2:Y:S04]  /*119c0*/  LDL.LU.64 R30, [R1+0x3d0] ;  /* 0x0003d000011e7983 */ /* 0x000ea80000300a00 */
[----:B------:R-:W2:Y:S01]  /*119d0*/  LDL.LU.64 R16, [R1+0x4d0] ;  /* 0x0004d00001107983 */ /* 0x000ea20000300a00 */
[----:B---3--:R-:W-:-:S03]  /*119e0*/  IMAD.MOV.U32 R0, RZ, RZ, R241 ;  /* 0x000000ffff007224 */ /* 0x008fc600078e00f1 */
[----:B------:R-:W-:Y:S04]  /*119f0*/  STL [R1+0xb80], R193 ;  /* 0x000b80c101007387 */ /* 0x000fe80000100800 */
[----:B------:R-:W-:Y:S04]  /*11a00*/  STL [R1+0xb8c], R240 ;  /* 0x000b8cf001007387 */ /* 0x000fe80000100800 */
[----:B------:R1:W-:Y:S04]  /*11a10*/  STL [R1+0xb88], R0 ;  /* 0x000b880001007387 */ /* 0x0003e80000100800 */
[----:B------:R-:W-:Y:S01]  /*11a20*/  STL [R1+0xb94], R242 ;  /* 0x000b94f201007387 */ /* 0x000fe20000100800 */
[----:B-1----:R-:W-:-:S05]  /*11a30*/  IMAD.MOV.U32 R0, RZ, RZ, R243 ;  /* 0x000000ffff007224 */ /* 0x002fca00078e00f3 */
[----:B------:R1:W-:Y:S04]  /*11a40*/  STL [R1+0xb90], R0 ;  /* 0x000b900001007387 */ /* 0x0003e80000100800 */
[----:B------:R3:W-:Y:S01]  /*11a50*/  STL [R1+0xb9c], R22 ;  /* 0x000b9c1601007387 */ /* 0x0007e20000100800 */
[----:B-1----:R-:W-:-:S03]  /*11a60*/  IMAD.MOV.U32 R0, RZ, RZ, R23 ;  /* 0x000000ffff007224 */ /* 0x002fc600078e0017 */
[----:B------:R-:W-:Y:S04]  /*11a70*/  STL [R1+0xba4], R194 ;  /* 0x000ba4c201007387 */ /* 0x000fe80000100800 */
[----:B------:R2:W-:Y:S04]  /*11a80*/  STL [R1+0xb98], R0 ;  /* 0x000b980001007387 */ /* 0x0005e80000100800 */
[----:B---3--:R-:W3:Y:S04]  /*11a90*/  LDL.LU.64 R22, [R1+0x4f0] ;  /* 0x0004f00001167983 */ /* 0x008ee80000300a00 */
[----:B------:R-:W-:Y:S01]  /*11aa0*/  STL [R1+0xba0], R195 ;  /* 0x000ba0c301007387 */ /* 0x000fe20000100800 */
[----:B--2---:R-:W-:-:S03]  /*11ab0*/  IMAD.MOV.U32 R0, RZ, RZ, R17 ;  /* 0x000000ffff007224 */ /* 0x004fc600078e0011 */
[----:B------:R-:W-:Y:S04]  /*11ac0*/  STL [R1+0xbac], R16 ;  /* 0x000bac1001007387 */ /* 0x000fe80000100800 */
[----:B------:R1:W-:Y:S04]  /*11ad0*/  STL [R1+0xba8], R0 ;  /* 0x000ba80001007387 */ /* 0x0003e80000100800 */
[----:B------:R-:W-:Y:S01]  /*11ae0*/  STL [R1+0xbb4], R18 ;  /* 0x000bb41201007387 */ /* 0x000fe20000100800 */
[----:B-1----:R-:W-:-:S05]  /*11af0*/  IMAD.MOV.U32 R0, RZ, RZ, R19 ;  /* 0x000000ffff007224 */ /* 0x002fca00078e0013 */
[----:B------:R1:W-:Y:S04]  /*11b00*/  STL [R1+0xbb0], R0 ;  /* 0x000bb00001007387 */ /* 0x0003e80000100800 */
[----:B------:R-:W2:Y:S01]  /*11b10*/  LDL.LU.64 R242, [R1+0x510] ;  /* 0x0005100001f27983 */ /* 0x000ea20000300a00 */
[----:B-1----:R-:W-:-:S03]  /*11b20*/  IMAD.MOV.U32 R0, RZ, RZ, R21 ;  /* 0x000000ffff007224 */ /* 0x002fc600078e0015 */
[----:B------:R-:W-:Y:S04]  /*11b30*/  STL [R1+0xbbc], R20 ;  /* 0x000bbc1401007387 */ /* 0x000fe80000100800 */
[----:B------:R-:W-:Y:S04]  /*11b40*/  STL [R1+0xbc4], R196 ;  /* 0x000bc4c401007387 */ /* 0x000fe80000100800 */
[----:B------:R3:W-:Y:S04]  /*11b50*/  STL [R1+0xbb8], R0 ;  /* 0x000bb80001007387 */ /* 0x0007e80000100800 */
[----:B------:R-:W-:Y:S01]  /*11b60*/  STL [R1+0xbc0], R197 ;  /* 0x000bc0c501007387 */ /* 0x000fe20000100800 */
[----:B---3--:R-:W-:-:S03]  /*11b70*/  IMAD.MOV.U32 R0, RZ, RZ, R23 ;  /* 0x000000ffff007224 */ /* 0x008fc600078e0017 */
[----:B------:R-:W-:Y:S04]  /*11b80*/  STL [R1+0xbcc], R22 ;  /* 0x000bcc1601007387 */ /* 0x000fe80000100800 */
[----:B------:R-:W-:Y:S04]  /*11b90*/  STL [R1+0xbd4], R24 ;  /* 0x000bd41801007387 */ /* 0x000fe80000100800 */
[----:B------:R1:W-:Y:S02]  /*11ba0*/  STL [R1+0xbc8], R0 ;  /* 0x000bc80001007387 */ /* 0x0003e40000100800 */
[----:B-1----:R-:W-:-:S05]  /*11bb0*/  IMAD.MOV.U32 R0, RZ, RZ, R25 ;  /* 0x000000ffff007224 */ /* 0x002fca00078e0019 */
[----:B------:R1:W-:Y:S01]  /*11bc0*/  STL [R1+0xbd0], R0 ;  /* 0x000bd00001007387 */ /* 0x0003e20000100800 */
[----:B------:R-:W-:-:S03]  /*11bd0*/  IMAD.MOV.U32 R234, RZ, RZ, R26 ;  /* 0x000000ffffea7224 */ /* 0x000fc600078e001a */
[----:B------:R3:W-:Y:S01]  /*11be0*/  STL [R1+0xbdc], R30 ;  /* 0x000bdc1e01007387 */ /* 0x0007e20000100800 */
[----:B-1----:R-:W-:Y:S02]  /*11bf0*/  IMAD.MOV.U32 R0, RZ, RZ, R31 ;  /* 0x000000ffff007224 */ /* 0x002fe400078e001f */
[----:B------:R-:W-:-:S03]  /*11c00*/  IMAD.MOV.U32 R235, RZ, RZ, R27 ;  /* 0x000000ffffeb7224 */ /* 0x000fc600078e001b */
[----:B------:R1:W-:Y:S01]  /*11c10*/  STL [R1+0xbd8], R0 ;  /* 0x000bd80001007387 */ /* 0x0003e20000100800 */
[----:B---3--:R-:W-:-:S03]  /*11c20*/  IMAD.MOV.U32 R30, RZ, RZ, R38 ;  /* 0x000000ffff1e7224 */ /* 0x008fc600078e0026 */
[----:B------:R-:W-:Y:S01]  /*11c30*/  STL [R1+0xbe4], R198 ;  /* 0x000be4c601007387 */ /* 0x000fe20000100800 */
[----:B------:R-:W-:Y:S02]  /*11c40*/  IMAD.MOV.U32 R31, RZ, RZ, R39 ;  /* 0x000000ffff1f7224 */ /* 0x000fe400078e0027 */
[----:B------:R-:W-:Y:S01]  /*11c50*/  IMAD.MOV.U32 R26, RZ, RZ, R80 ;  /* 0x000000ffff1a7224 */ /* 0x000fe200078e0050 */
[----:B------:R-:W-:Y:S01]  /*11c60*/  STL [R1+0xbe0], R199 ;  /* 0x000be0c701007387 */ /* 0x000fe20000100800 */
[----:B------:R-:W-:Y:S02]  /*11c70*/  IMAD.MOV.U32 R27, RZ, RZ, R81 ;  /* 0x000000ffff1b7224 */ /* 0x000fe400078e0051 */
[----:B------:R-:W-:Y:S02]  /*11c80*/  IMAD.MOV.U32 R24, RZ, RZ, R46 ;  /* 0x000000ffff187224 */ /* 0x000fe400078e002e */
[----:B------:R-:W-:Y:S02]  /*11c90*/  IMAD.MOV.U32 R25, RZ, RZ, R47 ;  /* 0x000000ffff197224 */ /* 0x000fe400078e002f */
[----:B------:R-:W-:-:S02]  /*11ca0*/  IMAD.MOV.U32 R38, RZ, RZ, R82 ;  /* 0x000000ffff267224 */ /* 0x000fc400078e0052 */
[----:B------:R-:W-:Y:S02]  /*11cb0*/  IMAD.MOV.U32 R39, RZ, RZ, R83 ;  /* 0x000000ffff277224 */ /* 0x000fe400078e0053 */
[----:B------:R-:W-:Y:S02]  /*11cc0*/  IMAD.MOV.U32 R16, RZ, RZ, R28 ;  /* 0x000000ffff107224 */ /* 0x000fe400078e001c */
[----:B------:R-:W-:Y:S02]  /*11cd0*/  IMAD.MOV.U32 R17, RZ, RZ, R29 ;  /* 0x000000ffff117224 */ /* 0x000fe400078e001d */
[----:B------:R-:W-:Y:S02]  /*11ce0*/  IMAD.MOV.U32 R18, RZ, RZ, R36 ;  /* 0x000000ffff127224 */ /* 0x000fe400078e0024 */
[----:B------:R-:W-:Y:S02]  /*11cf0*/  IMAD.MOV.U32 R19, RZ, RZ, R37 ;  /* 0x000000ffff137224 */ /* 0x000fe400078e0025 */
[----:B------:R-:W-:-:S02]  /*11d00*/  IMAD.MOV.U32 R46, RZ, RZ, R84 ;  /* 0x000000ffff2e7224 */ /* 0x000fc400078e0054 */
[----:B------:R-:W-:Y:S02]  /*11d10*/  IMAD.MOV.U32 R47, RZ, RZ, R85 ;  /* 0x000000ffff2f7224 */ /* 0x000fe400078e0055 */
[----:B------:R-:W-:Y:S02]  /*11d20*/  IMAD.MOV.U32 R28, RZ, RZ, R34 ;  /* 0x000000ffff1c7224 */ /* 0x000fe400078e0022 */
[----:B------:R-:W-:Y:S02]  /*11d30*/  IMAD.MOV.U32 R29, RZ, RZ, R35 ;  /* 0x000000ffff1d7224 */ /* 0x000fe400078e0023 */
[----:B----4-:R-:W-:Y:S02]  /*11d40*/  IMAD.MOV.U32 R20, RZ, RZ, R40 ;  /* 0x000000ffff147224 */ /* 0x010fe400078e0028 */
        /* <DEDUP_REMOVED lines=12> */
[----:B------:R-:W-:Y:S01]  /*11e10*/  IMAD.MOV.U32 R45, RZ, RZ, R219 ;  /* 0x000000ffff2d7224 */ /* 0x000fe200078e00db */
[----:B--2---:R2:W-:Y:S01]  /*11e20*/  STL [R1+0xbec], R242 ;  /* 0x000becf201007387 */ /* 0x0045e20000100800 */
[----:B-1----:R-:W-:-:S03]  /*11e30*/  IMAD.MOV.U32 R0, RZ, RZ, R243 ;  /* 0x000000ffff007224 */ /* 0x002fc600078e00f3 */
[----:B------:R-:W3:Y:S04]  /*11e40*/  LDL.LU.64 R80, [R1+0xd50] ;  /* 0x000d500001507983 */ /* 0x000ee80000300a00 */
[----:B------:R-:W4:Y:S04]  /*11e50*/  LDL.LU.64 R82, [R1+0xd38] ;  /* 0x000d380001527983 */ /* 0x000f280000300a00 */
[----:B------:R-:W3:Y:S04]  /*11e60*/  LDL.LU.64 R84, [R1+0xd58] ;  /* 0x000d580001547983 */ /* 0x000ee80000300a00 */
[----:B------:R-:W3:Y:S04]  /*11e70*/  LDL.LU.64 R86, [R1+0x4c0] ;  /* 0x0004c00001567983 */ /* 0x000ee80000300a00 */
[----:B------:R-:W3:Y:S04]  /*11e80*/  LDL.LU.64 R88, [R1+0x590] ;  /* 0x0005900001587983 */ /* 0x000ee80000300a00 */
[----:B------:R-:W3:Y:S04]  /*11e90*/  LDL.LU.64 R90, [R1+0x570] ;  /* 0x00057000015a7983 */ /* 0x000ee80000300a00 */
[----:B------:R-:W3:Y:S04]  /*11ea0*/  LDL.LU.64 R218, [R1+0x4d8] ;  /* 0x0004d80001da7983 */ /* 0x000ee80000300a00 */
[----:B------:R-:W3:Y:S04]  /*11eb0*/  LDL.LU.64 R240, [R1+0x4c8] ;  /* 0x0004c80001f07983 */ /* 0x000ee80000300a00 */
[----:B------:R1:W-:Y:S04]  /*11ec0*/  STL [R1+0xbe8], R0 ;  /* 0x000be80001007387 */ /* 0x0003e80000100800 */
[----:B--2---:R-:W2:Y:S01]  /*11ed0*/  LDL.LU.64 R242, [R1+0x540] ;  /* 0x0005400001f27983 */ /* 0x004ea20000300a00 */
[----:B-1----:R-:W-:-:S03]  /*11ee0*/  IMAD.MOV.U32 R0, RZ, RZ, R235 ;  /* 0x000000ffff007224 */ /* 0x002fc600078e00eb */
[----:B------:R-:W-:Y:S04]  /*11ef0*/  STL [R1+0xbf4], R234 ;  /* 0x000bf4ea01007387 */ /* 0x000fe80000100800 */
[----:B------:R-:W-:Y:S04]  /*11f00*/  STL [R1+0xbfc], R32 ;  /* 0x000bfc2001007387 */ /* 0x000fe80000100800 */
[----:B------:R1:W-:Y:S02]  /*11f10*/  STL [R1+0xbf0], R0 ;  /* 0x000bf00001007387 */ /* 0x0003e40000100800 */
[----:B-1----:R-:W-:-:S05]  /*11f20*/  IMAD.MOV.U32 R0, RZ, RZ, R33 ;  /* 0x000000ffff007224 */ /* 0x002fca00078e0021 */
[----:B------:R2:W-:Y:S04]  /*11f30*/  STL [R1+0xbf8], R0 ;  /* 0x000bf80001007387 */ /* 0x0005e80000100800 */
[----:B------:R-:W-:Y:S04]  /*11f40*/  STL [R1+0xc04], R200 ;  /* 0x000c04c801007387 */ /* 0x000fe80000100800 */
[----:B------:R-:W-:Y:S04]  /*11f50*/  STL [R1+0xc00], R201 ;  /* 0x000c00c901007387 */ /* 0x000fe80000100800 */
[----:B------:R-:W4:Y:S01]  /*11f60*/  LDL.LU.64 R32, [R1+0x580] ;  /* 0x0005800001207983 */ /* 0x000f220000300a00 */
[----:B--2---:R-:W-:-:S03]  /*11f70*/  IMAD.MOV.U32 R0, RZ, RZ, R243 ;  /* 0x000000ffff007224 */ /* 0x004fc600078e00f3 */
[----:B------:R-:W-:Y:S04]  /*11f80*/  STL [R1+0xc0c], R242 ;  /* 0x000c0cf201007387 */ /* 0x000fe80000100800 */
[----:B------:R-:W-:Y:S04]  /*11f90*/  STL [R1+0xc14], R16 ;  /* 0x000c141001007387 */ /* 0x000fe80000100800 */
[----:B------:R1:W-:Y:S04]  /*11fa0*/  STL [R1+0xc08], R0 ;  /* 0x000c080001007387 */ /* 0x0003e80000100800 */
[----:B------:R-:W-:Y:S01]  /*11fb0*/  STL [R1+0xc1c], R28 ;  /* 0x000c1c1c01007387 */ /* 0x000fe20000100800 */
[----:B-1----:R-:W-:-:S02]  /*11fc0*/  IMAD.MOV.U32 R0, RZ, RZ, R17 ;  /* 0x000000ffff007224 */ /* 0x002fc400078e0011 */
[----:B------:R-:W-:-:S03]  /*11fd0*/  IMAD.MOV.U32 R16, RZ, RZ, R22 ;  /* 0x000000ffff107224 */ /* 0x000fc600078e0016 */
[----:B------:R1:W-:Y:S01]  /*11fe0*/  STL [R1+0xc10], R0 ;  /* 0x000c100001007387 */ /* 0x0003e20000100800 */
[----:B------:R-:W-:Y:S02]  /*11ff0*/  IMAD.MOV.U32 R17, RZ, RZ, R23 ;  /* 0x000000ffff117224 */ /* 0x000fe400078e0017 */
[----:B------:R-:W-:Y:S02]  /*12000*/  IMAD.MOV.U32 R22, RZ, RZ, R24 ;  /* 0x000000ffff167224 */ /* 0x000fe400078e0018 */
[----:B------:R-:W-:Y:S02]  /*12010*/  IMAD.MOV.U32 R23, RZ, RZ, R25 ;  /* 0x000000ffff177224 */ /* 0x000fe400078e0019 */
[----:B-1----:R-:W-:Y:S02]  /*12020*/  IMAD.MOV.U32 R0, RZ, RZ, R29 ;  /* 0x000000ffff007224 */ /* 0x002fe400078e001d */
[----:B------:R-:W-:Y:S02]  /*12030*/  IMAD.MOV.U32 R24, RZ, RZ, R26 ;  /* 0x000000ffff187224 */ /* 0x000fe400078e001a */
[----:B------:R-:W-:Y:S01]  /*12040*/  IMAD.MOV.U32 R25, RZ, RZ, R27 ;  /* 0x000000ffff197224 */ /* 0x000fe200078e001b */
[----:B------:R1:W-:Y:S01]  /*12050*/  STL [R1+0xc18], R0 ;  /* 0x000c180001007387 */ /* 0x0003e20000100800 */
[----:B---3--:R-:W-:-:S02]  /*12060*/  IMAD.MOV.U32 R26, RZ, RZ, R86 ;  /* 0x000000ffff1a7224 */ /* 0x008fc400078e0056 */
[----:B------:R-:W-:Y:S01]  /*12070*/  IMAD.MOV.U32 R27, RZ, RZ, R87 ;  /* 0x000000ffff1b7224 */ /* 0x000fe200078e0057 */
[----:B------:R-:W-:Y:S01]  /*12080*/  STL [R1+0xc24], R202 ;  /* 0x000c24ca01007387 */ /* 0x000fe20000100800 */
[----:B------:R-:W-:Y:S02]  /*12090*/  IMAD.MOV.U32 R86, RZ, RZ, R88 ;  /* 0x000000ffff567224 */ /* 0x000fe400078e0058 */
[----:B------:R-:W-:Y:S01]  /*120a0*/  IMAD.MOV.U32 R87, RZ, RZ, R89 ;  /* 0x000000ffff577224 */ /* 0x000fe200078e0059 */
[----:B------:R-:W-:Y:S01]  /*120b0*/  STL [R1+0xc20], R203 ;  /* 0x000c20cb01007387 */ /* 0x000fe20000100800 */
[----:B------:R-:W-:Y:S02]  /*120c0*/  IMAD.MOV.U32 R88, RZ, RZ, R90 ;  /* 0x000000ffff587224 */ /* 0x000fe400078e005a */
[----:B------:R-:W-:Y:S01]  /*120d0*/  IMAD.MOV.U32 R89, RZ, RZ, R91 ;  /* 0x000000ffff597224 */ /* 0x000fe200078e005b */
[----:B----4-:R2:W-:Y:S01]  /*120e0*/  STL [R1+0xc2c], R32 ;  /* 0x000c2c2001007387 */ /* 0x0105e20000100800 */
[----:B-1----:R-:W-:-:S02]  /*120f0*/  IMAD.MOV.U32 R0, RZ, RZ, R33 ;  /* 0x000000ffff007224 */ /* 0x002fc400078e0021 */
[----:B------:R-:W-:Y:S02]  /*12100*/  IMAD.MOV.U32 R90, RZ, RZ, R218 ;  /* 0x000000ffff5a7224 */ /* 0x000fe400078e00da */
[----:B------:R-:W-:Y:S02]  /*12110*/  IMAD.MOV.U32 R91, RZ, RZ, R219 ;  /* 0x000000ffff5b7224 */ /* 0x000fe400078e00db */
[----:B------:R-:W-:Y:S01]  /*12120*/  IMAD.MOV.U32 R242, RZ, RZ, R18 ;  /* 0x000000fffff27224 */ /* 0x000fe200078e0012 */
[----:B------:R-:W3:Y:S01]  /*12130*/  LDL.LU.64 R218, [R1+0xd70] ;  /* 0x000d700001da7983 */ /* 0x000ee20000300a00 */
[----:B------:R-:W-:-:S03]  /*12140*/  IMAD.MOV.U32 R243, RZ, RZ, R19 ;  /* 0x000000fffff37224 */ /* 0x000fc600078e0013 */
[----:B------:R-:W2:Y:S01]  /*12150*/  LDL.LU.64 R18, [R1+0x480] ;  /* 0x0004800001127983 */ /* 0x000ea20000300a00 */
[----:B------:R-:W-:-:S03]  /*12160*/  IMAD.MOV.U32 R234, RZ, RZ, R240 ;  /* 0x000000ffffea7224 */ /* 0x000fc600078e00f0 */
[----:B------:R-:W3:Y:S01]  /*12170*/  LDL.LU.64 R28, [R1+0x538] ;  /* 0x00053800011c7983 */ /* 0x000ee20000300a00 */
[----:B------:R-:W-:-:S03]  /*12180*/  IMAD.MOV.U32 R235, RZ, RZ, R241 ;  /* 0x000000ffffeb7224 */ /* 0x000fc600078e00f1 */
[----:B------:R1:W-:Y:S04]  /*12190*/  STL [R1+0xc28], R0 ;  /* 0x000c280001007387 */ /* 0x0003e80000100800 */
[----:B--2---:R-:W2:Y:S04]  /*121a0*/  LDL.LU.64 R32, [R1+0x4a0] ;  /* 0x0004a00001207983 */ /* 0x004ea80000300a00 */
[----:B------:R-:W2:Y:S01]  /*121b0*/  LDL.LU.64 R240, [R1+0x5a0] ;  /* 0x0005a00001f07983 */ /* 0x000ea20000300a00 */
[----:B-1----:R-:W-:-:S03]  /*121c0*/  IMAD.MOV.U32 R0, RZ, RZ, R235 ;  /* 0x000000ffff007224 */ /* 0x002fc600078e00eb */
[----:B------:R-:W-:Y:S04]  /*121d0*/  STL [R1+0xc34], R234 ;  /* 0x000c34ea01007387 */ /* 0x000fe80000100800 */
[----:B------:R1:W-:Y:S04]  /*121e0*/  STL [R1+0xc30], R0 ;  /* 0x000c300001007387 */ /* 0x0003e80000100800 */
[----:B------:R1:W-:Y:S02]  /*121f0*/  STL [R1+0xc3c], R242 ;  /* 0x000c3cf201007387 */ /* 0x0003e40000100800 */
[----:B-1----:R-:W-:-:S05]  /*12200*/  IMAD.MOV.U32 R0, RZ, RZ, R243 ;  /* 0x000000ffff007224 */ /* 0x002fca00078e00f3 */
[----:B------:R2:W-:Y:S04]  /*12210*/  STL [R1+0xc38], R0 ;  /* 0x000c380001007387 */ /* 0x0005e80000100800 */
[----:B------:R-:W-:Y:S04]  /*12220*/  STL [R1+0xc44], R204 ;  /* 0x000c44cc01007387 */ /* 0x000fe80000100800 */
[----:B------:R-:W-:Y:S04]  /*12230*/  STL [R1+0xc40], R205 ;  /* 0x000c40cd01007387 */ /* 0x000fe80000100800 */
[----:B------:R-:W3:Y:S01]  /*12240*/  LDL.LU.64 R242, [R1+0x5e0] ;  /* 0x0005e00001f27983 */ /* 0x000ee20000300a00 */
[----:B--2---:R-:W-:-:S03]  /*12250*/  IMAD.MOV.U32 R0, RZ, RZ, R241 ;  /* 0x000000ffff007224 */ /* 0x004fc600078e00f1 */
[----:B------:R-:W-:Y:S04]  /*12260*/  STL [R1+0xc4c], R240 ;  /* 0x000c4cf001007387 */ /* 0x000fe80000100800 */
[----:B------:R1:W-:Y:S04]  /*12270*/  STL [R1+0xc48], R0 ;  /* 0x000c480001007387 */ /* 0x0003e80000100800 */
[----:B------:R-:W-:Y:S01]  /*12280*/  STL [R1+0xc54], R20 ;  /* 0x000c541401007387 */ /* 0x000fe20000100800 */
[----:B-1----:R-:W-:-:S05]  /*12290*/  IMAD.MOV.U32 R0, RZ, RZ, R21 ;  /* 0x000000ffff007224 */ /* 0x002fca00078e0015 */
[----:B------:R1:W-:Y:S04]  /*122a0*/  STL [R1+0xc50], R0 ;  /* 0x000c500001007387 */ /* 0x0003e80000100800 */
[----:B------:R2:W-:Y:S01]  /*122b0*/  STL [R1+0xc5c], R22 ;  /* 0x000c5c1601007387 */ /* 0x0005e20000100800 */
[----:B-1----:R-:W-:-:S05]  /*122c0*/  IMAD.MOV.U32 R0, RZ, RZ, R23 ;  /* 0x000000ffff007224 */ /* 0x002fca00078e0017 */
[----:B------:R3:W-:Y:S04]  /*122d0*/  STL [R1+0xc58], R0 ;  /* 0x000c580001007387 */ /* 0x0007e80000100800 */
[----:B------:R-:W-:Y:S04]  /*122e0*/  STL [R1+0xc64], R206 ;  /* 0x000c64ce01007387 */ /* 0x000fe80000100800 */
[----:B------:R-:W4:Y:S04]  /*122f0*/  LDL.LU.64 R20, [R1+0xc90] ;  /* 0x000c900001147983 */ /* 0x000f280000300a00 */
[----:B------:R-:W-:Y:S04]  /*12300*/  STL [R1+0xc60], R207 ;  /* 0x000c60cf01007387 */ /* 0x000fe80000100800 */
[----:B--2---:R-:W2:Y:S01]  /*12310*/  LDL.LU.64 R22, [R1+0xcb0] ;  /* 0x000cb00001167983 */ /* 0x004ea20000300a00 */
[----:B---3--:R-:W-:-:S03]  /*12320*/  IMAD.MOV.U32 R0, RZ, RZ, R243 ;  /* 0x000000ffff007224 */ /* 0x008fc600078e00f3 */
[----:B------:R-:W-:Y:S04]  /*12330*/  STL [R1+0xc6c], R242 ;  /* 0x000c6cf201007387 */ /* 0x000fe80000100800 */
[----:B------:R1:W-:Y:S04]  /*12340*/  STL [R1+0xc68], R0 ;  /* 0x000c680001007387 */ /* 0x0003e80000100800 */
[----:B------:R-:W-:Y:S01]  /*12350*/  STL [R1+0xc74], R16 ;  /* 0x000c741001007387 */ /* 0x000fe20000100800 */
[----:B-1----:R-:W-:-:S05]  /*12360*/  IMAD.MOV.U32 R0, RZ, RZ, R17 ;  /* 0x000000ffff007224 */ /* 0x002fca00078e0011 */
[----:B------:R1:W-:Y:S04]  /*12370*/  STL [R1+0xc70], R0 ;  /* 0x000c700001007387 */ /* 0x0003e80000100800 */
[----:B------:R-:W-:Y:S01]  /*12380*/  STL [R1+0xc7c], R18 ;  /* 0x000c7c1201007387 */ /* 0x000fe20000100800 */
[----:B-1----:R-:W-:-:S05]  /*12390*/  IMAD.MOV.U32 R0, RZ, RZ, R19 ;  /* 0x000000ffff007224 */ /* 0x002fca00078e0013 */
[----:B------:R4:W-:Y:S04]  /*123a0*/  STL [R1+0xc78], R0 ;  /* 0x000c780001007387 */ /* 0x0009e80000100800 */
[----:B------:R-:W-:Y:S04]  /*123b0*/  STL [R1+0xc84], R208 ;  /* 0x000c84d001007387 */ /* 0x000fe80000100800 */
[----:B------:R-:W-:Y:S01]  /*123c0*/  STL [R1+0xc80], R209 ;  /* 0x000c80d101007387 */ /* 0x000fe20000100800 */
[----:B----4-:R-:W-:-:S03]  /*123d0*/  IMAD.MOV.U32 R0, RZ, RZ, R21 ;  /* 0x000000ffff007224 */ /* 0x010fc600078e0015 */
[----:B------:R-:W-:Y:S04]  /*123e0*/  STL [R1+0xc8c], R20 ;  /* 0x000c8c1401007387 */ /* 0x000fe80000100800 */
[----:B------:R-:W-:Y:S04]  /*123f0*/  STL [R1+0xc94], R28 ;  /* 0x000c941c01007387 */ /* 0x000fe80000100800 */
[----:B------:R1:W-:Y:S02]  /*12400*/  STL [R1+0xc88], R0 ;  /* 0x000c880001007387 */ /* 0x0003e40000100800 */
[----:B-1----:R-:W-:-:S02]  /*12410*/  IMAD.MOV.U32 R0, RZ, RZ, R29 ;  /* 0x000000ffff007224 */ /* 0x002fc400078e001d */
[----:B------:R-:W3:Y:S04]  /*12420*/  LDL.LU.64 R28, [R1+0xcd0] ;  /* 0x000cd000011c7983 */ /* 0x000ee80000300a00 */
[----:B------:R1:W-:Y:S04]  /*12430*/  STL [R1+0xc90], R0 ;  /* 0x000c900001007387 */ /* 0x0003e80000100800 */
[----:B------:R4:W-:Y:S01]  /*12440*/  STL [R1+0xc9c], R32 ;  /* 0x000c9c2001007387 */ /* 0x0009e20000100800 */
[----:B-1----:R-:W-:-:S05]  /*12450*/  IMAD.MOV.U32 R0, RZ, RZ, R33 ;  /* 0x000000ffff007224 */ /* 0x002fca00078e0021 */
[----:B------:R1:W-:Y:S01]  /*12460*/  STL [R1+0xc98], R0 ;  /* 0x000c980001007387 */ /* 0x0003e20000100800 */
[----:B----4-:R-:W-:-:S03]  /*12470*/  IMAD.MOV.U32 R32, RZ, RZ, R34 ;  /* 0x000000ffff207224 */ /* 0x010fc600078e0022 */
[----:B------:R-:W-:Y:S01]  /*12480*/  STL [R1+0xca4], R210 ;  /* 0x000ca4d201007387 */ /* 0x000fe20000100800 */
[----:B------:R-:W-:-:S03]  /*12490*/  IMAD.MOV.U32 R33, RZ, RZ, R35 ;  /* 0x000000ffff217224 */ /* 0x000fc600078e0023 */
[----:B------:R-:W-:Y:S04]  /*124a0*/  STL [R1+0xca0], R211 ;  /* 0x000ca0d301007387 */ /* 0x000fe80000100800 */
[----:B--2---:R-:W-:Y:S04]  /*124b0*/  STL [R1+0xcac], R22 ;  /* 0x000cac1601007387 */ /* 0x004fe80000100800 */
[----:B------:R-:W2:Y:S01]  /*124c0*/  LDL.LU.64 R34, [R1+0xcf0] ;  /* 0x000cf00001227983 */ /* 0x000ea20000300a00 */
[----:B-1----:R-:W-:-:S05]  /*124d0*/  IMAD.MOV.U32 R0, RZ, RZ, R23 ;  /* 0x000000ffff007224 */ /* 0x002fca00078e0017 */
[----:B------:R1:W-:Y:S04]  /*124e0*/  STL [R1+0xca8], R0 ;  /* 0x000ca80001007387 */ /* 0x0003e80000100800 */
[----:B------:R-:W-:Y:S01]  /*124f0*/  STL [R1+0xcb4], R24 ;  /* 0x000cb41801007387 */ /* 0x000fe20000100800 */
[----:B-1----:R-:W-:-:S05]  /*12500*/  IMAD.MOV.U32 R0, RZ, RZ, R25 ;  /* 0x000000ffff007224 */ /* 0x002fca00078e0019 */
[----:B------:R1:W-:Y:S04]  /*12510*/  STL [R1+0xcb0], R0 ;  /* 0x000cb00001007387 */ /* 0x0003e80000100800 */
[----:B------:R4:W-:Y:S04]  /*12520*/  STL [R1+0xcbc], R26 ;  /* 0x000cbc1a01007387 */ /* 0x0009e80000100800 */
[----:B------:R-:W2:Y:S01]  /*12530*/  LDL.LU.64 R242, [R1+0xd10] ;  /* 0x000d100001f27983 */ /* 0x000ea20000300a00 */
[----:B-1----:R-:W-:-:S03]  /*12540*/  IMAD.MOV.U32 R0, RZ, RZ, R27 ;  /* 0x000000ffff007224 */ /* 0x002fc600078e001b */
[----:B------:R-:W-:Y:S04]  /*12550*/  STL [R1+0xcc4], R212 ;  /* 0x000cc4d401007387 */ /* 0x000fe80000100800 */
[----:B------:R3:W-:Y:S04]  /*12560*/  STL [R1+0xcb8], R0 ;  /* 0x000cb80001007387 */ /* 0x0007e80000100800 */
[----:B------:R-:W-:Y:S01]  /*12570*/  STL [R1+0xcc0], R213 ;  /* 0x000cc0d501007387 */ /* 0x000fe20000100800 */
[----:B----4-:R-:W-:Y:S02]  /*12580*/  IMAD.MOV.U32 R26, RZ, RZ, R84 ;  /* 0x000000ffff1a7224 */ /* 0x010fe400078e0054 */
        /* <DEDUP_REMOVED lines=13> */
[----:B---3--:R-:W-:Y:S01]  /*12660*/  IMAD.MOV.U32 R0, RZ, RZ, R29 ;  /* 0x000000ffff007224 */ /* 0x008fe200078e001d */
[----:B------:R-:W-:Y:S04]  /*12670*/  STL [R1+0xccc], R28 ;  /* 0x000ccc1c01007387 */ /* 0x000fe80000100800 */
        /* <DEDUP_REMOVED lines=8> */
[----:B------:R-:W-:Y:S01]  /*12700*/  STL [R1+0xce0], R215 ;  /* 0x000ce0d701007387 */ /* 0x000fe20000100800 */
[----:B--2---:R-:W-:-:S03]  /*12710*/  IMAD.MOV.U32 R0, RZ, RZ, R35 ;  /* 0x000000ffff007224 */ /* 0x004fc600078e0023 */
[----:B------:R-:W-:Y:S04]  /*12720*/  STL [R1+0xcec], R34 ;  /* 0x000cec2201007387 */ /* 0x000fe80000100800 */
[----:B------:R-:W-:Y:S04]  /*12730*/  STL [R1+0xcf4], R38 ;  /* 0x000cf42601007387 */ /* 0x000fe80000100800 */
[----:B------:R1:W-:Y:S02]  /*12740*/  STL [R1+0xce8], R0 ;  /* 0x000ce80001007387 */ /* 0x0003e40000100800 */
[----:B-1----:R-:W-:-:S05]  /*12750*/  IMAD.MOV.U32 R0, RZ, RZ, R39 ;  /* 0x000000ffff007224 */ /* 0x002fca00078e0027 */
        /* <DEDUP_REMOVED lines=8> */
[----:B------:R-:W3:Y:S04]  /*127e0*/  LDL.LU.64 R38, [R1+0xd90] ;  /* 0x000d900001267983 */ /* 0x000ee80000300a00 */
[----:B------:R-:W4:Y:S04]  /*127f0*/  LDL.LU.64 R84, [R1+0xdb8] ;  /* 0x000db80001547983 */ /* 0x000f280000300a00 */
[----:B------:R-:W4:Y:S01]  /*12800*/  LDL.LU.64 R40, [R1+0xd98] ;  /* 0x000d980001287983 */ /* 0x000f220000300a00 */
[----:B------:R-:W-:-:S03]  /*12810*/  IMAD.MOV.U32 R30, RZ, RZ, R82 ;  /* 0x000000ffff1e7224 */ /* 0x000fc600078e0052 */
        /* <DEDUP_REMOVED lines=14> */
[----:B------:R-:W4:Y:S04]  /*12900*/  LDL.LU.64 R90, [R1+0xdd0] ;  /* 0x000dd000015a7983 */ /* 0x000f280000300a00 */
[----:B--2---:R-:W2:Y:S04]  /*12910*/  LDL.LU.64 R216, [R1+0xdd8] ;  /* 0x000dd80001d87983 */ /* 0x004ea80000300a00 */
[----:B------:R-:W2:Y:S01]  /*12920*/  LDL.LU.64 R218, [R1+0x4b8] ;  /* 0x0004b80001da7983 */ /* 0x000ea20000300a00 */
[----:B-1----:R-:W-:-:S03]  /*12930*/  IMAD.MOV.U32 R0, RZ, RZ, R243 ;  /* 0x000000ffff007224 */ /* 0x002fc600078e00f3 */
        /* <DEDUP_REMOVED lines=13> */
[----:B------:R-:W-:Y:S01]  /*12a10*/  STL [R1+0xd34], R30 ;  /* 0x000d341e01007387 */ /* 0x000fe20000100800 */
[----:B-1----:R-:W-:-:S05]  /*12a20*/  IMAD.MOV.U32 R0, RZ, RZ, R31 ;  /* 0x000000ffff007224 */ /* 0x002fca00078e001f */
[----:B------:R1:W-:Y:S01]  /*12a30*/  STL [R1+0xd30], R0 ;  /* 0x000d300001007387 */ /* 0x0003e20000100800 */
[----:B------:R-:W-:-:S03]  /*12a40*/  IMAD.MOV.U32 R18, RZ, RZ, R26 ;  /* 0x000000ffff127224 */ /* 0x000fc600078e001a */
[----:B------:R3:W-:Y:S01]  /*12a50*/  STL [R1+0xd3c], R36 ;  /* 0x000d3c2401007387 */ /* 0x0007e20000100800 */
[----:B-1----:R-:W-:Y:S02]  /*12a60*/  IMAD.MOV.U32 R0, RZ, RZ, R37 ;  /* 0x000000ffff007224 */ /* 0x002fe400078e0025 */
[----:B------:R-:W-:-:S03]  /*12a70*/  IMAD.MOV.U32 R19, RZ, RZ, R27 ;  /* 0x000000ffff137224 */ /* 0x000fc600078e001b */
[----:B------:R2:W-:Y:S01]  /*12a80*/  STL [R1+0xd38], R0 ;  /* 0x000d380001007387 */ /* 0x0005e20000100800 */
        /* <DEDUP_REMOVED lines=8> */
[----:B---3--:R-:W-:Y:S02]  /*12b10*/  IMAD.MOV.U32 R26, RZ, RZ, R38 ;  /* 0x000000ffff1a7224 */ /* 0x008fe400078e0026 */
[----:B------:R-:W-:Y:S02]  /*12b20*/  IMAD.MOV.U32 R27, RZ, RZ, R39 ;  /* 0x000000ffff1b7224 */ /* 0x000fe400078e0027 */
        /* <DEDUP_REMOVED lines=14> */
[----:B--2---:R-:W-:Y:S01]  /*12c10*/  IMAD.MOV.U32 R0, RZ, RZ, R219 ;  /* 0x000000ffff007224 */ /* 0x004fe200078e00db */
[----:B------:R1:W-:Y:S04]  /*12c20*/  STL [R1+0xd44], R218 ;  /* 0x000d44da01007387 */ /* 0x0003e80000100800 */
[----:B------:R-:W2:Y:S01]  /*12c30*/  LDL.LU.64 R46, [R1+0xe00] ;  /* 0x000e0000012e7983 */ /* 0x000ea20000300a00 */
[----:B------:R-:W-:-:S03]  /*12c40*/  IMAD.MOV.U32 R42, RZ, RZ, R90 ;  /* 0x000000ffff2a7224 */ /* 0x000fc600078e005a */
[----:B------:R-:W3:Y:S01]  /*12c50*/  LDL.LU.64 R82, [R1+0xde0] ;  /* 0x000de00001527983 */ /* 0x000ee20000300a00 */
[----:B------:R-:W-:-:S03]  /*12c60*/  IMAD.MOV.U32 R43, RZ, RZ, R91 ;  /* 0x000000ffff2b7224 */ /* 0x000fc600078e005b */
[----:B------:R4:W-:Y:S01]  /*12c70*/  STL [R1+0xd40], R0 ;  /* 0x000d400001007387 */ /* 0x0009e20000100800 */
[----:B------:R-:W-:-:S03]  /*12c80*/  IMAD.MOV.U32 R44, RZ, RZ, R216 ;  /* 0x000000ffff2c7224 */ /* 0x000fc600078e00d8 */
[----:B------:R-:W3:Y:S01]  /*12c90*/  LDL.LU.64 R86, [R1+0xdf0] ;  /* 0x000df00001567983 */ /* 0x000ee20000300a00 */
[----:B------:R-:W-:-:S03]  /*12ca0*/  IMAD.MOV.U32 R45, RZ, RZ, R217 ;  /* 0x000000ffff2d7224 */ /* 0x000fc600078e00d9 */
[----:B------:R-:W3:Y:S04]  /*12cb0*/  LDL.LU.64 R88, [R1+0x5a8] ;  /* 0x0005a80001587983 */ /* 0x000ee80000300a00 */
[----:B------:R-:W3:Y:S04]  /*12cc0*/  LDL.LU.64 R90, [R1+0xe10] ;  /* 0x000e1000015a7983 */ /* 0x000ee80000300a00 */
[----:B------:R-:W3:Y:S04]  /*12cd0*/  LDL.LU.64 R216, [R1+0xe48] ;  /* 0x000e480001d87983 */ /* 0x000ee80000300a00 */
[----:B-1----:R-:W3:Y:S01]  /*12ce0*/  LDL.LU.64 R218, [R1+0x4f8] ;  /* 0x0004f80001da7983 */ /* 0x002ee20000300a00 */
[----:B----4-:R-:W-:-:S03]  /*12cf0*/  IMAD.MOV.U32 R0, RZ, RZ, R17 ;  /* 0x000000ffff007224 */ /* 0x010fc600078e0011 */
        /* <DEDUP_REMOVED lines=18> */
[----:B------:R-:W-:Y:S01]  /*12e20*/  STL [R1+0xd7c], R80 ;  /* 0x000d7c5001007387 */ /* 0x000fe20000100800 */
[----:B-1----:R-:W-:Y:S02]  /*12e30*/  IMAD.MOV.U32 R0, RZ, RZ, R81 ;  /* 0x000000ffff007224 */ /* 0x002fe400078e0051 */
[----:B------:R-:W-:Y:S02]  /*12e40*/  IMAD.MOV.U32 R243, RZ, RZ, R27 ;  /* 0x000000fffff37224 */ /* 0x000fe400078e001b */
[----:B------:R-:W-:Y:S01]  /*12e50*/  IMAD.MOV.U32 R24, RZ, RZ, R42 ;  /* 0x000000ffff187224 */ /* 0x000fe200078e002a */
[----:B------:R1:W-:Y:S01]  /*12e60*/  STL [R1+0xd78], R0 ;  /* 0x000d780001007387 */ /* 0x0003e20000100800 */
        /* <DEDUP_REMOVED lines=13> */
[----:B--2---:R-:W-:Y:S02]  /*12f40*/  IMAD.MOV.U32 R28, RZ, RZ, R46 ;  /* 0x000000ffff1c7224 */ /* 0x004fe400078e002e */
[----:B------:R-:W-:-:S02]  /*12f50*/  IMAD.MOV.U32 R29, RZ, RZ, R47 ;  /* 0x000000ffff1d7224 */ /* 0x000fc400078e002f */
[----:B---3--:R-:W-:Y:S02]  /*12f60*/  IMAD.MOV.U32 R32, RZ, RZ, R82 ;  /* 0x000000ffff207224 */ /* 0x008fe400078e0052 */
[----:B------:R-:W-:Y:S02]  /*12f70*/  IMAD.MOV.U32 R33, RZ, RZ, R83 ;  /* 0x000000ffff217224 */ /* 0x000fe400078e0053 */
[----:B------:R-:W-:Y:S02]  /*12f80*/  IMAD.MOV.U32 R82, RZ, RZ, R86 ;  /* 0x000000ffff527224 */ /* 0x000fe400078e0056 */
[----:B------:R-:W-:Y:S02]  /*12f90*/  IMAD.MOV.U32 R83, RZ, RZ, R87 ;  /* 0x000000ffff537224 */ /* 0x000fe400078e0057 */
[----:B------:R-:W-:Y:S02]  /*12fa0*/  IMAD.MOV.U32 R36, RZ, RZ, R90 ;  /* 0x000000ffff247224 */ /* 0x000fe400078e005a */
[----:B------:R-:W-:Y:S01]  /*12fb0*/  IMAD.MOV.U32 R37, RZ, RZ, R91 ;  /* 0x000000ffff257224 */ /* 0x000fe200078e005b */
[----:B------:R2:W-:Y:S01]  /*12fc0*/  STL [R1+0xd84], R218 ;  /* 0x000d84da01007387 */ /* 0x0005e20000100800 */
[----:B-1----:R-:W-:-:S03]  /*12fd0*/  IMAD.MOV.U32 R0, RZ, RZ, R219 ;  /* 0x000000ffff007224 */ /* 0x002fc600078e00db */
[----:B------:R-:W3:Y:S01]  /*12fe0*/  LDL.LU.64 R42, [R1+0xe50] ;  /* 0x000e5000012a7983 */ /* 0x000ee20000300a00 */
[----:B------:R-:W-:-:S03]  /*12ff0*/  IMAD.MOV.U32 R40, RZ, RZ, R216 ;  /* 0x000000ffff287224 */ /* 0x000fc600078e00d8 */
[----:B------:R-:W4:Y:S01]  /*13000*/  LDL.LU.64 R44, [R1+0xe18] ;  /* 0x000e1800012c7983 */ /* 0x000f220000300a00 */
[----:B------:R-:W-:-:S03]  /*13010*/  IMAD.MOV.U32 R41, RZ, RZ, R217 ;  /* 0x000000ffff297224 */ /* 0x000fc600078e00d9 */
[----:B------:R-:W3:Y:S04]  /*13020*/  LDL.LU.64 R90, [R1+0xec0] ;  /* 0x000ec000015a7983 */ /* 0x000ee80000300a00 */
[----:B------:R-:W3:Y:S01]  /*13030*/  LDL.LU.64 R46, [R1+0xe58] ;  /* 0x000e5800012e7983 */ /* 0x000ee20000300a00 */
[----:B------:R-:W-:-:S03]  /*13040*/  IMAD.MOV.U32 R34, RZ, RZ, R88 ;  /* 0x000000ffff227224 */ /* 0x000fc600078e0058 */
[----:B------:R-:W3:Y:S01]  /*13050*/  LDL.LU.64 R80, [R1+0xe60] ;  /* 0x000e600001507983 */ /* 0x000ee20000300a00 */
[----:B------:R-:W-:-:S03]  /*13060*/  IMAD.MOV.U32 R35, RZ, RZ, R89 ;  /* 0x000000ffff237224 */ /* 0x000fc600078e0059 */
[----:B------:R-:W3:Y:S04]  /*13070*/  LDL.64 R216, [R1+0xed8] ;  /* 0x000ed80001d87983 */ /* 0x000ee80000100a00 */
[----:B------:R1:W-:Y:S04]  /*13080*/  STL [R1+0xd80], R0 ;  /* 0x000d800001007387 */ /* 0x0003e80000100800 */
[----:B------:R-:W3:Y:S04]  /*13090*/  LDL.LU.64 R86, [R1+0xe20] ;  /* 0x000e200001567983 */ /* 0x000ee80000300a00 */
[----:B------:R-:W3:Y:S04]  /*130a0*/  LDL.LU.64 R88, [R1+0xe68] ;  /* 0x000e680001587983 */ /* 0x000ee80000300a00 */
[----:B--2---:R-:W2:Y:S01]  /*130b0*/  LDL.LU.64 R218, [R1+0xdc0] ;  /* 0x000dc00001da7983 */ /* 0x004ea20000300a00 */
[----:B-1----:R-:W-:-:S03]  /*130c0*/  IMAD.MOV.U32 R0, RZ, RZ, R243 ;  /* 0x000000ffff007224 */ /* 0x002fc600078e00f3 */
        /* <DEDUP_REMOVED lines=14> */
[----:B------:R-:W-:Y:S02]  /*131b0*/  IMAD.MOV.U32 R242, RZ, RZ, R20 ;  /* 0x000000fffff27224 */ /* 0x000fe400078e0014 */
[----:B------:R-:W-:Y:S01]  /*131c0*/  IMAD.MOV.U32 R243, RZ, RZ, R21 ;  /* 0x000000fffff37224 */ /* 0x000fe200078e0015 */
[----:B------:R-:W-:Y:S01]  /*131d0*/  STL [R1+0xdb4], R84 ;  /* 0x000db45401007387 */ /* 0x000fe20000100800 */
[----:B------:R-:W-:Y:S02]  /*131e0*/  IMAD.MOV.U32 R16, RZ, RZ, R24 ;  /* 0x000000ffff107224 */ /* 0x000fe400078e0018 */
[----:B-1----:R-:W-:Y:S02]  /*131f0*/  IMAD.MOV.U32 R0, RZ, RZ, R85 ;  /* 0x000000ffff007224 */ /* 0x002fe400078e0055 */
[----:B------:R-:W-:Y:S02]  /*13200*/  IMAD.MOV.U32 R17, RZ, RZ, R25 ;  /* 0x000000ffff117224 */ /* 0x000fe400078e0019 */
[----:B------:R-:W-:Y:S01]  /*13210*/  IMAD.MOV.U32 R18, RZ, RZ, R28 ;  /* 0x000000ffff127224 */ /* 0x000fe200078e001c */
[----:B------:R1:W-:Y:S01]  /*13220*/  STL [R1+0xdb0], R0 ;  /* 0x000db00001007387 */ /* 0x0003e20000100800 */
        /* <DEDUP_REMOVED lines=11> */
[----:B----4-:R-:W-:Y:S02]  /*132e0*/  IMAD.MOV.U32 R28, RZ, RZ, R44 ;  /* 0x000000ffff1c7224 */ /* 0x010fe400078e002c */
[----:B------:R-:W-:-:S02]  /*132f0*/  IMAD.MOV.U32 R29, RZ, RZ, R45 ;  /* 0x000000ffff1d7224 */ /* 0x000fc400078e002d */
[----:B---3--:R-:W-:Y:S02]  /*13300*/  IMAD.MOV.U32 R32, RZ, RZ, R42 ;  /* 0x000000ffff207224 */ /* 0x008fe400078e002a */
[----:B------:R-:W-:Y:S02]  /*13310*/  IMAD.MOV.U32 R34, RZ, RZ, R46 ;  /* 0x000000ffff227224 */ /* 0x000fe400078e002e */
[----:B------:R-:W-:Y:S02]  /*13320*/  IMAD.MOV.U32 R35, RZ, RZ, R47 ;  /* 0x000000ffff237224 */ /* 0x000fe400078e002f */
[----:B------:R-:W-:Y:S02]  /*13330*/  IMAD.MOV.U32 R36, RZ, RZ, R80 ;  /* 0x000000ffff247224 */ /* 0x000fe400078e0050 */
[----:B------:R-:W-:Y:S02]  /*13340*/  IMAD.MOV.U32 R37, RZ, RZ, R81 ;  /* 0x000000ffff257224 */ /* 0x000fe400078e0051 */
[----:B------:R-:W-:-:S02]  /*13350*/  IMAD.MOV.U32 R33, RZ, RZ, R43 ;  /* 0x000000ffff217224 */ /* 0x000fc400078e002b */
[----:B------:R-:W-:Y:S02]  /*13360*/  IMAD.MOV.U32 R40, RZ, RZ, R86 ;  /* 0x000000ffff287224 */ /* 0x000fe400078e0056 */
[----:B------:R-:W-:Y:S01]  /*13370*/  IMAD.MOV.U32 R41, RZ, RZ, R87 ;  /* 0x000000ffff297224 */ /* 0x000fe200078e0057 */
[----:B--2---:R2:W-:Y:S01]  /*13380*/  STL [R1+0xdbc], R218 ;  /* 0x000dbcda01007387 */ /* 0x0045e20000100800 */
[----:B-1----:R-:W-:-:S03]  /*13390*/  IMAD.MOV.U32 R0, RZ, RZ, R219 ;  /* 0x000000ffff007224 */ /* 0x002fc600078e00db */
[----:B------:R-:W3:Y:S04]  /*133a0*/  LDL.LU.64 R44, [R1+0xe70] ;  /* 0x000e7000012c7983 */ /* 0x000ee80000300a00 */
[----:B------:R-:W4:Y:S01]  /*133b0*/  LDL.LU.64 R46, [R1+0x5e8] ;  /* 0x0005e800012e7983 */ /* 0x000f220000300a00 */
[----:B------:R-:W-:-:S03]  /*133c0*/  IMAD.MOV.U32 R42, RZ, RZ, R88 ;  /* 0x000000ffff2a7224 */ /* 0x000fc600078e0058 */
[----:B------:R-:W4:Y:S01]  /*133d0*/  LDL.LU.64 R80, [R1+0xe78] ;  /* 0x000e780001507983 */ /* 0x000f220000300a00 */
[----:B------:R-:W-:-:S03]  /*133e0*/  IMAD.MOV.U32 R43, RZ, RZ, R89 ;  /* 0x000000ffff2b7224 */ /* 0x000fc600078e0059 */
[----:B------:R-:W4:Y:S04]  /*133f0*/  LDL.LU.64 R84, [R1+0xe80] ;  /* 0x000e800001547983 */ /* 0x000f280000300a00 */
[----:B------:R1:W-:Y:S04]  /*13400*/  STL [R1+0xdb8], R0 ;  /* 0x000db80001007387 */ /* 0x0003e80000100800 */
[----:B------:R-:W4:Y:S04]  /*13410*/  LDL.LU.64 R86, [R1+0xe30] ;  /* 0x000e300001567983 */ /* 0x000f280000300a00 */
[----:B------:R-:W4:Y:S04]  /*13420*/  LDL.LU.64 R88, [R1+0xe88] ;  /* 0x000e880001587983 */ /* 0x000f280000300a00 */
        /* <DEDUP_REMOVED lines=13> */
[----:B------:R1:W-:Y:S02]  /*13500*/  STL [R1+0xde4], R38 ;  /* 0x000de42601007387 */ /* 0x0003e40000100800 */
        /* <DEDUP_REMOVED lines=17> */
[----:B---3--:R-:W-:Y:S02]  /*13620*/  IMAD.MOV.U32 R40, RZ, RZ, R44 ;  /* 0x000000ffff287224 */ /* 0x008fe400078e002c */
[----:B------:R-:W-:Y:S02]  /*13630*/  IMAD.MOV.U32 R41, RZ, RZ, R45 ;  /* 0x000000ffff297224 */ /* 0x000fe400078e002d */
[----:B----4-:R-:W-:Y:S02]  /*13640*/  IMAD.MOV.U32 R42, RZ, RZ, R80 ;  /* 0x000000ffff2a7224 */ /* 0x010fe400078e0050 */
[----:B------:R-:W-:Y:S02]  /*13650*/  IMAD.MOV.U32 R43, RZ, RZ, R81 ;  /* 0x000000ffff2b7224 */ /* 0x000fe400078e0051 */
[----:B------:R-:W-:Y:S02]  /*13660*/  IMAD.MOV.U32 R44, RZ, RZ, R84 ;  /* 0x000000ffff2c7224 */ /* 0x000fe400078e0054 */
[----:B------:R-:W-:-:S02]  /*13670*/  IMAD.MOV.U32 R45, RZ, RZ, R85 ;  /* 0x000000ffff2d7224 */ /* 0x000fc400078e0055 */
[----:B------:R-:W-:Y:S02]  /*13680*/  IMAD.MOV.U32 R26, RZ, RZ, R46 ;  /* 0x000000ffff1a7224 */ /* 0x000fe400078e002e */
[----:B------:R-:W-:Y:S02]  /*13690*/  IMAD.MOV.U32 R28, RZ, RZ, R86 ;  /* 0x000000ffff1c7224 */ /* 0x000fe400078e0056 */
[----:B------:R-:W-:Y:S01]  /*136a0*/  IMAD.MOV.U32 R29, RZ, RZ, R87 ;  /* 0x000000ffff1d7224 */ /* 0x000fe200078e0057 */
[----:B--2---:R2:W-:Y:S01]  /*136b0*/  STL [R1+0xdf4], R218 ;  /* 0x000df4da01007387 */ /* 0x0045e20000100800 */
[----:B-1----:R-:W-:-:S03]  /*136c0*/  IMAD.MOV.U32 R0, RZ, RZ, R219 ;  /* 0x000000ffff007224 */ /* 0x002fc600078e00db */
[----:B------:R-:W3:Y:S01]  /*136d0*/  LDL.LU.64 R80, [R1+0xe90] ;  /* 0x000e900001507983 */ /* 0x000ee20000300a00 */
[----:B------:R-:W-:-:S03]  /*136e0*/  IMAD.MOV.U32 R27, RZ, RZ, R47 ;  /* 0x000000ffff1b7224 */ /* 0x000fc600078e002f */
[----:B------:R-:W4:Y:S01]  /*136f0*/  LDL.LU.64 R86, [R1+0xe38] ;  /* 0x000e380001567983 */ /* 0x000f220000300a00 */
[----:B------:R-:W-:-:S03]  /*13700*/  IMAD.MOV.U32 R46, RZ, RZ, R88 ;  /* 0x000000ffff2e7224 */ /* 0x000fc600078e0058 */
[----:B------:R-:W3:Y:S01]  /*13710*/  LDL.LU.64 R82, [R1+0xe98] ;  /* 0x000e980001527983 */ /* 0x000ee20000300a00 */
[----:B------:R-:W-:-:S03]  /*13720*/  IMAD.MOV.U32 R47, RZ, RZ, R89 ;  /* 0x000000ffff2f7224 */ /* 0x000fc600078e0059 */
[----:B------:R-:W3:Y:S04]  /*13730*/  LDL.LU.64 R84, [R1+0xea0] ;  /* 0x000ea00001547983 */ /* 0x000ee80000300a00 */
[----:B------:R1:W-:Y:S04]  /*13740*/  STL [R1+0xdf0], R0 ;  /* 0x000df00001007387 */ /* 0x0003e80000100800 */
[----:B------:R-:W-:Y:S04]  /*13750*/  STL [R1+0xdfc], R16 ;  /* 0x000dfc1001007387 */ /* 0x000fe80000100800 */
[----:B------:R-:W3:Y:S04]  /*13760*/  LDL.LU.64 R88, [R1+0xea8] ;  /* 0x000ea80001587983 */ /* 0x000ee80000300a00 */
[----:B--2---:R-:W2:Y:S01]  /*13770*/  LDL.LU.64 R218, [R1+0xe40] ;  /* 0x000e400001da7983 */ /* 0x004ea20000300a00 */
[----:B-1----:R-:W-:-:S03]  /*13780*/  IMAD.MOV.U32 R0, RZ, RZ, R17 ;  /* 0x000000ffff007224 */ /* 0x002fc600078e0011 */
[----:B------:R-:W-:Y:S04]  /*13790*/  STL [R1+0xe04], R18 ;  /* 0x000e041201007387 */ /* 0x000fe80000100800 */
[----:B------:R1:W-:Y:S02]  /*137a0*/  STL [R1+0xdf8], R0 ;  /* 0x000df80001007387 */ /* 0x0003e40000100800 */
[----:B-1----:R-:W-:-:S05]  /*137b0*/  IMAD.MOV.U32 R0, RZ, RZ, R19 ;  /* 0x000000ffff007224 */ /* 0x002fca00078e0013 */
        /* <DEDUP_REMOVED lines=16> */
[----:B----4-:R-:W-:Y:S02]  /*138c0*/  IMAD.MOV.U32 R0, RZ, RZ, R87 ;  /* 0x000000ffff007224 */ /* 0x010fe400078e0057 */
[----:B------:R3:W-:Y:S04]  /*138d0*/  STL [R1+0xe34], R86 ;  /* 0x000e345601007387 */ /* 0x0007e80000100800 */
[----:B------:R1:W-:Y:S01]  /*138e0*/  STL [R1+0xe30], R0 ;  /* 0x000e300001007387 */ /* 0x0003e20000100800 */
[----:B---3--:R-:W-:Y:S02]  /*138f0*/  IMAD.MOV.U32 R86, RZ, RZ, R88 ;  /* 0x000000ffff567224 */ /* 0x008fe400078e0058 */
[----:B------:R-:W-:Y:S01]  /*13900*/  IMAD.MOV.U32 R87, RZ, RZ, R89 ;  /* 0x000000ffff577224 */ /* 0x000fe200078e0059 */
[----:B--2---:R2:W-:Y:S04]  /*13910*/  STL [R1+0xe3c], R218 ;  /* 0x000e3cda01007387 */ /* 0x0045e80000100800 */
[----:B------:R-:W3:Y:S01]  /*13920*/  LDL.LU.64 R88, [R1+0xeb0] ;  /* 0x000eb00001587983 */ /* 0x000ee20000300a00 */
[----:B-1----:R-:W-:-:S03]  /*13930*/  IMAD.MOV.U32 R0, RZ, RZ, R219 ;  /* 0x000000ffff007224 */ /* 0x002fc600078e00db */
[----:B--2---:R-:W2:Y:S04]  /*13940*/  LDL.LU.64 R218, [R1+0xeb8] ;  /* 0x000eb80001da7983 */ /* 0x004ea80000300a00 */
[----:B------:R1:W-:Y:S04]  /*13950*/  STL [R1+0xe38], R0 ;  /* 0x000e380001007387 */ /* 0x0003e80000100800 */
[----:B------:R-:W-:Y:S01]  /*13960*/  STL [R1+0xe44], R30 ;  /* 0x000e441e01007387 */ /* 0x000fe20000100800 */
[----:B-1----:R-:W-:-:S03]  /*13970*/  IMAD.MOV.U32 R0, RZ, RZ, R31 ;  /* 0x000000ffff007224 */ /* 0x002fc600078e001f */
[----:B------:R-:W-:Y:S04]  /*13980*/  STL [R1+0xe4c], R32 ;  /* 0x000e4c2001007387 */ /* 0x000fe80000100800 */
        /* <DEDUP_REMOVED lines=29> */
[----:B-1----:R-:W-:-:S03]  /*13b60*/  IMAD.MOV.U32 R0, RZ, RZ, R83 ;  /* 0x000000ffff007224 */ /* 0x002fc600078e0053 */
[----:B------:R-:W1:Y:S04]  /*13b70*/  S2R R252, SR_TID.X ;  /* 0x0000000000fc7919 */ /* 0x000e680000002100 */
[----:B------:R4:W-:Y:S04]  /*13b80*/  STL [R1+0xe90], R0 ;  /* 0x000e900001007387 */ /* 0x0009e80000100800 */
[----:B------:R-:W-:Y:S01]  /*13b90*/  STL [R1+0xea4], R86 ;  /* 0x000ea45601007387 */ /* 0x000fe20000100800 */
[----:B----4-:R-:W-:-:S05]  /*13ba0*/  IMAD.MOV.U32 R0, RZ, RZ, R85 ;  /* 0x000000ffff007224 */ /* 0x010fca00078e0055 */
[----:B------:R4:W-:Y:S02]  /*13bb0*/  STL [R1+0xe98], R0 ;  /* 0x000e980001007387 */ /* 0x0009e40000100800 */
[----:B----4-:R-:W-:Y:S02]  /*13bc0*/  IMAD.MOV.U32 R0, RZ, RZ, R87 ;  /* 0x000000ffff007224 */ /* 0x010fe400078e0057 */
[----:B------:R-:W-:Y:S01]  /*13bd0*/  IMAD.MOV.U32 R3, RZ, RZ, R91 ;  /* 0x000000ffff037224 */ /* 0x000fe200078e005b */
[----:B-1----:R-:W-:Y:S01]  /*13be0*/  LOP3.LUT R4, R252, 0x20, RZ, 0xc0, !PT ;  /* 0x00000020fc047812 */ /* 0x002fe200078ec0ff */
[----:B---3--:R-:W-:Y:S04]  /*13bf0*/  STL [R1+0xeac], R88 ;  /* 0x000eac5801007387 */ /* 0x008fe80000100800 */
[----:B------:R1:W-:Y:S04]  /*13c00*/  STL [R1+0xea0], R0 ;  /* 0x000ea00001007387 */ /* 0x0003e80000100800 */
[----:B--2---:R-:W-:Y:S01]  /*13c10*/  STL [R1+0xeb4], R218 ;  /* 0x000eb4da01007387 */ /* 0x004fe20000100800 */
[----:B-1----:R-:W-:-:S05]  /*13c20*/  IMAD.MOV.U32 R0, RZ, RZ, R89 ;  /* 0x000000ffff007224 */ /* 0x002fca00078e0059 */
[----:B------:R1:W-:Y:S02]  /*13c30*/  STL [R1+0xea8], R0 ;  /* 0x000ea80001007387 */ /* 0x0003e40000100800 */
[----:B-1----:R-:W-:-:S05]  /*13c40*/  IMAD.MOV.U32 R0, RZ, RZ, R219 ;  /* 0x000000ffff007224 */ /* 0x002fca00078e00db */
[----:B------:R1:W-:Y:S04]  /*13c50*/  STL [R1+0xeb0], R0 ;  /* 0x000eb00001007387 */ /* 0x0003e80000100800 */
[----:B------:R-:W-:Y:S04]  /*13c60*/  STL [R1+0xebc], R90 ;  /* 0x000ebc5a01007387 */ /* 0x000fe80000100800 */
[----:B------:R2:W-:Y:S01]  /*13c70*/  STL [R1+0xeb8], R3 ;  /* 0x000eb80301007387 */ /* 0x0005e20000100800 */
[----:B-1----:R-:W-:-:S03]  /*13c80*/  LOP3.LUT R0, R252, 0x7, RZ, 0xc0, !PT ;  /* 0x00000007fc007812 */ /* 0x002fc600078ec0ff */
[----:B------:R-:W-:Y:S01]  /*13c90*/  STL [R1+0xec4], R216 ;  /* 0x000ec4d801007387 */ /* 0x000fe20000100800 */
[----:B--2---:R-:W-:Y:S02]  /*13ca0*/  IMAD.MOV.U32 R3, RZ, RZ, R217 ;  /* 0x000000ffff037224 */ /* 0x004fe400078e00d9 */
[----:B------:R-:W-:-:S03]  /*13cb0*/  IMAD R0, R0, 0x90, RZ ;  /* 0x0000009000007824 */ /* 0x000fc600078e02ff */
[----:B------:R1:W-:Y:S02]  /*13cc0*/  STL [R1+0xec0], R3 ;  /* 0x000ec00301007387 */ /* 0x0003e40000100800 */
[----:B-1----:R-:W-:-:S05]  /*13cd0*/  IMAD.SHL.U32 R3, R252, 0x2, RZ ;  /* 0x00000002fc037824 */ /* 0x002fca00078e00ff */
[----:B------:R-:W-:Y:S01]  /*13ce0*/  LOP3.LUT R0, R0, 0x30, R3, 0x78, !PT ;  /* 0x0000003000007812 */ /* 0x000fe200078e7803 */
[----:B------:R-:W-:Y:S01]  /*13cf0*/  IMAD.SHL.U32 R3, R4, 0x20, RZ ;  /* 0x0000002004037824 */ /* 0x000fe200078e00ff */
[----:B------:R1:W-:Y:S04]  /*13d00*/  STL [R1+0x8c4], RZ ;  /* 0x0008c4ff01007387 */ /* 0x0003e80000100800 */
[----:B------:R-:W-:Y:S01]  /*13d10*/  LOP3.LUT R92, R0, R3, RZ, 0xfc, !PT ;  /* 0x00000003005c7212 */ /* 0x000fe200078efcff */
[----:B------:R1:W-:Y:S04]  /*13d20*/  STL [R1+0x3b0], RZ ;  /* 0x0003b0ff01007387 */ /* 0x0003e80000100800 */
[----:B------:R1:W-:Y:S04]  /*13d30*/  STL [R1+0xed8], R92 ;  /* 0x000ed85c01007387 */ /* 0x0003e80000100800 */
        /* <DEDUP_REMOVED lines=290> */
[----:B------:R1:W-:Y:S04]  /*14f60*/  STL [R1+0x1d4], RZ ;  /* 0x0001d4ff01007387 */ /* 0x0003e80000100800 */
[----:B------:R1:W-:Y:S01]  /*14f70*/  STL [R1+0x1d8], RZ ;  /* 0x0001d8ff01007387 */ /* 0x0003e20000100800 */
[----:B------:R-:W-:-:S03]  /*14f80*/  SHF.R.S32.HI R2, RZ, 0x1f, R219 ;  /* 0x0000001fff027819 */ /* 0x000fc600000114db */
[----:B------:R1:W-:Y:S01]  /*14f90*/  STL [R1+0x1dc], RZ ;  /* 0x0001dcff01007387 */ /* 0x0003e20000100800 */
[----:B------:R-:W-:-:S03]  /*14fa0*/  LOP3.LUT R6, R252, 0x3, RZ, 0xc0, !PT ;  /* 0x00000003fc067812 */ /* 0x000fc600078ec0ff */
[----:B------:R1:W-:Y:S01]  /*14fb0*/  STL [R1+0x330], RZ ;  /* 0x000330ff01007387 */ /* 0x0003e20000100800 */
[----:B------:R-:W-:-:S03]  /*14fc0*/  LOP3.LUT R5, R252, 0x1c, RZ, 0xc0, !PT ;  /* 0x0000001cfc057812 */ /* 0x000fc600078ec0ff */
[----:B------:R1:W-:Y:S04]  /*14fd0*/  STL [R1+0x334], RZ ;  /* 0x000334ff01007387 */ /* 0x0003e80000100800 */
[----:B------:R1:W-:Y:S01]  /*14fe0*/  STL [R1+0x338], RZ ;  /* 0x000338ff01007387 */ /* 0x0003e20000100800 */
[----:B------:R-:W-:-:S03]  /*14ff0*/  LEA.HI R2, R2, R219, RZ, 0x5 ;  /* 0x000000db02027211 */ /* 0x000fc600078f28ff */
[----:B------:R1:W-:Y:S04]  /*15000*/  STL [R1+0x33c], RZ ;  /* 0x00033cff01007387 */ /* 0x0003e80000100800 */
[----:B------:R1:W-:Y:S01]  /*15010*/  STL [R1+0x230], RZ ;  /* 0x000230ff01007387 */ /* 0x0003e20000100800 */
[----:B------:R-:W-:-:S03]  /*15020*/  IMAD R93, R6, 0x220, R5 ;  /* 0x00000220065d7824 */ /* 0x000fc600078e0205 */
[----:B------:R1:W-:Y:S04]  /*15030*/  STL [R1+0x234], RZ ;  /* 0x000234ff01007387 */ /* 0x0003e80000100800 */
[----:B------:R1:W-:Y:S01]  /*15040*/  STL [R1+0x238], RZ ;  /* 0x000238ff01007387 */ /* 0x0003e20000100800 */
[----:B------:R-:W-:-:S03]  /*15050*/  SHF.R.S32.HI R0, RZ, 0x5, R2 ;  /* 0x00000005ff007819 */ /* 0x000fc60000011402 */
[----:B------:R1:W-:Y:S04]  /*15060*/  STL [R1+0x23c], RZ ;  /* 0x00023cff01007387 */ /* 0x0003e80000100800 */
[----:B------:R1:W-:Y:S04]  /*15070*/  STL [R1+0x1f0], RZ ;  /* 0x0001f0ff01007387 */ /* 0x0003e80000100800 */
[----:B------:R1:W-:Y:S01]  /*15080*/  STL [R1+0x1f4], RZ ;  /* 0x0001f4ff01007387 */ /* 0x0003e20000100800 */
[----:B------:R-:W-:-:S03]  /*15090*/  LOP3.LUT R2, R93, 0x20, RZ, 0x3c, !PT ;  /* 0x000000205d027812 */ /* 0x000fc600078e3cff */
[----:B------:R1:W-:Y:S01]  /*150a0*/  STL [R1+0x1f8], RZ ;  /* 0x0001f8ff01007387 */ /* 0x0003e20000100800 */
[----:B------:R-:W-:-:S03]  /*150b0*/  IADD3 R2, R0, -0x2, RZ ;  /* 0xfffffffe00027810 */ /* 0x000fc60007ffe0ff */
[----:B------:R1:W-:Y:S01]  /*150c0*/  STL [R1+0x1fc], RZ ;  /* 0x0001fcff01007387 */ /* 0x0003e20000100800 */
[----:B------:R-:W-:-:S03]  /*150d0*/  LOP3.LUT R0, R92, 0x40, RZ, 0x3c, !PT ;  /* 0x000000405c007812 */ /* 0x000fc600078e3cff */
        /* <DEDUP_REMOVED lines=8> */
[----:B------:R1:W-:Y:S01]  /*15160*/  STL [R1+0xef0], R0 ;  /* 0x000ef00001007387 */ /* 0x0003e20000100800 */
[----:B------:R-:W-:Y:S01]  /*15170*/  USHF.R.S32.HI UR7, URZ, 0x1f, UR4 ;  /* 0x0000001f3f077899 */ /* 0x000fe20008011404 */
[----:B-----5:R-:W-:Y:S01]  /*15180*/  CS2R R48, SRZ ;  /* 0x0000000000307805 */ /* 0x020fe2000001ff00 */
[----:B------:R-:W-:Y:S01]  /*15190*/  USHF.R.S32.HI UR8, URZ, 0x1f, UR5 ;  /* 0x0000001f3f087899 */ /* 0x000fe20008011405 */
        /* <DEDUP_REMOVED lines=99> */
[----:B------:R-:W-:-:S02]  /*157d0*/  LOP3.LUT R94, R93, 0x40, RZ, 0x3c, !PT ;  /* 0x000000405d5e7812 */ /* 0x000fc400078e3cff */
[----:B------:R-:W-:Y:S01]  /*157e0*/  LOP3.LUT R3, R93, 0x60, RZ, 0x3c, !PT ;  /* 0x000000605d037812 */ /* 0x000fe200078e3cff */
[----:B------:R-:W-:Y:S02]  /*157f0*/  USHF.L.U32 UR12, UR4, 0x2, URZ ;  /* 0x00000002040c7899 */ /* 0x000fe4000800063f */
[----:B------:R-:W-:Y:S02]  /*15800*/  USHF.L.U64.HI UR7, UR4, 0x2, UR7 ;  /* 0x0000000204077899 */ /* 0x000fe40008010207 */
[----:B------:R-:W-:Y:S02]  /*15810*/  USHF.L.U32 UR9, UR5, 0x2, URZ ;  /* 0x0000000205097899 */ /* 0x000fe4000800063f */
[----:B------:R-:W-:Y:S02]  /*15820*/  UMOV UR6, 0x1 ;  /* 0x0000000100067882 */ /* 0x000fe40000000000 */
[----:B------:R-:W-:Y:S02]  /*15830*/  USHF.L.U64.HI UR8, UR5, 0x2, UR8 ;  /* 0x0000000205087899 */ /* 0x000fe40008010208 */
[----:B-1----:R-:W-:-:S02]  /*15840*/  UMOV UR4, 0xffffffff ;  /* 0xffffffff00047882 */ /* 0x002fc40000000000 */
.L_x_1:
[----:B------:R-:W2:Y:S01]  /*15850*/  LDL R94, [R1+0xed8] ;  /* 0x000ed800015e7983 */ /* 0x000ea20000100800 */
[----:B------:R-:W-:Y:S01]  /*15860*/  UIADD3 UR4, UR4, 0x1, URZ ;  /* 0x0000000104047890 */ /* 0x000fe2000fffe03f */
[----:B------:R-:W-:-:S04]  /*15870*/  DEPBAR.LE SB0, 0x2 ;  /* 0x000080800000791a */ /* 0x000fc80000000000 */
[----:B------:R-:W1:Y:S01]  /*15880*/  S2R R164, SR_TID.X ;  /* 0x0000000000a47919 */ /* 0x000e620000002100 */
[----:B------:R-:W-:-:S03]  /*15890*/  UISETP.GT.AND UP0, UPT, UR4, 0x1, UPT ;  /* 0x000000010400788c */ /* 0x000fc6000bf04270 */
[----:B------:R-:W-:Y:S01]  /*158a0*/  STL.64 [R1+0x1310], R242 ;  /* 0x001310f201007387 */ /* 0x000fe20000100a00 */
[----:B------:R-:W-:-:S03]  /*158b0*/  USEL UR4, UR4, URZ, !UP0 ;  /* 0x0000003f04047287 */ /* 0x000fc6000c000000 */
[----:B---3--:R3:W-:Y:S03]  /*158c0*/  STL.64 [R1+0x1308], R240 ;  /* 0x001308f001007387 */ /* 0x0087e60000100a00 */
[----:B------:R-:W-:Y:S01]  /*158d0*/  IMAD.U32 R0, RZ, RZ, UR4 ;  /* 0x00000004ff007e24 */ /* 0x000fe2000f8e00ff */
[----:B------:R-:W-:Y:S01]  /*158e0*/  STL.64 [R1+0x1300], R218 ;  /* 0x001300da01007387 */ /* 0x000fe20000100a00 */
[----:B------:R-:W-:Y:S02]  /*158f0*/  IMAD.U32 R2, RZ, RZ, UR4 ;  /* 0x00000004ff027e24 */ /* 0x000fe4000f8e00ff */
[----:B------:R-:W-:Y:S01]  /*15900*/  IMAD.U32 R3, RZ, RZ, UR4 ;  /* 0x00000004ff037e24 */ /* 0x000fe2000f8e00ff */
[----:B------:R4:W-:Y:S01]  /*15910*/  STL.64 [R1+0x12f8], R216 ;  /* 0x0012f8d801007387 */ /* 0x0009e20000100a00 */
[----:B------:R-:W-:Y:S02]  /*15920*/  IMAD.U32 R92, RZ, RZ, UR4 ;  /* 0x00000004ff5c7e24 */ /* 0x000fe4000f8e00ff */
[----:B------:R-:W-:Y:S01]  /*15930*/  IMAD.U32 R252, RZ, RZ, UR4 ;  /* 0x00000004fffc7e24 */ /* 0x000fe2000f8e00ff */
[----:B------:R-:W-:Y:S01]  /*15940*/  STL.64 [R1+0x12f0], R250 ;  /* 0x0012f0fa01007387 */ /* 0x000fe20000100a00 */
[----:B-1----:R-:W-:-:S03]  /*15950*/  LOP3.LUT R95, R164, 0x1c, RZ, 0xc0, !PT ;  /* 0x0000001ca45f7812 */ /* 0x002fc600078ec0ff */
[----:B------:R1:W-:Y:S01]  /*15960*/  STL.64 [R1+0x12e8], R248 ;  /* 0x0012e8f801007387 */ /* 0x0003e20000100a00 */
[C---:B------:R-:W-:Y:S02]  /*15970*/  LOP3.LUT R93, R164.reuse, 0x3, RZ, 0xc0, !PT ;  /* 0x00000003a45d7812 */ /* 0x040fe400078ec0ff */
[C---:B------:R-:W-:Y:S01]  /*15980*/  LOP3.LUT R163, R164.reuse, 0x1c, RZ, 0xc0, !PT ;  /* 0x0000001ca4a37812 */ /* 0x040fe200078ec0ff */
[----:B---3--:R-:W3:Y:S01]  /*15990*/  LDL.LU.64 R240, [R1+0x3b0] ;  /* 0x0003b00001f07983 */ /* 0x008ee20000300a00 */
[C---:B------:R-:W-:Y:S01]  /*159a0*/  LOP3.LUT R162, R164.reuse, 0x3, RZ, 0xc0, !PT ;  /* 0x00000003a4a27812 */ /* 0x040fe200078ec0ff */
[----:B------:R-:W-:Y:S01]  /*159b0*/  IMAD R93, R93, 0x220, R95 ;  /* 0x000002205d5d7824 */ /* 0x000fe200078e025f */
[C---:B------:R-:W-:Y:S01]  /*159c0*/  LOP3.LUT R161, R164.reuse, 0x1c, RZ, 0xc0, !PT ;  /* 0x0000001ca4a17812 */ /* 0x040fe200078ec0ff */
[----:B------:R-:W3:Y:S01]  /*159d0*/  LDL.LU.64 R242, [R1+0x3b8] ;  /* 0x0003b80001f27983 */ /* 0x000ee20000300a00 */
[----:B------:R-:W-:Y:S01]  /*159e0*/  LOP3.LUT R160, R164, 0x3, RZ, 0xc0, !PT ;  /* 0x00000003a4a07812 */ /* 0x000fe200078ec0ff */
[----:B------:R-:W-:Y:S01]  /*159f0*/  IMAD R162, R162, 0x220, R163 ;  /* 0x00000220a2a27824 */ /* 0x000fe200078e02a3 */
[----:B------:R-:W-:-:S02]  /*15a00*/  LOP3.LUT R93, R93, 0x60, RZ, 0x3c, !PT ;  /* 0x000000605d5d7812 */ /* 0x000fc400078e3cff */
[----:B------:R-:W-:Y:S01]  /*15a10*/  LOP3.LUT R165, R164, 0x1c, RZ, 0xc0, !PT ;  /* 0x0000001ca4a57812 */ /* 0x000fe200078ec0ff */
[----:B------:R-:W-:Y:S01]  /*15a20*/  IMAD R160, R160, 0x220, R161 ;  /* 0x00000220a0a07824 */ /* 0x000fe200078e02a1 */
[----:B------:R-:W-:Y:S01]  /*15a30*/  LOP3.LUT R164, R164, 0x3, RZ, 0xc0, !PT ;  /* 0x00000003a4a47812 */ /* 0x000fe200078ec0ff */
[----:B------:R-:W-:Y:S01]  /*15a40*/  IMAD R93, R0, 0x4000, R93 ;  /* 0x00004000005d7824 */ /* 0x000fe200078e025d */
[----:B------:R-:W-:Y:S01]  /*15a50*/  BAR.SYNC.DEFER_BLOCKING 0x0 ;  /* 0x0000000000007b1d */ /* 0x000fe20000010000 */
[----:B------:R-:W-:Y:S02]  /*15a60*/  LOP3.LUT R162, R162, 0x20, RZ, 0x3c, !PT ;  /* 0x00000020a2a27812 */ /* 0x000fe400078e3cff */
[----:B------:R-:W-:Y:S01]  /*15a70*/  IMAD R164, R164, 0x220, R165 ;  /* 0x00000220a4a47824 */ /* 0x000fe200078e02a5 */
[----:B------:R-:W-:Y:S02]  /*15a80*/  LOP3.LUT R160, R160, 0x40, RZ, 0x3c, !PT ;  /* 0x00000040a0a07812 */ /* 0x000fe400078e3cff */
[----:B------:R-:W-:Y:S01]  /*15a90*/  STL [R1+0x2f0], R93 ;  /* 0x0002f05d01007387 */ /* 0x000fe20000100800 */
[----:B------:R-:W-:-:S02]  /*15aa0*/  IMAD R2, R2, 0x4000, R164 ;  /* 0x0000400002027824 */ /* 0x000fc400078e02a4 */
[----:B------:R-:W-:Y:S01]  /*15ab0*/  IMAD R3, R3, 0x4000, R162 ;  /* 0x0000400003037824 */ /* 0x000fe200078e02a2 */
[----:B----4-:R-:W4:Y:S01]  /*15ac0*/  LDL.LU.64 R216, [R1+0x180] ;  /* 0x0001800001d87983 */ /* 0x010f220000300a00 */
[----:B------:R-:W-:-:S03]  /*15ad0*/  IMAD R252, R252, 0x4000, R160 ;  /* 0x00004000fcfc7824 */ /* 0x000fc600078e02a0 */
[----:B------:R-:W4:Y:S04]  /*15ae0*/  LDL.LU.64 R218, [R1+0x188] ;  /* 0x0001880001da7983 */ /* 0x000f280000300a00 */
[----:B-1----:R-:W4:Y:S04]  /*15af0*/  LDL.LU.64 R248, [R1+0x70] ;  /* 0x0000700001f87983 */ /* 0x002f280000300a00 */
[----:B------:R-:W4:Y:S04]  /*15b00*/  LDL.LU.64 R250, [R1+0x78] ;  /* 0x0000780001fa7983 */ /* 0x000f280000300a00 */
[----:B------:R-:W-:Y:S04]  /*15b10*/  LDS R196, [R2+0x10000] ;  /* 0x0100000002c47984 */ /* 0x000fe80000000800 */
        /* <DEDUP_REMOVED lines=19> */
[----:B------:R-:W-:Y:S04]  /*15c50*/  STL [R1+0x12d0], R252 ;  /* 0x0012d0fc01007387 */ /* 0x000fe80000100800 */
        /* <DEDUP_REMOVED lines=11> */
[----:B------:R-:W-:Y:S01]  /*15d10*/  LDS R194, [R252+0x10980] ;  /* 0x01098000fcc27984 */ /* 0x000fe20000000800 */
[----:B--2---:R-:W-:-:S05]  /*15d20*/  IMAD R0, R92, 0x8000, R94 ;  /* 0x000080005c007824 */ /* 0x004fca00078e025e */
[----:B------:R-:W3:Y:S04]  /*15d30*/  LDSM.16.M88.4 R168, [R0] ;  /* 0x0000000000a8783b */ /* 0x000ee80000000200 */
[----:B------:R-:W1:Y:S04]  /*15d40*/  LDSM.16.M88.4 R164, [R0+0x800] ;  /* 0x0008000000a4783b */ /* 0x000e680000000200 */
[----:B------:R-:W2:Y:S04]  /*15d50*/  LDSM.16.M88.4 R160, [R0+0x1000] ;  /* 0x0010000000a0783b */ /* 0x000ea80000000200 */
[----:B------:R-:W1:Y:S01]  /*15d60*/  LDSM.16.M88.4 R92, [R0+0x1800] ;  /* 0x00180000005c783b */ /* 0x000e620000000200 */
[-C--:B---3--:R-:W-:Y:S03]  /*15d70*/  HMMA.1688.F32.TF32 R240, R196, R168.reuse, R240 ;  /* 0x000000a8c4f0723c */ /* 0x088fe600000810f0 */
[----:B------:R-:W-:Y:S04]  /*15d80*/  STL [R1+0x12d4], R170 ;  /* 0x0012d4aa01007387 */ /* 0x000fe80000100800 */
[----:B------:R-:W-:Y:S01]  /*15d90*/  STL [R1+0x12cc], R171 ;  /* 0x0012ccab01007387 */ /* 0x000fe20000100800 */
[-C--:B----4-:R-:W-:Y:S08]  /*15da0*/  HMMA.1688.F32.TF32 R216, R200, R168.reuse, R216 ;  /* 0x000000a8c8d8723c */ /* 0x090ff000000810d8 */
[-C--:B------:R-:W-:Y:S01]  /*15db0*/  HMMA.1688.F32.TF32 R248, R188, R168.reuse, R248 ;  /* 0x000000a8bcf8723c */ /* 0x080fe200000810f8 */
[----:B-1----:R-:W-:Y:S04]  /*15dc0*/  STL [R1+0x12c4], R166 ;  /* 0x0012c4a601007387 */ /* 0x002fe80000100800 */
[----:B------:R-:W-:Y:S04]  /*15dd0*/  STL [R1+0x12c0], R167 ;  /* 0x0012c0a701007387 */ /* 0x000fe80000100800 */
[----:B--2---:R-:W-:Y:S04]  /*15de0*/  STL [R1+0x12d8], R162 ;  /* 0x0012d8a201007387 */ /* 0x004fe80000100800 */
[----:B------:R-:W-:Y:S04]  /*15df0*/  STL [R1+0x12c8], R163 ;  /* 0x0012c8a301007387 */ /* 0x000fe80000100800 */
[----:B------:R-:W-:Y:S04]  /*15e00*/  STL [R1+0x12e0], R94 ;  /* 0x0012e05e01007387 */ /* 0x000fe80000100800 */
[----:B------:R-:W-:Y:S04]  /*15e10*/  STL [R1+0x12dc], R95 ;  /* 0x0012dc5f01007387 */ /* 0x000fe80000100800 */
[----:B------:R-:W-:Y:S04]  /*15e20*/  STL.64 [R1+0x2e0], R240 ;  /* 0x0002e0f001007387 */ /* 0x000fe80000100a00 */
[----:B------:R1:W-:Y:S04]  /*15e30*/  STL.64 [R1+0x2e8], R242 ;  /* 0x0002e8f201007387 */ /* 0x0003e80000100a00 */
[----:B-1----:R-:W2:Y:S04]  /*15e40*/  LDL.LU.64 R242, [R1+0x1310] ;  /* 0x0013100001f27983 */ /* 0x002ea80000300a00 */
[----:B------:R-:W2:Y:S04]  /*15e50*/  LDL.LU.64 R240, [R1+0x1308] ;  /* 0x0013080001f07983 */ /* 0x000ea80000300a00 */
[----:B------:R-:W-:Y:S04]  /*15e60*/  STL.64 [R1+0x2d0], R216 ;  /* 0x0002d0d801007387 */ /* 0x000fe80000100a00 */
[----:B------:R1:W-:Y:S04]  /*15e70*/  STL.64 [R1+0x2d8], R218 ;  /* 0x0002d8da01007387 */ /* 0x0003e80000100a00 */
[----:B-1----:R-:W3:Y:S04]  /*15e80*/  LDL.LU.64 R218, [R1+0x1300] ;  /* 0x0013000001da7983 */ /* 0x002ee80000300a00 */
[----:B------:R-:W3:Y:S04]  /*15e90*/  LDL.LU.64 R216, [R1+0x12f8] ;  /* 0x0012f80001d87983 */ /* 0x000ee80000300a00 */
[----:B------:R-:W-:Y:S04]  /*15ea0*/  STL.64 [R1+0x370], R248 ;  /* 0x000370f801007387 */ /* 0x000fe80000100a00 */
[----:B------:R1:W-:Y:S02]  /*15eb0*/  STL.64 [R1+0x378], R250 ;  /* 0x000378fa01007387 */ /* 0x0003e40000100a00 */
[-C--:B-1---5:R-:W-:Y:S02]  /*15ec0*/  HMMA.1688.F32.TF32 R248, R212, R168.reuse, R48 ;  /* 0x000000a8d4f8723c */ /* 0x0a2fe40000081030 */
[----:B------:R-:W4:Y:S04]  /*15ed0*/  LDL.LU.64 R48, [R1+0x170] ;  /* 0x0001700001307983 */ /* 0x000f280000300a00 */
[----:B------:R-:W4:Y:S11]  /*15ee0*/  LDL.LU.64 R50, [R1+0x178] ;  /* 0x0001780001327983 */ /* 0x000f360000300a00 */
[----:B------:R-:W-:Y:S06]  /*15ef0*/  @!UPT UIADD3 URZ, URZ, URZ, URZ ;  /* 0x0000003f3f3ff290 */ /* 0x000fec000fffe03f */
[----:B------:R-:W-:Y:S04]  /*15f00*/  STL.64 [R1+0x3c0], R248 ;  /* 0x0003c0f801007387 */ /* 0x000fe80000100a00 */
[----:B------:R1:W-:Y:S02]  /*15f10*/  STL.64 [R1+0x3c8], R250 ;  /* 0x0003c8fa01007387 */ /* 0x0003e40000100a00 */
[-C--:B-1----:R-:W-:Y:S02]  /*15f20*/  HMMA.1688.F32.TF32 R248, R208, R168.reuse, R76 ;  /* 0x000000a8d0f8723c */ /* 0x082fe4000008104c */
[----:B------:R-:W2:Y:S04]  /*15f30*/  LDL.LU.64 R76, [R1+0x520] ;  /* 0x00052000014c7983 */ /* 0x000ea80000300a00 */
[----:B------:R-:W2:Y:S02]  /*15f40*/  LDL.LU.64 R78, [R1+0x528] ;  /* 0x00052800014e7983 */ /* 0x000ea40000300a00 */
[-C--:B------:R-:W-:Y:S11]  /*15f50*/  HMMA.1688.F32.TF32 R132, R172, R168.reuse, R132 ;  /* 0x000000a8ac84723c */ /* 0x080ff60000081084 */
[----:B------:R-:W-:Y:S04]  /*15f60*/  @!UPT UIADD3 URZ, URZ, URZ, URZ ;  /* 0x0000003f3f3ff290 */ /* 0x000fe8000fffe03f */
[----:B------:R1:W-:Y:S04]  /*15f70*/  STL.64 [R1+0x470], R248 ;  /* 0x000470f801007387 */ /* 0x0003e80000100a00 */
[----:B------:R1:W-:Y:S04]  /*15f80*/  STL.64 [R1+0x478], R250 ;  /* 0x000478fa01007387 */ /* 0x0003e80000100a00 */
[----:B-1----:R-:W3:Y:S04]  /*15f90*/  LDL.LU.64 R248, [R1+0x60] ;  /* 0x0000600001f87983 */ /* 0x002ee80000300a00 */
[----:B------:R-:W3:Y:S04]  /*15fa0*/  LDL.LU.64 R250, [R1+0x68] ;  /* 0x0000680001fa7983 */ /* 0x000ee80000300a00 */
[----:B------:R-:W-:Y:S04]  /*15fb0*/  STL.64 [R1+0x510], R132 ;  /* 0x0005108401007387 */ /* 0x000fe80000100a00 */
[----:B------:R1:W-:Y:S02]  /*15fc0*/  STL.64 [R1+0x518], R134 ;  /* 0x0005188601007387 */ /* 0x0003e40000100a00 */
[-C--:B-1----:R-:W-:Y:S08]  /*15fd0*/  HMMA.1688.F32.TF32 R132, R204, R168.reuse, R176 ;  /* 0x000000a8cc84723c */ /* 0x082ff000000810b0 */
[----:B------:R-:W-:Y:S01]  /*15fe0*/  HMMA.1688.F32.TF32 R16, R192, R168, R16 ;  /* 0x000000a8c010723c */ /* 0x000fe20000081010 */
[----:B------:R-:W3:Y:S11]  /*15ff0*/  LDL.LU.64 R168, [R1+0x550] ;  /* 0x0005500001a87983 */ /* 0x000ef60000300a00 */
[----:B------:R-:W-:Y:S03]  /*16000*/  @!UPT UIADD3 URZ, URZ, URZ, URZ ;  /* 0x0000003f3f3ff290 */ /* 0x000fe6000fffe03f */
[----:B------:R1:W-:Y:S04]  /*16010*/  STL.64 [R1+0x540], R132 ;  /* 0x0005408401007387 */ /* 0x0003e80000100a00 */
[----:B------:R1:W-:Y:S04]  /*16020*/  STL.64 [R1+0x548], R134 ;  /* 0x0005488601007387 */ /* 0x0003e80000100a00 */
[----:B------:R-:W3:Y:S04]  /*16030*/  LDL.LU.64 R170, [R1+0x558] ;  /* 0x0005580001aa7983 */ /* 0x000ee80000300a00 */
[----:B------:R-:W-:Y:S04]  /*16040*/  STL.64 [R1+0x670], R16 ;  /* 0x0006701001007387 */ /* 0x000fe80000100a00 */
[----:B------:R4:W-:Y:S04]  /*16050*/  STL.64 [R1+0x678], R18 ;  /* 0x0006781201007387 */ /* 0x0009e80000100a00 */
[----:B------:R-:W3:Y:S04]  /*16060*/  LDL.LU.64 R176, [R1+0x160] ;  /* 0x0001600001b07983 */ /* 0x000ee80000300a00 */
[----:B------:R-:W3:Y:S04]  /*16070*/  LDL.LU.64 R178, [R1+0x168] ;  /* 0x0001680001b27983 */ /* 0x000ee80000300a00 */
[----:B-1----:R-:W3:Y:S04]  /*16080*/  LDL.LU.64 R132, [R1+0x50] ;  /* 0x0000500001847983 */ /* 0x002ee80000300a00 */
[----:B------:R-:W3:Y:S01]  /*16090*/  LDL.LU.64 R134, [R1+0x58] ;  /* 0x0000580001867983 */ /* 0x000ee20000300a00 */
[-C--:B----4-:R-:W-:Y:S08]  /*160a0*/  HMMA.1688.F32.TF32 R16, R200, R164.reuse, R48 ;  /* 0x000000a4c810723c */ /* 0x090ff00000081030 */
[-C--:B--2---:R-:W-:Y:S11]  /*160b0*/  HMMA.1688.F32.TF32 R76, R196, R164.reuse, R76 ;  /* 0x000000a4c44c723c */ /* 0x084ff6000008104c */
[----:B------:R-:W-:Y:S11]  /*160c0*/  @!UPT UIADD3 URZ, URZ, URZ, URZ ;  /* 0x0000003f3f3ff290 */ /* 0x000ff6000fffe03f */
[----:B------:R-:W-:Y:S01]  /*160d0*/  @!UPT UIADD3 URZ, URZ, URZ, URZ ;  /* 0x0000003f3f3ff290 */ /* 0x000fe2000fffe03f */
[----:B------:R1:W-:Y:S04]  /*160e0*/  STL.64 [R1+0x270], R76 ;  /* 0x0002704c01007387 */ /* 0x0003e80000100a00 */
[----:B------:R2:W-:Y:S04]  /*160f0*/  STL.64 [R1+0x278], R78 ;  /* 0x0002784e01007387 */ /* 0x0005e80000100a00 */
[----:B-1----:R-:W4:Y:S04]  /*16100*/  LDL.LU.64 R76, [R1+0x5c0] ;  /* 0x0005c000014c7983 */ /* 0x002f280000300a00 */
[----:B--2---:R-:W4:Y:S04]  /*16110*/  LDL.LU.64 R78, [R1+0x5c8] ;  /* 0x0005c800014e7983 */ /* 0x004f280000300a00 */
[----:B------:R1:W-:Y:S04]  /*16120*/  STL.64 [R1+0x260], R16 ;  /* 0x0002601001007387 */ /* 0x0003e80000100a00 */
[----:B------:R2:W-:Y:S04]  /*16130*/  STL.64 [R1+0x268], R18 ;  /* 0x0002681201007387 */ /* 0x0005e80000100a00 */
[----:B------:R-:W4:Y:S04]  /*16140*/  LDL.LU.64 R48, [R1+0x250] ;  /* 0x0002500001307983 */ /* 0x000f280000300a00 */
[----:B------:R-:W4:Y:S04]  /*16150*/  LDL.LU.64 R50, [R1+0x258] ;  /* 0x0002580001327983 */ /* 0x000f280000300a00 */
[----:B-1----:R-:W4:Y:S04]  /*16160*/  LDL.LU.64 R16, [R1+0x40] ;  /* 0x0000400001107983 */ /* 0x002f280000300a00 */
[----:B--2---:R-:W2:Y:S01]  /*16170*/  LDL.LU.64 R18, [R1+0x48] ;  /* 0x0000480001127983 */ /* 0x004ea20000300a00 */
[-C--:B---3--:R-:W-:Y:S08]  /*16180*/  HMMA.1688.F32.TF32 R248, R188, R164.reuse, R248 ;  /* 0x000000a4bcf8723c */ /* 0x088ff000000810f8 */
[-C--:B------:R-:W-:Y:S08]  /*16190*/  HMMA.1688.F32.TF32 R12, R212, R164.reuse, R12 ;  /* 0x000000a4d40c723c */ /* 0x080ff0000008100c */
[-C--:B------:R-:W-:Y:S07]  /*161a0*/  HMMA.1688.F32.TF32 R52, R208, R164.reuse, R52 ;  /* 0x000000a4d034723c */ /* 0x080fee0000081034 */
[----:B------:R-:W-:Y:S04]  /*161b0*/  STL.64 [R1+0x2b0], R248 ;  /* 0x0002b0f801007387 */ /* 0x000fe80000100a00 */
[----:B------:R1:W-:Y:S04]  /*161c0*/  STL.64 [R1+0x2b8], R250 ;  /* 0x0002b8fa01007387 */ /* 0x0003e80000100a00 */
[----:B-1----:R-:W3:Y:S04]  /*161d0*/  LDL.LU.64 R250, [R1+0x12f0] ;  /* 0x0012f00001fa7983 */ /* 0x002ee80000300a00 */
[----:B------:R-:W3:Y:S04]  /*161e0*/  LDL.LU.64 R248, [R1+0x12e8] ;  /* 0x0012e80001f87983 */ /* 0x000ee80000300a00 */
[----:B------:R-:W-:Y:S04]  /*161f0*/  STL.64 [R1+0x360], R12 ;  /* 0x0003600c01007387 */ /* 0x000fe80000100a00 */
[----:B------:R1:W-:Y:S02]  /*16200*/  STL.64 [R1+0x368], R14 ;  /* 0x0003680e01007387 */ /* 0x0003e40000100a00 */
[-C--:B-1----:R-:W-:Y:S02]  /*16210*/  HMMA.1688.F32.TF32 R12, R172, R164.reuse, R100 ;  /* 0x000000a4ac0c723c */ /* 0x082fe40000081064 */
[----:B------:R-:W-:Y:S04]  /*16220*/  STL.64 [R1+0x400], R52 ;  /* 0x0004003401007387 */ /* 0x000fe80000100a00 */
[----:B------:R1:W-:Y:S02]  /*16230*/  STL.64 [R1+0x408], R54 ;  /* 0x0004083601007387 */ /* 0x0003e40000100a00 */
[-C--:B------:R-:W-:Y:S08]  /*16240*/  HMMA.1688.F32.TF32 R20, R192, R164.reuse, R20 ;  /* 0x000000a4c014723c */ /* 0x080ff00000081014 */
[----:B-1----:R-:W-:Y:S07]  /*16250*/  HMMA.1688.F32.TF32 R52, R204, R164, R184 ;  /* 0x000000a4cc34723c */ /* 0x002fee00000810b8 */
[----:B------:R-:W-:Y:S04]  /*16260*/  STL.64 [R1+0x4c0], R12 ;  /* 0x0004c00c01007387 */ /* 0x000fe80000100a00 */
[----:B------:R1:W-:Y:S02]  /*16270*/  STL.64 [R1+0x4c8], R14 ;  /* 0x0004c80e01007387 */ /* 0x0003e40000100a00 */
[-C--:B-1----:R-:W-:Y:S10]  /*16280*/  HMMA.1688.F32.TF32 R12, R196, R160.reuse, R168 ;  /* 0x000000a0c40c723c */ /* 0x082ff400000810a8 */
[----:B------:R-:W-:Y:S04]  /*16290*/  STL.64 [R1+0x520], R52 ;  /* 0x0005203401007387 */ /* 0x000fe80000100a00 */
[----:B------:R1:W-:Y:S04]  /*162a0*/  STL.64 [R1+0x528], R54 ;  /* 0x0005283601007387 */ /* 0x0003e80000100a00 */
[----:B------:R-:W-:Y:S04]  /*162b0*/  STL.64 [R1+0x5e0], R20 ;  /* 0x0005e01401007387 */ /* 0x000fe80000100a00 */
[----:B------:R1:W-:Y:S02]  /*162c0*/  STL.64 [R1+0x5e8], R22 ;  /* 0x0005e81601007387 */ /* 0x0003e40000100a00 */
[-C--:B-1----:R-:W-:Y:S02]  /*162d0*/  HMMA.1688.F32.TF32 R52, R200, R160.reuse, R176 ;  /* 0x000000a0c834723c */ /* 0x082fe400000810b0 */
[----:B------:R-:W-:Y:S06]  /*162e0*/  STL.64 [R1+0x1a0], R12 ;  /* 0x0001a00c01007387 */ /* 0x000fec0000100a00 */
[-C--:B------:R-:W-:Y:S01]  /*162f0*/  HMMA.1688.F32.TF32 R20, R188, R160.reuse, R132 ;  /* 0x000000a0bc14723c */ /* 0x080fe20000081084 */
[----:B------:R1:W-:Y:S04]  /*16300*/  STL.64 [R1+0x1a8], R14 ;  /* 0x0001a80e01007387 */ /* 0x0003e80000100a00 */
[----:B------:R-:W-:Y:S03]  /*16310*/  LDSM.16.M88.4 R132, [R0+0x7000] ;  /* 0x007000000084783b */ /* 0x000fe60000000200 */
[-C--:B-1----:R-:W-:Y:S08]  /*16320*/  HMMA.1688.F32.TF32 R12, R212, R160.reuse, R8 ;  /* 0x000000a0d40c723c */ /* 0x082ff00000081008 */
[-C--:B------:R-:W-:Y:S01]  /*16330*/  HMMA.1688.F32.TF32 R8, R208, R160.reuse, R96 ;  /* 0x000000a0d008723c */ /* 0x080fe20000081060 */
[----:B------:R-:W-:Y:S04]  /*16340*/  STL.64 [R1+0x180], R52 ;  /* 0x0001803401007387 */ /* 0x000fe80000100a00 */
[----:B------:R-:W-:Y:S04]  /*16350*/  STL.64 [R1+0x188], R54 ;  /* 0x0001883601007387 */ /* 0x000fe80000100a00 */
[----:B------:R-:W-:Y:S04]  /*16360*/  STL.64 [R1+0x1b0], R20 ;  /* 0x0001b01401007387 */ /* 0x000fe80000100a00 */
[----:B------:R1:W-:Y:S04]  /*16370*/  STL.64 [R1+0x1b8], R22 ;  /* 0x0001b81601007387 */ /* 0x0003e80000100a00 */
[----:B------:R-:W-:Y:S04]  /*16380*/  STL.64 [R1+0x2a0], R12 ;  /* 0x0002a00c01007387 */ /* 0x000fe80000100a00 */
[----:B------:R1:W-:Y:S02]  /*16390*/  STL.64 [R1+0x2a8], R14 ;  /* 0x0002a80e01007387 */ /* 0x0003e40000100a00 */
[-C--:B-1----:R-:W-:Y:S02]  /*163a0*/  HMMA.1688.F32.TF32 R20, R172, R160.reuse, R104 ;  /* 0x000000a0ac14723c */ /* 0x082fe40000081068 */
[----:B------:R-:W-:Y:S04]  /*163b0*/  STL.64 [R1+0x390], R8 ;  /* 0x0003900801007387 */ /* 0x000fe80000100a00 */
[----:B------:R1:W-:Y:S02]  /*163c0*/  STL.64 [R1+0x398], R10 ;  /* 0x0003980a01007387 */ /* 0x0003e40000100a00 */
[-C--:B------:R-:W-:Y:S02]  /*163d0*/  HMMA.1688.F32.TF32 R12, R204, R160.reuse, R136 ;  /* 0x000000a0cc0c723c */ /* 0x080fe40000081088 */
[----:B------:R-:W-:Y:S06]  /*163e0*/  LDSM.16.M88.4 R136, [R0+0x6800] ;  /* 0x006800000088783b */ /* 0x000fec0000000200 */
[----:B-1----:R-:W-:Y:S07]  /*163f0*/  HMMA.1688.F32.TF32 R8, R192, R160, R24 ;  /* 0x000000a0c008723c */ /* 0x002fee0000081018 */
[----:B------:R-:W-:Y:S04]  /*16400*/  STL.64 [R1+0x460], R20 ;  /* 0x0004601401007387 */ /* 0x000fe80000100a00 */
[----:B------:R4:W-:Y:S04]  /*16410*/  STL.64 [R1+0x468], R22 ;  /* 0x0004681601007387 */ /* 0x0009e80000100a00 */
[----:B------:R-:W-:Y:S04]  /*16420*/  STL.64 [R1+0x500], R12 ;  /* 0x0005000c01007387 */ /* 0x000fe80000100a00 */
[----:B------:R1:W-:Y:S04]  /*16430*/  STL.64 [R1+0x508], R14 ;  /* 0x0005080e01007387 */ /* 0x0003e80000100a00 */
[----:B------:R-:W-:Y:S04]  /*16440*/  STL.64 [R1+0x5b0], R8 ;  /* 0x0005b00801007387 */ /* 0x000fe80000100a00 */
[----:B------:R2:W-:Y:S01]  /*16450*/  STL.64 [R1+0x5b8], R10 ;  /* 0x0005b80a01007387 */ /* 0x0005e20000100a00 */
[-C--:B----4-:R-:W-:Y:S08]  /*16460*/  HMMA.1688.F32.TF32 R20, R196, R92.reuse, R76 ;  /* 0x0000005cc414723c */ /* 0x090ff0000008104c */
[-C--:B-1----:R-:W-:Y:S08]  /*16470*/  HMMA.1688.F32.TF32 R12, R200, R92.reuse, R48 ;  /* 0x0000005cc80c723c */ /* 0x082ff00000081030 */
[-C--:B--2---:R-:W-:Y:S07]  /*16480*/  HMMA.1688.F32.TF32 R8, R188, R92.reuse, R16 ;  /* 0x0000005cbc08723c */ /* 0x084fee0000081010 */
[----:B------:R1:W-:Y:S04]  /*16490*/  STL.64 [R1+0x110], R20 ;  /* 0x0001101401007387 */ /* 0x0003e80000100a00 */
[----:B------:R2:W-:Y:S04]  /*164a0*/  STL.64 [R1+0x118], R22 ;  /* 0x0001181601007387 */ /* 0x0005e80000100a00 */
[----:B------:R-:W4:Y:S01]  /*164b0*/  LDL.LU.64 R96, [R1+0x680] ;  /* 0x0006800001607983 */ /* 0x000f220000300a00 */
[-C--:B------:R-:W-:Y:S03]  /*164c0*/  HMMA.1688.F32.TF32 R4, R212, R92.reuse, R4 ;  /* 0x0000005cd404723c */ /* 0x080fe60000081004 */
[----:B------:R-:W-:Y:S04]  /*164d0*/  LDSM.16.M88.4 R16, [R0+0x2000] ;  /* 0x002000000010783b */ /* 0x000fe80000000200 */
[----:B------:R-:W-:Y:S04]  /*164e0*/  STL.64 [R1+0x120], R12 ;  /* 0x0001200c01007387 */ /* 0x000fe80000100a00 */
[----:B------:R1:W-:Y:S04]  /*164f0*/  STL.64 [R1+0x128], R14 ;  /* 0x0001280e01007387 */ /* 0x0003e80000100a00 */
[----:B------:R-:W4:Y:S04]  /*16500*/  LDL.LU.64 R98, [R1+0x688] ;  /* 0x0006880001627983 */ /* 0x000f280000300a00 */
[----:B------:R-:W-:Y:S04]  /*16510*/  STL.64 [R1+0x160], R8 ;  /* 0x0001600801007387 */ /* 0x000fe80000100a00 */
[----:B------:R1:W-:Y:S04]  /*16520*/  STL.64 [R1+0x168], R10 ;  /* 0x0001680a01007387 */ /* 0x0003e80000100a00 */
[----:B------:R-:W3:Y:S04]  /*16530*/  LDL.LU.64 R76, [R1+0x3a0] ;  /* 0x0003a000014c7983 */ /* 0x000ee80000300a00 */
[----:B------:R-:W3:Y:S04]  /*16540*/  LDL.LU.64 R78, [R1+0x3a8] ;  /* 0x0003a800014e7983 */ /* 0x000ee80000300a00 */
[----:B-1----:R-:W3:Y:S04]  /*16550*/  LDL.LU.64 R20, [R1+0x140] ;  /* 0x0001400001147983 */ /* 0x002ee80000300a00 */
[----:B--2---:R-:W2:Y:S04]  /*16560*/  LDL.LU.64 R22, [R1+0x148] ;  /* 0x0001480001167983 */ /* 0x004ea80000300a00 */
[----:B------:R-:W2:Y:S04]  /*16570*/  LDL.LU.64 R24, [R1+0x20] ;  /* 0x0000200001187983 */ /* 0x000ea80000300a00 */
[----:B------:R-:W2:Y:S01]  /*16580*/  LDL.LU.64 R26, [R1+0x28] ;  /* 0x00002800011a7983 */ /* 0x000ea20000300a00 */
[-C--:B------:R-:W-:Y:S03]  /*16590*/  HMMA.1688.F32.TF32 R12, R208, R92.reuse, R56 ;  /* 0x0000005cd00c723c */ /* 0x080fe60000081038 */
[----:B------:R-:W-:Y:S05]  /*165a0*/  STL.64 [R1+0x240], R4 ;  /* 0x0002400401007387 */ /* 0x000fea0000100a00 */
[-C--:B------:R-:W-:Y:S01]  /*165b0*/  HMMA.1688.F32.TF32 R8, R172, R92.reuse, R108 ;  /* 0x0000005cac08723c */ /* 0x080fe2000008106c */
[----:B------:R1:W-:Y:S07]  /*165c0*/  STL.64 [R1+0x248], R6 ;  /* 0x0002480601007387 */ /* 0x0003ee0000100a00 */
[-C--:B-1----:R-:W-:Y:S01]  /*165d0*/  HMMA.1688.F32.TF32 R4, R204, R92.reuse, R140 ;  /* 0x0000005ccc04723c */ /* 0x082fe2000008108c */
[----:B------:R-:W-:Y:S06]  /*165e0*/  LDSM.16.M88.4 R140, [R0+0x6000] ;  /* 0x00600000008c783b */ /* 0x000fec0000000200 */
[----:B------:R-:W-:Y:S04]  /*165f0*/  STL.64 [R1+0x310], R12 ;  /* 0x0003100c01007387 */ /* 0x000fe80000100a00 */
[----:B------:R-:W-:Y:S04]  /*16600*/  STL.64 [R1+0x318], R14 ;  /* 0x0003180e01007387 */ /* 0x000fe80000100a00 */
[----:B------:R-:W2:Y:S04]  /*16610*/  LDL.LU.64 R52, [R1+0x6c0] ;  /* 0x0006c00001347983 */ /* 0x000ea80000300a00 */
[----:B------:R-:W-:Y:S04]  /*16620*/  STL.64 [R1+0x3f0], R8 ;  /* 0x0003f00801007387 */ /* 0x000fe80000100a00 */
[----:B------:R-:W-:Y:S04]  /*16630*/  STL.64 [R1+0x3f8], R10 ;  /* 0x0003f80a01007387 */ /* 0x000fe80000100a00 */
[----:B------:R-:W2:Y:S04]  /*16640*/  LDL.LU.64 R54, [R1+0x6c8] ;  /* 0x0006c80001367983 */ /* 0x000ea80000300a00 */
[----:B------:R-:W-:Y:S04]  /*16650*/  STL.64 [R1+0x4b0], R4 ;  /* 0x0004b00401007387 */ /* 0x000fe80000100a00 */
[----:B------:R1:W-:Y:S04]  /*16660*/  STL.64 [R1+0x4b8], R6 ;  /* 0x0004b80601007387 */ /* 0x0003e80000100a00 */
[----:B------:R-:W2:Y:S04]  /*16670*/  LDL.LU.64 R48, [R1+0x5f0] ;  /* 0x0005f00001307983 */ /* 0x000ea80000300a00 */
[----:B------:R-:W2:Y:S01]  /*16680*/  LDL.LU.64 R50, [R1+0x5f8] ;  /* 0x0005f80001327983 */ /* 0x000ea20000300a00 */
[----:B-1----:R-:W-:Y:S03]  /*16690*/  HMMA.1688.F32.TF32 R4, R192, R92, R28 ;  /* 0x0000005cc004723c */ /* 0x002fe6000008101c */
[----:B------:R-:W1:Y:S04]  /*166a0*/  LDSM.16.M88.4 R8, [R0+0x3000] ;  /* 0x003000000008783b */ /* 0x000e680000000200 */
[----:B------:R-:W-:Y:S11]  /*166b0*/  LDSM.16.M88.4 R12, [R0+0x2800] ;  /* 0x00280000000c783b */ /* 0x000ff60000000200 */
[----:B------:R-:W-:Y:S05]  /*166c0*/  @!UPT UIADD3 URZ, URZ, URZ, URZ ;  /* 0x0000003f3f3ff290 */ /* 0x000fea000fffe03f */
[----:B------:R-:W-:Y:S04]  /*166d0*/  STL.64 [R1+0x580], R4 ;  /* 0x0005800401007387 */ /* 0x000fe80000100a00 */
[----:B------:R-:W-:Y:S04]  /*166e0*/  STL.64 [R1+0x588], R6 ;  /* 0x0005880601007387 */ /* 0x000fe80000100a00 */
[----:B------:R-:W1:Y:S04]  /*166f0*/  LDSM.16.M88.4 R4, [R0+0x3800] ;  /* 0x003800000004783b */ /* 0x000e680000000200 */
[----:B-1----:R1:W-:Y:S04]  /*16700*/  STL [R1+0x1290], R11 ;  /* 0x0012900b01007387 */ /* 0x0023e80000100800 */
[----:B------:R1:W-:Y:S04]  /*16710*/  STL [R1+0x128c], R6 ;  /* 0x00128c0601007387 */ /* 0x0003e80000100800 */
[----:B------:R1:W-:Y:S01]  /*16720*/  STL [R1+0x1288], R7 ;  /* 0x0012880701007387 */ /* 0x0003e20000100800 */
[-C--:B----4-:R-:W-:Y:S08]  /*16730*/  HMMA.1688.F32.TF32 R56, R196, R16.reuse, R96 ;  /* 0x00000010c438723c */ /* 0x090ff00000081060 */
[----:B---3--:R-:W-:Y:S11]  /*16740*/  HMMA.1688.F32.TF32 R28, R200, R16, R76 ;  /* 0x00000010c81c723c */ /* 0x008ff6000008104c */
[----:B------:R-:W-:Y:S04]  /*16750*/  @!UPT UIADD3 URZ, URZ, URZ, URZ ;  /* 0x0000003f3f3ff290 */ /* 0x000fe8000fffe03f */
[----:B------:R-:W-:Y:S08]  /*16760*/  STL [R1+0xc0], R56 ;  /* 0x0000c03801007387 */ /* 0x000ff00000100800 */
[----:B------:R2:W-:Y:S01]  /*16770*/  STL [R1+0xdc], R31 ;  /* 0x0000dc1f01007387 */ /* 0x0005e20000100800 */
[----:B-1----:R-:W-:Y:S02]  /*16780*/  IMAD.MOV.U32 R11, RZ, RZ, R28 ;  /* 0x000000ffff0b7224 */ /* 0x002fe400078e001c */
[----:B------:R-:W-:-:S02]  /*16790*/  IMAD.MOV.U32 R6, RZ, RZ, R29 ;  /* 0x000000ffff067224 */ /* 0x000fc400078e001d */
[----:B------:R-:W-:Y:S02]  /*167a0*/  IMAD.MOV.U32 R7, RZ, RZ, R30 ;  /* 0x000000ffff077224 */ /* 0x000fe400078e001e */
[-C--:B--2---:R-:W-:Y:S01]  /*167b0*/  HMMA.1688.F32.TF32 R28, R188, R16.reuse, R20 ;  /* 0x00000010bc1c723c */ /* 0x084fe20000081014 */
[----:B------:R-:W2:Y:S04]  /*167c0*/  LDL.LU.64 R20, [R1+0xf0] ;  /* 0x0000f00001147983 */ /* 0x000ea80000300a00 */
[----:B------:R-:W2:Y:S11]  /*167d0*/  LDL.LU.64 R22, [R1+0xf8] ;  /* 0x0000f80001167983 */ /* 0x000eb60000300a00 */
[----:B------:R-:W-:Y:S07]  /*167e0*/  @!UPT UIADD3 URZ, URZ, URZ, URZ ;  /* 0x0000003f3f3ff290 */ /* 0x000fee000fffe03f */
[----:B------:R-:W-:Y:S04]  /*167f0*/  STL.64 [R1+0x100], R28 ;  /* 0x0001001c01007387 */ /* 0x000fe80000100a00 */
[----:B------:R1:W-:Y:S02]  /*16800*/  STL.64 [R1+0x108], R30 ;  /* 0x0001081e01007387 */ /* 0x0003e40000100a00 */
[-C--:B-1----:R-:W-:Y:S02]  /*16810*/  HMMA.1688.F32.TF32 R28, R212, R16.reuse, R24 ;  /* 0x00000010d41c723c */ /* 0x082fe40000081018 */
[----:B------:R-:W3:Y:S04]  /*16820*/  LDL.LU.64 R24, [R1] ;  /* 0x0000000001187983 */ /* 0x000ee80000300a00 */
[----:B------:R-:W3:Y:S01]  /*16830*/  LDL.LU.64 R26, [R1+0x8] ;  /* 0x00000800011a7983 */ /* 0x000ee20000300a00 */
[----:B------:R-:W-:Y:S01]  /*16840*/  IMAD.MOV.U32 R94, RZ, RZ, R57 ;  /* 0x000000ffff5e7224 */ /* 0x000fe200078e0039 */
[----:B------:R-:W-:Y:S01]  /*16850*/  HMMA.1688.F32.TF32 R60, R208, R16, R60 ;  /* 0x00000010d03c723c */ /* 0x000fe2000008103c */
[----:B------:R-:W-:-:S02]  /*16860*/  IMAD.MOV.U32 R95, RZ, RZ, R58 ;  /* 0x000000ffff5f7224 */ /* 0x000fc400078e003a */
[----:B------:R-:W-:-:S05]  /*16870*/  IMAD.MOV.U32 R162, RZ, RZ, R59 ;  /* 0x000000ffffa27224 */ /* 0x000fca00078e003b */
[-C--:B------:R-:W-:Y:S07]  /*16880*/  HMMA.1688.F32.TF32 R56, R172, R16.reuse, R112 ;  /* 0x00000010ac38723c */ /* 0x080fee0000081070 */
[----:B------:R-:W-:Y:S04]  /*16890*/  STL.64 [R1+0x150], R28 ;  /* 0x0001501c01007387 */ /* 0x000fe80000100a00 */
[----:B------:R1:W-:Y:S01]  /*168a0*/  STL.64 [R1+0x158], R30 ;  /* 0x0001581e01007387 */ /* 0x0003e20000100a00 */
[-C--:B------:R-:W-:Y:S08]  /*168b0*/  HMMA.1688.F32.TF32 R32, R192, R16.reuse, R32 ;  /* 0x00000010c020723c */ /* 0x080ff00000081020 */
[----:B-1----:R-:W-:Y:S01]  /*168c0*/  HMMA.1688.F32.TF32 R28, R204, R16, R144 ;  /* 0x00000010cc1c723c */ /* 0x002fe20000081090 */
[----:B------:R-:W-:Y:S04]  /*168d0*/  STL.64 [R1+0x290], R60 ;  /* 0x0002903c01007387 */ /* 0x000fe80000100a00 */
[----:B------:R-:W-:Y:S04]  /*168e0*/  STL.64 [R1+0x298], R62 ;  /* 0x0002983e01007387 */ /* 0x000fe80000100a00 */
[----:B------:R-:W-:Y:S04]  /*168f0*/  STL.64 [R1+0x3b0], R56 ;  /* 0x0003b03801007387 */ /* 0x000fe80000100a00 */
[----:B------:R-:W-:Y:S04]  /*16900*/  STL.64 [R1+0x3b8], R58 ;  /* 0x0003b83a01007387 */ /* 0x000fe80000100a00 */
[----:B------:R-:W-:Y:S06]  /*16910*/  STL.64 [R1+0x1298], R18 ;  /* 0x0012981201007387 */ /* 0x000fec0000100a00 */
[----:B------:R-:W-:Y:S04]  /*16920*/  STL.64 [R1+0x490], R28 ;  /* 0x0004901c01007387 */ /* 0x000fe80000100a00 */
[----:B------:R1:W-:Y:S04]  /*16930*/  STL.64 [R1+0x498], R30 ;  /* 0x0004981e01007387 */ /* 0x0003e80000100a00 */
[----:B------:R-:W-:Y:S04]  /*16940*/  STL.64 [R1+0x530], R32 ;  /* 0x0005302001007387 */ /* 0x000fe80000100a00 */
[----:B------:R4:W-:Y:S01]  /*16950*/  STL.64 [R1+0x538], R34 ;  /* 0x0005382201007387 */ /* 0x0009e20000100a00 */
[-C--:B-1----:R-:W-:Y:S08]  /*16960*/  HMMA.1688.F32.TF32 R28, R196, R12.reuse, R52 ;  /* 0x0000000cc41c723c */ /* 0x082ff00000081034 */
[----:B----4-:R-:W-:Y:S11]  /*16970*/  HMMA.1688.F32.TF32 R32, R200, R12, R48 ;  /* 0x0000000cc820723c */ /* 0x010ff60000081030 */
[----:B------:R-:W-:Y:S05]  /*16980*/  @!UPT UIADD3 URZ, URZ, URZ, URZ ;  /* 0x0000003f3f3ff290 */ /* 0x000fea000fffe03f */
[----:B------:R-:W-:Y:S02]  /*16990*/  IMAD.MOV.U32 R19, RZ, RZ, R28 ;  /* 0x000000ffff137224 */ /* 0x000fe400078e001c */
[----:B------:R-:W-:Y:S02]  /*169a0*/  IMAD.MOV.U32 R18, RZ, RZ, R29 ;  /* 0x000000ffff127224 */ /* 0x000fe400078e001d */
[----:B------:R-:W-:Y:S01]  /*169b0*/  IMAD.MOV.U32 R17, RZ, RZ, R30 ;  /* 0x000000ffff117224 */ /* 0x000fe200078e001e */
[----:B------:R-:W4:Y:S01]  /*169c0*/  LDL.LU.64 R28, [R1+0x710] ;  /* 0x00071000011c7983 */ /* 0x000f220000300a00 */
[----:B------:R-:W-:-:S03]  /*169d0*/  IMAD.MOV.U32 R16, RZ, RZ, R31 ;  /* 0x000000ffff107224 */ /* 0x000fc600078e001f */
[----:B------:R-:W4:Y:S04]  /*169e0*/  LDL.LU.64 R30, [R1+0x718] ;  /* 0x00071800011e7983 */ /* 0x000f280000300a00 */
[----:B------:R-:W-:Y:S04]  /*169f0*/  STL.64 [R1+0xa0], R32 ;  /* 0x0000a02001007387 */ /* 0x000fe80000100a00 */
[----:B------:R2:W-:Y:S01]  /*16a00*/  STL.64 [R1+0xa8], R34 ;  /* 0x0000a82201007387 */ /* 0x0005e20000100a00 */
[-C--:B------:R-:W-:Y:S08]  /*16a10*/  HMMA.1688.F32.TF32 R52, R172, R12.reuse, R116 ;  /* 0x0000000cac34723c */ /* 0x080ff00000081074 */
[-C--:B------:R-:W-:Y:S08]  /*16a20*/  HMMA.1688.F32.TF32 R48, R204, R12.reuse, R148 ;  /* 0x0000000ccc30723c */ /* 0x080ff00000081094 */
[-C--:B--2---:R-:W-:Y:S01]  /*16a30*/  HMMA.1688.F32.TF32 R32, R188, R12.reuse, R20 ;  /* 0x0000000cbc20723c */ /* 0x084fe20000081014 */
[----:B------:R-:W2:Y:S04]  /*16a40*/  LDL.LU.64 R20, [R1+0x610] ;  /* 0x0006100001147983 */ /* 0x000ea80000300a00 */
[----:B------:R-:W2:Y:S11]  /*16a50*/  LDL.LU.64 R22, [R1+0x618] ;  /* 0x0006180001167983 */ /* 0x000eb60000300a00 */
[----:B------:R-:W-:Y:S07]  /*16a60*/  @!UPT UIADD3 URZ, URZ, URZ, URZ ;  /* 0x0000003f3f3ff290 */ /* 0x000fee000fffe03f */
[----:B------:R-:W-:Y:S04]  /*16a70*/  STL.64 [R1+0x90], R32 ;  /* 0x0000902001007387 */ /* 0x000fe80000100a00 */
[----:B------:R3:W-:Y:S02]  /*16a80*/  STL.64 [R1+0x98], R34 ;  /* 0x0000982201007387 */ /* 0x0007e40000100a00 */
[-C--:B---3--:R-:W-:Y:S02]  /*16a90*/  HMMA.1688.F32.TF32 R32, R212, R12.reuse, R24 ;  /* 0x0000000cd420723c */ /* 0x088fe40000081018 */
[----:B------:R-:W2:Y:S04]  /*16aa0*/  LDL.LU.64 R24, [R1+0x2c0] ;  /* 0x0002c00001187983 */ /* 0x000ea80000300a00 */
[----:B------:R-:W2:Y:S11]  /*16ab0*/  LDL.LU.64 R26, [R1+0x2c8] ;  /* 0x0002c800011a7983 */ /* 0x000eb60000300a00 */
[----:B------:R-:W-:Y:S06]  /*16ac0*/  @!UPT UIADD3 URZ, URZ, URZ, URZ ;  /* 0x0000003f3f3ff290 */ /* 0x000fec000fffe03f */
[----:B------:R-:W-:Y:S04]  /*16ad0*/  STL.64 [R1+0xf0], R32 ;  /* 0x0000f02001007387 */ /* 0x000fe80000100a00 */
[----:B------:R1:W-:Y:S02]  /*16ae0*/  STL.64 [R1+0xf8], R34 ;  /* 0x0000f82201007387 */ /* 0x0003e40000100a00 */
[-C--:B-1----:R-:W-:Y:S11]  /*16af0*/  HMMA.1688.F32.TF32 R32, R208, R12.reuse, R64 ;  /* 0x0000000cd020723c */ /* 0x082ff60000081040 */
[----:B------:R-:W-:Y:S11]  /*16b00*/  @!UPT UIADD3 URZ, URZ, URZ, URZ ;  /* 0x0000003f3f3ff290 */ /* 0x000ff6000fffe03f */
[----:B------:R-:W-:Y:S01]  /*16b10*/  @!UPT UIADD3 URZ, URZ, URZ, URZ ;  /* 0x0000003f3f3ff290 */ /* 0x000fe2000fffe03f */
[----:B------:R-:W-:Y:S04]  /*16b20*/  STL.64 [R1+0x220], R32 ;  /* 0x0002202001007387 */ /* 0x000fe80000100a00 */
[----:B------:R1:W-:Y:S02]  /*16b30*/  STL.64 [R1+0x228], R34 ;  /* 0x0002282201007387 */ /* 0x0003e40000100a00 */
[----:B-1----:R-:W-:Y:S02]  /*16b40*/  HMMA.1688.F32.TF32 R32, R192, R12, R36 ;  /* 0x0000000cc020723c */ /* 0x002fe40000081024 */
[----:B------:R-:W-:Y:S04]  /*16b50*/  STL.64 [R1+0x350], R52 ;  /* 0x0003503401007387 */ /* 0x000fe80000100a00 */
[----:B------:R-:W-:Y:S04]  /*16b60*/  STL.64 [R1+0x358], R54 ;  /* 0x0003583601007387 */ /* 0x000fe80000100a00 */
[----:B------:R-:W-:Y:S04]  /*16b70*/  STL.64 [R1+0x430], R48 ;  /* 0x0004303001007387 */ /* 0x000fe80000100a00 */
[----:B------:R-:W-:Y:S10]  /*16b80*/  STL.64 [R1+0x438], R50 ;  /* 0x0004383201007387 */ /* 0x000ff40000100a00 */
[----:B------:R-:W-:-:S02]  /*16b90*/  IMAD.MOV.U32 R161, RZ, RZ, R32 ;  /* 0x000000ffffa17224 */ /* 0x000fc400078e0020 */
[----:B------:R-:W-:Y:S02]  /*16ba0*/  IMAD.MOV.U32 R160, RZ, RZ, R33 ;  /* 0x000000ffffa07224 */ /* 0x000fe400078e0021 */
[----:B------:R-:W-:Y:S01]  /*16bb0*/  IMAD.MOV.U32 R93, RZ, RZ, R34 ;  /* 0x000000ffff5d7224 */ /* 0x000fe200078e0022 */
[----:B------:R-:W3:Y:S01]  /*16bc0*/  LDL.LU.64 R32, [R1+0x740] ;  /* 0x0007400001207983 */ /* 0x000ee20000300a00 */
[----:B------:R-:W-:-:S03]  /*16bd0*/  IMAD.MOV.U32 R92, RZ, RZ, R35 ;  /* 0x000000ffff5c7224 */ /* 0x000fc600078e0023 */
[----:B------:R-:W3:Y:S01]  /*16be0*/  LDL.LU.64 R34, [R1+0x748] ;  /* 0x0007480001227983 */ /* 0x000ee20000300a00 */
[----:B----4-:R-:W-:Y:S03]  /*16bf0*/  HMMA.1688.F32.TF32 R28, R196, R8, R28 ;  /* 0x00000008c41c723c */ /* 0x010fe6000008101c */
[----:B------:R2:W-:Y:S04]  /*16c00*/  STL.64 [R1+0x12a0], R14 ;  /* 0x0012a00e01007387 */ /* 0x0005e80000100a00 */
[----:B------:R-:W-:Y:S04]  /*16c10*/  STL [R1+0x1194], R93 ;  /* 0x0011945d01007387 */ /* 0x000fe80000100800 */
[----:B------:R-:W-:Y:S04]  /*16c20*/  STL [R1+0x1190], R161 ;  /* 0x001190a101007387 */ /* 0x000fe80000100800 */
[----:B------:R-:W-:Y:S04]  /*16c30*/  STL [R1+0x118c], R160 ;  /* 0x00118ca001007387 */ /* 0x000fe80000100800 */
[----:B------:R-:W-:Y:S05]  /*16c40*/  STL [R1+0x1188], R92 ;  /* 0x0011885c01007387 */ /* 0x000fea0000100800 */
[----:B------:R-:W-:-:S02]  /*16c50*/  IMAD.MOV.U32 R171, RZ, RZ, R28 ;  /* 0x000000ffffab7224 */ /* 0x000fc400078e001c */
[----:B------:R-:W-:Y:S02]  /*16c60*/  IMAD.MOV.U32 R163, RZ, RZ, R29 ;  /* 0x000000ffffa37224 */ /* 0x000fe400078e001d */
[----:B------:R-:W-:Y:S01]  /*16c70*/  IMAD.MOV.U32 R166, RZ, RZ, R30 ;  /* 0x000000ffffa67224 */ /* 0x000fe200078e001e */
[----:B------:R-:W4:Y:S01]  /*16c80*/  LDL.LU.64 R28, [R1+0x6a0] ;  /* 0x0006a000011c7983 */ /* 0x000f220000300a00 */
[----:B------:R-:W-:-:S03]  /*16c90*/  IMAD.MOV.U32 R167, RZ, RZ, R31 ;  /* 0x000000ffffa77224 */ /* 0x000fc600078e001f */
[----:B------:R-:W4:Y:S01]  /*16ca0*/  LDL.LU.64 R30, [R1+0x6a8] ;  /* 0x0006a800011e7983 */ /* 0x000f220000300a00 */
[-C--:B------:R-:W-:Y:S08]  /*16cb0*/  HMMA.1688.F32.TF32 R36, R212, R8.reuse, R220 ;  /* 0x00000008d424723c */ /* 0x080ff000000810dc */
[-C--:B--2---:R-:W-:Y:S11]  /*16cc0*/  HMMA.1688.F32.TF32 R12, R200, R8.reuse, R20 ;  /* 0x00000008c80c723c */ /* 0x084ff60000081014 */
[----:B------:R-:W-:Y:S11]  /*16cd0*/  @!UPT UIADD3 URZ, URZ, URZ, URZ ;  /* 0x0000003f3f3ff290 */ /* 0x000ff6000fffe03f */
[----:B------:R-:W-:Y:S01]  /*16ce0*/  @!UPT UIADD3 URZ, URZ, URZ, URZ ;  /* 0x0000003f3f3ff290 */ /* 0x000fe2000fffe03f */
[----:B------:R-:W-:Y:S04]  /*16cf0*/  STL.64 [R1+0x50], R12 ;  /* 0x0000500c01007387 */ /* 0x000fe80000100a00 */
[----:B------:R1:W-:Y:S04]  /*16d00*/  STL.64 [R1+0x58], R14 ;  /* 0x0000580e01007387 */ /* 0x0003e80000100a00 */
[----:B------:R-:W2:Y:S04]  /*16d10*/  LDL.LU.64 R20, [R1+0x560] ;  /* 0x0005600001147983 */ /* 0x000ea80000300a00 */
[----:B------:R-:W2:Y:S01]  /*16d20*/  LDL.LU.64 R22, [R1+0x568] ;  /* 0x0005680001167983 */ /* 0x000ea20000300a00 */
[-C--:B-1----:R-:W-:Y:S03]  /*16d30*/  HMMA.1688.F32.TF32 R12, R188, R8.reuse, R24 ;  /* 0x00000008bc0c723c */ /* 0x082fe60000081018 */
[----:B------:R-:W2:Y:S04]  /*16d40*/  LDL.LU.64 R24, [R1+0xe0] ;  /* 0x0000e00001187983 */ /* 0x000ea80000300a00 */
[----:B------:R-:W2:Y:S11]  /*16d50*/  LDL.LU.64 R26, [R1+0xe8] ;  /* 0x0000e800011a7983 */ /* 0x000eb60000300a00 */
[----:B------:R-:W-:Y:S05]  /*16d60*/  @!UPT UIADD3 URZ, URZ, URZ, URZ ;  /* 0x0000003f3f3ff290 */ /* 0x000fea000fffe03f */
[----:B------:R-:W-:Y:S04]  /*16d70*/  STL.64 [R1+0x40], R12 ;  /* 0x0000400c01007387 */ /* 0x000fe80000100a00 */
[----:B------:R1:W-:Y:S02]  /*16d80*/  STL.64 [R1+0x48], R14 ;  /* 0x0000480e01007387 */ /* 0x0003e40000100a00 */
[-C--:B-1----:R-:W-:Y:S02]  /*16d90*/  HMMA.1688.F32.TF32 R12, R208, R8.reuse, R68 ;  /* 0x00000008d00c723c */ /* 0x082fe40000081044 */
[----:B------:R-:W-:Y:S04]  /*16da0*/  STL.64 [R1+0x80], R36 ;  /* 0x0000802401007387 */ /* 0x000fe80000100a00 */
[----:B------:R-:W-:Y:S11]  /*16db0*/  STL.64 [R1+0x88], R38 ;  /* 0x0000882601007387 */ /* 0x000ff60000100a00 */
[----:B------:R-:W-:Y:S06]  /*16dc0*/  @!UPT UIADD3 URZ, URZ, URZ, URZ ;  /* 0x0000003f3f3ff290 */ /* 0x000fec000fffe03f */
[----:B------:R-:W-:Y:S04]  /*16dd0*/  STL.64 [R1+0x140], R12 ;  /* 0x0001400c01007387 */ /* 0x000fe80000100a00 */
[----:B------:R1:W-:Y:S02]  /*16de0*/  STL.64 [R1+0x148], R14 ;  /* 0x0001480e01007387 */ /* 0x0003e40000100a00 */
[-C--:B-1----:R-:W-:Y:S08]  /*16df0*/  HMMA.1688.F32.TF32 R12, R192, R8.reuse, R40 ;  /* 0x00000008c00c723c */ /* 0x082ff00000081028 */
[-C--:B------:R-:W-:Y:S08]  /*16e00*/  HMMA.1688.F32.TF32 R48, R172, R8.reuse, R120 ;  /* 0x00000008ac30723c */ /* 0x080ff00000081078 */
[----:B------:R-:W-:Y:S08]  /*16e10*/  HMMA.1688.F32.TF32 R36, R204, R8, R152 ;  /* 0x00000008cc24723c */ /* 0x000ff00000081098 */
[----:B------:R-:W-:-:S02]  /*16e20*/  IMAD.MOV.U32 R93, RZ, RZ, R12 ;  /* 0x000000ffff5d7224 */ /* 0x000fc400078e000c */
[----:B------:R-:W-:Y:S02]  /*16e30*/  IMAD.MOV.U32 R161, RZ, RZ, R13 ;  /* 0x000000ffffa17224 */ /* 0x000fe400078e000d */
[----:B------:R-:W-:Y:S02]  /*16e40*/  IMAD.MOV.U32 R160, RZ, RZ, R14 ;  /* 0x000000ffffa07224 */ /* 0x000fe400078e000e */
[----:B------:R-:W-:Y:S02]  /*16e50*/  IMAD.MOV.U32 R92, RZ, RZ, R15 ;  /* 0x000000ffff5c7224 */ /* 0x000fe400078e000f */
[----:B---3--:R-:W-:Y:S01]  /*16e60*/  HMMA.1688.F32.TF32 R12, R196, R4, R32 ;  /* 0x00000004c40c723c */ /* 0x008fe20000081020 */
[----:B------:R-:W-:Y:S04]  /*16e70*/  STL.64 [R1+0x2c0], R48 ;  /* 0x0002c03001007387 */ /* 0x000fe80000100a00 */
[----:B------:R-:W-:Y:S04]  /*16e80*/  STL.64 [R1+0x2c8], R50 ;  /* 0x0002c83201007387 */ /* 0x000fe80000100a00 */
[----:B------:R-:W-:Y:S04]  /*16e90*/  STL.64 [R1+0x3d0], R36 ;  /* 0x0003d02401007387 */ /* 0x000fe80000100a00 */
[----:B------:R-:W-:Y:S04]  /*16ea0*/  STL.64 [R1+0x3d8], R38 ;  /* 0x0003d82601007387 */ /* 0x000fe80000100a00 */
[----:B------:R-:W-:Y:S04]  /*16eb0*/  STL [R1+0x11cc], R92 ;  /* 0x0011cc5c01007387 */ /* 0x000fe80000100800 */
[----:B------:R-:W-:Y:S03]  /*16ec0*/  STL [R1+0x11c8], R160 ;  /* 0x0011c8a001007387 */ /* 0x000fe60000100800 */
[----:B------:R-:W-:Y:S01]  /*16ed0*/  IMAD.MOV.U32 R170, RZ, RZ, R12 ;  /* 0x000000ffffaa7224 */ /* 0x000fe200078e000c */
[----:B------:R-:W-:Y:S01]  /*16ee0*/  STL [R1+0x11c4], R161 ;  /* 0x0011c4a101007387 */ /* 0x000fe20000100800 */
[----:B------:R-:W-:-:S02]  /*16ef0*/  IMAD.MOV.U32 R252, RZ, RZ, R13 ;  /* 0x000000fffffc7224 */ /* 0x000fc400078e000d */
[----:B------:R-:W-:Y:S01]  /*16f00*/  IMAD.MOV.U32 R9, RZ, RZ, R14 ;  /* 0x000000ffff097224 */ /* 0x000fe200078e000e */
[----:B------:R-:W-:Y:S01]  /*16f10*/  STL [R1+0x11c0], R93 ;  /* 0x0011c05d01007387 */ /* 0x000fe20000100800 */
[----:B------:R-:W-:-:S03]  /*16f20*/  IMAD.MOV.U32 R8, RZ, RZ, R15 ;  /* 0x000000ffff087224 */ /* 0x000fc600078e000f */
[----:B------:R-:W3:Y:S04]  /*16f30*/  LDL.LU.64 R12, [R1+0x7b0] ;  /* 0x0007b000010c7983 */ /* 0x000ee80000300a00 */
[----:B------:R-:W3:Y:S01]  /*16f40*/  LDL.LU.64 R14, [R1+0x7b8] ;  /* 0x0007b800010e7983 */ /* 0x000ee20000300a00 */
[-C--:B----4-:R-:W-:Y:S03]  /*16f50*/  HMMA.1688.F32.TF32 R28, R200, R4.reuse, R28 ;  /* 0x00000004c81c723c */ /* 0x090fe6000008101c */
[----:B------:R-:W3:Y:S04]  /*16f60*/  LDSM.16.M88.4 R36, [R0+0x4000] ;  /* 0x004000000024783b */ /* 0x000ee80000000200 */
[----:B------:R-:W1:Y:S01]  /*16f70*/  LDSM.16.M88.4 R32, [R0+0x4800] ;  /* 0x004800000020783b */ /* 0x000e620000000200 */
[-C--:B--2---:R-:W-:Y:S11]  /*16f80*/  HMMA.1688.F32.TF32 R20, R188, R4.reuse, R20 ;  /* 0x00000004bc14723c */ /* 0x084ff60000081014 */
[----:B------:R-:W-:Y:S11]  /*16f90*/  @!UPT UIADD3 URZ, URZ, URZ, URZ ;  /* 0x0000003f3f3ff290 */ /* 0x000ff6000fffe03f */
[----:B------:R-:W-:Y:S01]  /*16fa0*/  @!UPT UIADD3 URZ, URZ, URZ, URZ ;  /* 0x0000003f3f3ff290 */ /* 0x000fe2000fffe03f */
[----:B------:R-:W-:Y:S04]  /*16fb0*/  STL.64 [R1+0x1250], R22 ;  /* 0x0012501601007387 */ /* 0x000fe80000100a00 */
[----:B------:R-:W-:Y:S04]  /*16fc0*/  STL.64 [R1], R28 ;  /* 0x0000001c01007387 */ /* 0x000fe80000100a00 */
[----:B------:R-:W-:Y:S04]  /*16fd0*/  STL.64 [R1+0x8], R30 ;  /* 0x0000081e01007387 */ /* 0x000fe80000100a00 */
[----:B------:R2:W-:Y:S02]  /*16fe0*/  STL.64 [R1+0x1248], R20 ;  /* 0x0012481401007387 */ /* 0x0005e40000100a00 */
[-C--:B--2---:R-:W-:Y:S08]  /*16ff0*/  HMMA.1688.F32.TF32 R20, R212, R4.reuse, R24 ;  /* 0x00000004d414723c */ /* 0x084ff00000081018 */
[-C--:B------:R-:W-:Y:S08]  /*17000*/  HMMA.1688.F32.TF32 R28, R208, R4.reuse, R72 ;  /* 0x00000004d01c723c */ /* 0x080ff00000081048 */
[-C--:B------:R-:W-:Y:S07]  /*17010*/  HMMA.1688.F32.TF32 R24, R172, R4.reuse, R124 ;  /* 0x00000004ac18723c */ /* 0x080fee000008107c */
[----:B------:R-:W-:Y:S04]  /*17020*/  STL.64 [R1+0x30], R20 ;  /* 0x0000301401007387 */ /* 0x000fe80000100a00 */
[----:B------:R2:W-:Y:S02]  /*17030*/  STL.64 [R1+0x38], R22 ;  /* 0x0000381601007387 */ /* 0x0005e40000100a00 */
[-C--:B--2---:R-:W-:Y:S02]  /*17040*/  HMMA.1688.F32.TF32 R20, R204, R4.reuse, R180 ;  /* 0x00000004cc14723c */ /* 0x084fe400000810b4 */
        /* <DEDUP_REMOVED lines=9> */
[----:B------:R-:W2:Y:S04]  /*170e0*/  LDL.LU.64 R74, [R1+0x668] ;  /* 0x00066800014a7983 */ /* 0x000ea80000300a00 */
[----:B------:R-:W2:Y:S04]  /*170f0*/  LDL.LU.64 R48, [R1+0x450] ;  /* 0x0004500001307983 */ /* 0x000ea80000300a00 */
[----:B------:R-:W2:Y:S04]  /*17100*/  LDL.LU.64 R50, [R1+0x458] ;  /* 0x0004580001327983 */ /* 0x000ea80000300a00 */
[----:B------:R-:W2:Y:S04]  /*17110*/  LDL.LU.64 R68, [R1+0x130] ;  /* 0x0001300001447983 */ /* 0x000ea80000300a00 */
[----:B------:R-:W2:Y:S01]  /*17120*/  LDL.LU.64 R70, [R1+0x138] ;  /* 0x0001380001467983 */ /* 0x000ea20000300a00 */
[----:B----4-:R-:W-:Y:S03]  /*17130*/  HMMA.1688.F32.TF32 R20, R192, R4, R44 ;  /* 0x00000004c014723c */ /* 0x010fe6000008102c */
[----:B------:R-:W4:Y:S04]  /*17140*/  LDSM.16.M88.4 R28, [R0+0x5000] ;  /* 0x00500000001c783b */ /* 0x000f280000000200 */
[----:B------:R-:W1:Y:S11]  /*17150*/  LDSM.16.M88.4 R24, [R0+0x5800] ;  /* 0x005800000018783b */ /* 0x000e760000000200 */
[----:B------:R-:W-:Y:S06]  /*17160*/  @!UPT UIADD3 URZ, URZ, URZ, URZ ;  /* 0x0000003f3f3ff290 */ /* 0x000fec000fffe03f */
[----:B------:R-:W-:Y:S02]  /*17170*/  IMAD.MOV.U32 R164, RZ, RZ, R23 ;  /* 0x000000ffffa47224 */ /* 0x000fe400078e0017 */
[----:B------:R-:W-:Y:S02]  /*17180*/  IMAD.MOV.U32 R165, RZ, RZ, R22 ;  /* 0x000000ffffa57224 */ /* 0x000fe400078e0016 */
[----:B------:R-:W-:Y:S02]  /*17190*/  IMAD.MOV.U32 R168, RZ, RZ, R21 ;  /* 0x000000ffffa87224 */ /* 0x000fe400078e0015 */
[----:B------:R-:W-:Y:S01]  /*171a0*/  IMAD.MOV.U32 R169, RZ, RZ, R20 ;  /* 0x000000ffffa97224 */ /* 0x000fe200078e0014 */
[----:B------:R-:W-:Y:S04]  /*171b0*/  STL [R1+0x11dc], R164 ;  /* 0x0011dca401007387 */ /* 0x000fe80000100800 */
[----:B------:R-:W-:Y:S04]  /*171c0*/  STL [R1+0x11d8], R165 ;  /* 0x0011d8a501007387 */ /* 0x000fe80000100800 */
[----:B------:R-:W-:Y:S04]  /*171d0*/  STL [R1+0x11d4], R168 ;  /* 0x0011d4a801007387 */ /* 0x000fe80000100800 */
[----:B------:R-:W-:Y:S04]  /*171e0*/  STL [R1+0x11d0], R169 ;  /* 0x0011d0a901007387 */ /* 0x000fe80000100800 */
[----:B------:R-:W1:Y:S04]  /*171f0*/  LDL.LU.64 R64, [R1+0x810] ;  /* 0x0008100001407983 */ /* 0x000e680000300a00 */
[----:B------:R-:W1:Y:S04]  /*17200*/  LDL.LU.64 R66, [R1+0x818] ;  /* 0x0008180001427983 */ /* 0x000e680000300a00 */
[----:B------:R-:W4:Y:S04]  /*17210*/  LDL.LU.64 R56, [R1+0x750] ;  /* 0x0007500001387983 */ /* 0x000f280000300a00 */
[----:B------:R-:W4:Y:S01]  /*17220*/  LDL.LU.64 R58, [R1+0x758] ;  /* 0x00075800013a7983 */ /* 0x000f220000300a00 */
[-C--:B---3--:R-:W-:Y:S03]  /*17230*/  HMMA.1688.F32.TF32 R52, R196, R36.reuse, R12 ;  /* 0x00000024c434723c */ /* 0x088fe6000008100c */
[----:B------:R-:W3:Y:S04]  /*17240*/  LDL.LU.64 R60, [R1+0x6b0] ;  /* 0x0006b000013c7983 */ /* 0x000ee80000300a00 */
[----:B------:R-:W3:Y:S04]  /*17250*/  LDL.LU.64 R62, [R1+0x6b8] ;  /* 0x0006b800013e7983 */ /* 0x000ee80000300a00 */
[----:B------:R-:W3:Y:S04]  /*17260*/  LDL.LU.64 R20, [R1+0x5d0] ;  /* 0x0005d00001147983 */ /* 0x000ee80000300a00 */
[----:B------:R-:W3:Y:S04]  /*17270*/  LDL.LU.64 R22, [R1+0x5d8] ;  /* 0x0005d80001167983 */ /* 0x000ee80000300a00 */
[----:B------:R-:W3:Y:S04]  /*17280*/  LDL.LU.64 R12, [R1+0x210] ;  /* 0x00021000010c7983 */ /* 0x000ee80000300a00 */
[----:B------:R-:W3:Y:S04]  /*17290*/  LDL.LU.64 R14, [R1+0x218] ;  /* 0x00021800010e7983 */ /* 0x000ee80000300a00 */
[----:B------:R-:W-:Y:S04]  /*172a0*/  STL.64 [R1+0x1270], R54 ;  /* 0x0012703601007387 */ /* 0x000fe80000100a00 */
[----:B------:R-:W-:Y:S01]  /*172b0*/  STL.64 [R1+0x1268], R52 ;  /* 0x0012683401007387 */ /* 0x000fe20000100a00 */
[-C--:B--2---:R-:W-:Y:S08]  /*172c0*/  HMMA.1688.F32.TF32 R40, R200, R36.reuse, R40 ;  /* 0x00000024c828723c */ /* 0x084ff00000081028 */
[-C--:B------:R-:W-:Y:S08]  /*172d0*/  HMMA.1688.F32.TF32 R44, R188, R36.reuse, R72 ;  /* 0x00000024bc2c723c */ /* 0x080ff00000081048 */
[-C--:B------:R-:W-:Y:S07]  /*172e0*/  HMMA.1688.F32.TF32 R48, R212, R36.reuse, R48 ;  /* 0x00000024d430723c */ /* 0x080fee0000081030 */
[----:B------:R-:W-:Y:S04]  /*172f0*/  STL.64 [R1+0x1260], R42 ;  /* 0x0012602a01007387 */ /* 0x000fe80000100a00 */
[----:B------:R2:W-:Y:S04]  /*17300*/  STL.64 [R1+0x1258], R40 ;  /* 0x0012582801007387 */ /* 0x0005e80000100a00 */
[----:B------:R-:W-:Y:S04]  /*17310*/  STL.64 [R1+0x1280], R46 ;  /* 0x0012802e01007387 */ /* 0x000fe80000100a00 */
[----:B------:R2:W-:Y:S04]  /*17320*/  STL.64 [R1+0x1278], R44 ;  /* 0x0012782c01007387 */ /* 0x0005e80000100a00 */
[----:B------:R-:W-:Y:S01]  /*17330*/  STL.64 [R1+0x12b0], R50 ;  /* 0x0012b03201007387 */ /* 0x000fe20000100a00 */
[-C--:B--2---:R-:W-:Y:S03]  /*17340*/  HMMA.1688.F32.TF32 R40, R204, R36.reuse, R156 ;  /* 0x00000024cc28723c */ /* 0x084fe6000008109c */
[----:B------:R2:W-:Y:S05]  /*17350*/  STL.64 [R1+0x12a8], R48 ;  /* 0x0012a83001007387 */ /* 0x0005ea0000100a00 */
[-C--:B------:R-:W-:Y:S01]  /*17360*/  HMMA.1688.F32.TF32 R44, R172, R36.reuse, R128 ;  /* 0x00000024ac2c723c */ /* 0x080fe20000081080 */
[----:B------:R-:W1:Y:S07]  /*17370*/  LDSM.16.M88.4 R128, [R0+0x7800] ;  /* 0x007800000080783b */ /* 0x000e6e0000000200 */
[-C--:B--2---:R-:W-:Y:S08]  /*17380*/  HMMA.1688.F32.TF32 R48, R208, R36.reuse, R68 ;  /* 0x00000024d030723c */ /* 0x084ff00000081044 */
[----:B------:R-:W-:Y:S11]  /*17390*/  IMAD.MOV.U32 R164, RZ, RZ, R43 ;  /* 0x000000ffffa47224 */ /* 0x000ff600078e002b */
[----:B------:R-:W-:Y:S04]  /*173a0*/  @!UPT UIADD3 URZ, URZ, URZ, URZ ;  /* 0x0000003f3f3ff290 */ /* 0x000fe8000fffe03f */
[----:B------:R-:W-:Y:S04]  /*173b0*/  STL.64 [R1+0x70], R48 ;  /* 0x0000703001007387 */ /* 0x000fe80000100a00 */
[----:B------:R-:W-:Y:S04]  /*173c0*/  STL.64 [R1+0x78], R50 ;  /* 0x0000783201007387 */ /* 0x000fe80000100a00 */
[----:B------:R-:W-:Y:S04]  /*173d0*/  STL.64 [R1+0x380], R40 ;  /* 0x0003802801007387 */ /* 0x000fe80000100a00 */
[----:B------:R-:W-:Y:S04]  /*173e0*/  STL.64 [R1+0x250], R44 ;  /* 0x0002502c01007387 */ /* 0x000fe80000100a00 */
[----:B------:R-:W-:Y:S04]  /*173f0*/  STL.64 [R1+0x258], R46 ;  /* 0x0002582e01007387 */ /* 0x000fe80000100a00 */
[----:B------:R2:W-:Y:S02]  /*17400*/  STL [R1+0x388], R42 ;  /* 0x0003882a01007387 */ /* 0x0005e40000100800 */
[----:B--2---:R-:W-:Y:S02]  /*17410*/  HMMA.1688.F32.TF32 R40, R192, R36, R80 ;  /* 0x00000024c028723c */ /* 0x004fe40000081050 */
[----:B------:R-:W-:Y:S04]  /*17420*/  STL [R1+0x11e8], R164 ;  /* 0x0011e8a401007387 */ /* 0x000fe80000100800 */
[----:B------:R-:W2:Y:S04]  /*17430*/  LDL.LU.64 R96, [R1+0x820] ;  /* 0x0008200001607983 */ /* 0x000ea80000300a00 */
[----:B------:R-:W2:Y:S01]  /*17440*/  LDL.LU.64 R98, [R1+0x828] ;  /* 0x0008280001627983 */ /* 0x000ea20000300a00 */
[-C--:B-1----:R-:W-:Y:S08]  /*17450*/  HMMA.1688.F32.TF32 R68, R196, R32.reuse, R64 ;  /* 0x00000020c444723c */ /* 0x082ff00000081040 */
[-C--:B---3--:R-:W-:Y:S04]  /*17460*/  HMMA.1688.F32.TF32 R64, R212, R32.reuse, R20 ;  /* 0x00000020d440723c */ /* 0x088fe80000081014 */
[----:B------:R1:W-:Y:S04]  /*17470*/  STL.64 [R1+0x450], R40 ;  /* 0x0004502801007387 */ /* 0x0003e80000100a00 */
[----:B------:R3:W-:Y:S01]  /*17480*/  STL.64 [R1+0x458], R42 ;  /* 0x0004582a01007387 */ /* 0x0007e20000100a00 */
[-C--:B------:R-:W-:Y:S03]  /*17490*/  HMMA.1688.F32.TF32 R20, R208, R32.reuse, R12 ;  /* 0x00000020d014723c */ /* 0x080fe6000008100c */
[----:B------:R-:W2:Y:S04]  /*174a0*/  LDL.LU.64 R72, [R1+0x7a0] ;  /* 0x0007a00001487983 */ /* 0x000ea80000300a00 */
[----:B------:R-:W2:Y:S01]  /*174b0*/  LDL.LU.64 R74, [R1+0x7a8] ;  /* 0x0007a800014a7983 */ /* 0x000ea20000300a00 */
[-C--:B------:R-:W-:Y:S03]  /*174c0*/  HMMA.1688.F32.TF32 R12, R172, R32.reuse, R228 ;  /* 0x00000020ac0c723c */ /* 0x080fe600000810e4 */
[----:B------:R-:W2:Y:S04]  /*174d0*/  LDL.LU.64 R76, [R1+0x700] ;  /* 0x00070000014c7983 */ /* 0x000ea80000300a00 */
[----:B------:R-:W2:Y:S04]  /*174e0*/  LDL.LU.64 R78, [R1+0x708] ;  /* 0x00070800014e7983 */ /* 0x000ea80000300a00 */
[----:B------:R-:W2:Y:S04]  /*174f0*/  LDL.LU.64 R52, [R1+0x600] ;  /* 0x0006000001347983 */ /* 0x000ea80000300a00 */
[----:B------:R-:W2:Y:S04]  /*17500*/  LDL.LU.64 R54, [R1+0x608] ;  /* 0x0006080001367983 */ /* 0x000ea80000300a00 */
[----:B------:R-:W4:Y:S04]  /*17510*/  LDL.LU.64 R48, [R1+0x3e0] ;  /* 0x0003e00001307983 */ /* 0x000f280000300a00 */
[----:B------:R-:W4:Y:S04]  /*17520*/  LDL.LU.64 R50, [R1+0x3e8] ;  /* 0x0003e80001327983 */ /* 0x000f280000300a00 */
[----:B------:R1:W-:Y:S04]  /*17530*/  STL.64 [R1+0x12b8], R38 ;  /* 0x0012b82601007387 */ /* 0x0003e80000100a00 */
[----:B------:R-:W2:Y:S04]  /*17540*/  LDL.LU.64 R44, [R1+0x870] ;  /* 0x00087000012c7983 */ /* 0x000ea80000300a00 */
[----:B------:R1:W-:Y:S04]  /*17550*/  STL.64 [R1+0x20], R20 ;  /* 0x0000201401007387 */ /* 0x0003e80000100a00 */
[----:B------:R1:W-:Y:S04]  /*17560*/  STL.64 [R1+0x28], R22 ;  /* 0x0000281601007387 */ /* 0x0003e80000100a00 */
[----:B------:R-:W2:Y:S04]  /*17570*/  LDL.LU.64 R46, [R1+0x878] ;  /* 0x00087800012e7983 */ /* 0x000ea80000300a00 */
[----:B------:R3:W-:Y:S04]  /*17580*/  STL.64 [R1+0x210], R12 ;  /* 0x0002100c01007387 */ /* 0x0007e80000100a00 */
[----:B------:R3:W-:Y:S04]  /*17590*/  STL.64 [R1+0x218], R14 ;  /* 0x0002180e01007387 */ /* 0x0007e80000100a00 */
[----:B-1----:R-:W2:Y:S04]  /*175a0*/  LDL.LU.64 R40, [R1+0x7d0] ;  /* 0x0007d00001287983 */ /* 0x002ea80000300a00 */
[----:B---3--:R-:W3:Y:S04]  /*175b0*/  LDL.LU.64 R42, [R1+0x7d8] ;  /* 0x0007d800012a7983 */ /* 0x008ee80000300a00 */
[----:B------:R-:W3:Y:S04]  /*175c0*/  LDL.LU.64 R36, [R1+0x730] ;  /* 0x0007300001247983 */ /* 0x000ee80000300a00 */
[----:B------:R-:W3:Y:S04]  /*175d0*/  LDL.LU.64 R38, [R1+0x738] ;  /* 0x0007380001267983 */ /* 0x000ee80000300a00 */
[----:B------:R-:W3:Y:S04]  /*175e0*/  LDL.LU.64 R20, [R1+0x690] ;  /* 0x0006900001147983 */ /* 0x000ee80000300a00 */
[----:B------:R-:W3:Y:S04]  /*175f0*/  LDL.LU.64 R22, [R1+0x698] ;  /* 0x0006980001167983 */ /* 0x000ee80000300a00 */
[----:B------:R-:W3:Y:S04]  /*17600*/  LDL.LU.64 R12, [R1+0x440] ;  /* 0x00044000010c7983 */ /* 0x000ee80000300a00 */
[----:B------:R-:W3:Y:S01]  /*17610*/  LDL.LU.64 R14, [R1+0x448] ;  /* 0x00044800010e7983 */ /* 0x000ee20000300a00 */
[-C--:B------:R-:W-:Y:S11]  /*17620*/  HMMA.1688.F32.TF32 R80, R204, R32.reuse, R224 ;  /* 0x00000020cc50723c */ /* 0x080ff600000810e0 */
[----:B------:R-:W-:Y:S11]  /*17630*/  @!UPT UIADD3 URZ, URZ, URZ, URZ ;  /* 0x0000003f3f3ff290 */ /* 0x000ff6000fffe03f */
[----:B------:R-:W-:Y:S02]  /*17640*/  @!UPT UIADD3 URZ, URZ, URZ, URZ ;  /* 0x0000003f3f3ff290 */ /* 0x000fe4000fffe03f */
[----:B------:R-:W-:Y:S02]  /*17650*/  IMAD.MOV.U32 R165, RZ, RZ, R80 ;  /* 0x000000ffffa57224 */ /* 0x000fe400078e0050 */
[----:B------:R-:W-:Y:S02]  /*17660*/  IMAD.MOV.U32 R168, RZ, RZ, R81 ;  /* 0x000000ffffa87224 */ /* 0x000fe400078e0051 */
[----:B------:R-:W-:Y:S02]  /*17670*/  IMAD.MOV.U32 R169, RZ, RZ, R82 ;  /* 0x000000ffffa97224 */ /* 0x000fe400078e0052 */
[----:B------:R-:W-:Y:S02]  /*17680*/  IMAD.MOV.U32 R92, RZ, RZ, R83 ;  /* 0x000000ffff5c7224 */ /* 0x000fe400078e0053 */
[----:B------:R-:W-:Y:S03]  /*17690*/  HMMA.1688.F32.TF32 R80, R192, R32, R84 ;  /* 0x00000020c050723c */ /* 0x000fe60000081054 */
[----:B------:R-:W-:Y:S04]  /*176a0*/  STL [R1+0x11f0], R92 ;  /* 0x0011f05c01007387 */ /* 0x000fe80000100800 */
[----:B------:R-:W-:Y:S04]  /*176b0*/  STL [R1+0x11ec], R169 ;  /* 0x0011eca901007387 */ /* 0x000fe80000100800 */
[----:B------:R-:W-:Y:S04]  /*176c0*/  STL [R1+0x11e4], R168 ;  /* 0x0011e4a801007387 */ /* 0x000fe80000100800 */
[----:B------:R-:W-:Y:S08]  /*176d0*/  STL [R1+0x11e0], R165 ;  /* 0x0011e0a501007387 */ /* 0x000ff00000100800 */
[----:B------:R-:W-:Y:S04]  /*176e0*/  STL.64 [R1+0x420], R80 ;  /* 0x0004205001007387 */ /* 0x000fe80000100a00 */
[----:B------:R2:W-:Y:S01]  /*176f0*/  STL.64 [R1+0x428], R82 ;  /* 0x0004285201007387 */ /* 0x0005e20000100a00 */
[-C--:B----4-:R-:W-:Y:S08]  /*17700*/  HMMA.1688.F32.TF32 R84, R208, R28.reuse, R48 ;  /* 0x0000001cd054723c */ /* 0x090ff00000081030 */
[-C--:B------:R-:W-:Y:S08]  /*17710*/  HMMA.1688.F32.TF32 R48, R204, R28.reuse, R232 ;  /* 0x0000001ccc30723c */ /* 0x080ff000000810e8 */
[-C--:B--2---:R-:W-:Y:S08]  /*17720*/  HMMA.1688.F32.TF32 R80, R212, R28.reuse, R52 ;  /* 0x0000001cd450723c */ /* 0x084ff00000081034 */
[----:B------:R-:W-:Y:S08]  /*17730*/  HMMA.1688.F32.TF32 R52, R172, R28, R236 ;  /* 0x0000001cac34723c */ /* 0x000ff000000810ec */
[----:B------:R-:W-:-:S02]  /*17740*/  IMAD.MOV.U32 R169, RZ, RZ, R48 ;  /* 0x000000ffffa97224 */ /* 0x000fc400078e0030 */
[----:B------:R-:W-:Y:S02]  /*17750*/  IMAD.MOV.U32 R164, RZ, RZ, R49 ;  /* 0x000000ffffa47224 */ /* 0x000fe400078e0031 */
[----:B------:R-:W-:Y:S02]  /*17760*/  IMAD.MOV.U32 R168, RZ, RZ, R50 ;  /* 0x000000ffffa87224 */ /* 0x000fe400078e0032 */
[----:B------:R-:W-:Y:S02]  /*17770*/  IMAD.MOV.U32 R165, RZ, RZ, R51 ;  /* 0x000000ffffa57224 */ /* 0x000fe400078e0033 */
[----:B------:R-:W-:Y:S08]  /*17780*/  HMMA.1688.F32.TF32 R48, R192, R28, R88 ;  /* 0x0000001cc030723c */ /* 0x000ff00000081058 */
[-C--:B---3--:R-:W-:Y:S08]  /*17790*/  HMMA.1688.F32.TF32 R112, R208, R24.reuse, R12 ;  /* 0x00000018d070723c */ /* 0x088ff0000008100c */
[-C--:B------:R-:W-:Y:S01]  /*177a0*/  HMMA.1688.F32.TF32 R12, R172, R24.reuse, R244 ;  /* 0x00000018ac0c723c */ /* 0x080fe200000810f4 */
[----:B------:R-:W-:Y:S04]  /*177b0*/  STL.64 [R1+0x170], R52 ;  /* 0x0001703401007387 */ /* 0x000fe80000100a00 */
[----:B------:R-:W-:Y:S04]  /*177c0*/  STL.64 [R1+0x178], R54 ;  /* 0x0001783601007387 */ /* 0x000fe80000100a00 */
[----:B------:R-:W-:Y:S04]  /*177d0*/  STL [R1+0x1200], R169 ;  /* 0x001200a901007387 */ /* 0x000fe80000100800 */
[----:B------:R-:W-:Y:S04]  /*177e0*/  STL [R1+0x11fc], R164 ;  /* 0x0011fca401007387 */ /* 0x000fe80000100800 */
[----:B------:R-:W-:Y:S04]  /*177f0*/  STL [R1+0x11f8], R168 ;  /* 0x0011f8a801007387 */ /* 0x000fe80000100800 */
[----:B------:R-:W-:Y:S04]  /*17800*/  STL [R1+0x11f4], R165 ;  /* 0x0011f4a501007387 */ /* 0x000fe80000100800 */
[----:B------:R-:W-:Y:S04]  /*17810*/  STL.64 [R1+0x410], R48 ;  /* 0x0004103001007387 */ /* 0x000fe80000100a00 */
[----:B------:R-:W-:Y:S04]  /*17820*/  STL.64 [R1+0x418], R50 ;  /* 0x0004183201007387 */ /* 0x000fe80000100a00 */
[----:B------:R-:W2:Y:S04]  /*17830*/  LDL.LU.64 R116, [R1+0x8b0] ;  /* 0x0008b00001747983 */ /* 0x000ea80000300a00 */
[----:B------:R-:W2:Y:S01]  /*17840*/  LDL.LU.64 R118, [R1+0x8b8] ;  /* 0x0008b80001767983 */ /* 0x000ea20000300a00 */
[-C--:B------:R-:W-:Y:S03]  /*17850*/  HMMA.1688.F32.TF32 R108, R212, R24.reuse, R20 ;  /* 0x00000018d46c723c */ /* 0x080fe60000081014 */
[----:B------:R1:W-:Y:S04]  /*17860*/  STL.64 [R1+0x130], R12 ;  /* 0x0001300c01007387 */ /* 0x0003e80000100a00 */
[----:B------:R3:W-:Y:S04]  /*17870*/  STL.64 [R1+0x138], R14 ;  /* 0x0001380e01007387 */ /* 0x0007e80000100a00 */
[----:B------:R-:W4:Y:S04]  /*17880*/  LDL.LU.64 R100, [R1+0x8a0] ;  /* 0x0008a00001647983 */ /* 0x000f280000300a00 */
[----:B------:R-:W4:Y:S04]  /*17890*/  LDL.LU.64 R102, [R1+0x8a8] ;  /* 0x0008a80001667983 */ /* 0x000f280000300a00 */
[----:B------:R-:W4:Y:S04]  /*178a0*/  LDL.LU.64 R20, [R1+0x890] ;  /* 0x0008900001147983 */ /* 0x000f280000300a00 */
[----:B------:R-:W4:Y:S04]  /*178b0*/  LDL.LU.64 R22, [R1+0x898] ;  /* 0x0008980001167983 */ /* 0x000f280000300a00 */
[----:B-1----:R-:W4:Y:S04]  /*178c0*/  LDL.LU.64 R12, [R1+0x880] ;  /* 0x00088000010c7983 */ /* 0x002f280000300a00 */
[----:B---3--:R-:W3:Y:S01]  /*178d0*/  LDL.LU.64 R14, [R1+0x888] ;  /* 0x00088800010e7983 */ /* 0x008ee20000300a00 */
[-C--:B------:R-:W-:Y:S03]  /*178e0*/  HMMA.1688.F32.TF32 R104, R188, R24.reuse, R36 ;  /* 0x00000018bc68723c */ /* 0x080fe60000081024 */
[----:B------:R-:W3:Y:S04]  /*178f0*/  LDL.LU.64 R144, [R1+0x860] ;  /* 0x0008600001907983 */ /* 0x000ee80000300a00 */
[----:B------:R-:W3:Y:S01]  /*17900*/  LDL.LU.64 R146, [R1+0x868] ;  /* 0x0008680001927983 */ /* 0x000ee20000300a00 */
[-C--:B------:R-:W-:Y:S03]  /*17910*/  HMMA.1688.F32.TF32 R36, R204, R24.reuse, R240 ;  /* 0x00000018cc24723c */ /* 0x080fe600000810f0 */
[----:B------:R-:W3:Y:S04]  /*17920*/  LDL.LU.64 R148, [R1+0x850] ;  /* 0x0008500001947983 */ /* 0x000ee80000300a00 */
[----:B------:R-:W3:Y:S01]  /*17930*/  LDL.LU.64 R150, [R1+0x858] ;  /* 0x0008580001967983 */ /* 0x000ee20000300a00 */
[-C--:B------:R-:W-:Y:S03]  /*17940*/  HMMA.1688.F32.TF32 R124, R192, R24.reuse, R216 ;  /* 0x00000018c07c723c */ /* 0x080fe600000810d8 */
[----:B------:R-:W3:Y:S04]  /*17950*/  LDL.LU.64 R152, [R1+0x840] ;  /* 0x0008400001987983 */ /* 0x000ee80000300a00 */
[----:B------:R-:W3:Y:S01]  /*17960*/  LDL.LU.64 R154, [R1+0x848] ;  /* 0x00084800019a7983 */ /* 0x000ee20000300a00 */
[----:B------:R-:W-:Y:S03]  /*17970*/  HMMA.1688.F32.TF32 R120, R196, R24, R44 ;  /* 0x00000018c478723c */ /* 0x000fe6000008102c */
[----:B------:R-:W3:Y:S04]  /*17980*/  LDL.LU.64 R52, [R1+0x830] ;  /* 0x0008300001347983 */ /* 0x000ee80000300a00 */
[----:B------:R-:W3:Y:S01]  /*17990*/  LDL.LU.64 R54, [R1+0x838] ;  /* 0x0008380001367983 */ /* 0x000ee20000300a00 */
[----:B------:R-:W-:-:S03]  /*179a0*/  IMAD.MOV.U32 R168, RZ, RZ, R36 ;  /* 0x000000ffffa87224 */ /* 0x000fc600078e0024 */
[----:B------:R-:W3:Y:S01]  /*179b0*/  LDL.LU.64 R48, [R1+0x800] ;  /* 0x0008000001307983 */ /* 0x000ee20000300a00 */
[----:B------:R-:W-:-:S03]  /*179c0*/  IMAD.MOV.U32 R165, RZ, RZ, R37 ;  /* 0x000000ffffa57224 */ /* 0x000fc600078e0025 */
[----:B------:R-:W3:Y:S01]  /*179d0*/  LDL.LU.64 R50, [R1+0x808] ;  /* 0x0008080001327983 */ /* 0x000ee20000300a00 */
[----:B------:R-:W-:Y:S01]  /*179e0*/  HMMA.1688.F32.TF32 R88, R200, R24, R40 ;  /* 0x00000018c858723c */ /* 0x000fe20000081028 */
[----:B------:R-:W-:Y:S02]  /*179f0*/  IMAD.MOV.U32 R92, RZ, RZ, R39 ;  /* 0x000000ffff5c7224 */ /* 0x000fe400078e0027 */
[----:B------:R-:W3:Y:S04]  /*17a00*/  LDL.LU.64 R44, [R1+0x7f0] ;  /* 0x0007f000012c7983 */ /* 0x000ee80000300a00 */
[----:B------:R-:W3:Y:S04]  /*17a10*/  LDL.LU.64 R46, [R1+0x7f8] ;  /* 0x0007f800012e7983 */ /* 0x000ee80000300a00 */
[----:B------:R1:W-:Y:S04]  /*17a20*/  STL [R1+0x308], R38 ;  /* 0x0003082601007387 */ /* 0x0003e80000100800 */
[----:B------:R-:W3:Y:S04]  /*17a30*/  LDL.LU.64 R40, [R1+0x7e0] ;  /* 0x0007e00001287983 */ /* 0x000ee80000300a00 */
[----:B------:R-:W3:Y:S04]  /*17a40*/  LDL.LU.64 R42, [R1+0x7e8] ;  /* 0x0007e800012a7983 */ /* 0x000ee80000300a00 */
[----:B------:R-:W-:Y:S04]  /*17a50*/  STL [R1+0x120c], R168 ;  /* 0x00120ca801007387 */ /* 0x000fe80000100800 */
[----:B------:R-:W-:Y:S04]  /*17a60*/  STL [R1+0x1208], R165 ;  /* 0x001208a501007387 */ /* 0x000fe80000100800 */
[----:B------:R-:W-:Y:S04]  /*17a70*/  STL [R1+0x1204], R92 ;  /* 0x0012045c01007387 */ /* 0x000fe80000100800 */
[----:B------:R-:W3:Y:S04]  /*17a80*/  LDL.LU.64 R36, [R1+0x7c0] ;  /* 0x0007c00001247983 */ /* 0x000ee80000300a00 */
[----:B-1----:R-:W3:Y:S04]  /*17a90*/  LDL.LU.64 R38, [R1+0x7c8] ;  /* 0x0007c80001267983 */ /* 0x002ee80000300a00 */
[----:B------:R-:W-:Y:S04]  /*17aa0*/  STL.64 [R1+0x3e0], R124 ;  /* 0x0003e07c01007387 */ /* 0x000fe80000100a00 */
[----:B------:R2:W-:Y:S01]  /*17ab0*/  STL.64 [R1+0x3e8], R126 ;  /* 0x0003e87e01007387 */ /* 0x0005e20000100a00 */
[C---:B------:R-:W-:Y:S08]  /*17ac0*/  HMMA.1688.F32.TF32 R96, R196.reuse, R28, R96 ;  /* 0x0000001cc460723c */ /* 0x040ff00000081060 */
[C---:B--2---:R-:W-:Y:S08]  /*17ad0*/  HMMA.1688.F32.TF32 R124, R196.reuse, R140, R116 ;  /* 0x0000008cc47c723c */ /* 0x044ff00000081074 */
[C---:B----4-:R-:W-:Y:S08]  /*17ae0*/  HMMA.1688.F32.TF32 R116, R196.reuse, R136, R100 ;  /* 0x00000088c474723c */ /* 0x050ff00000081064 */
[C---:B------:R-:W-:Y:S01]  /*17af0*/  HMMA.1688.F32.TF32 R100, R196.reuse, R132, R20 ;  /* 0x00000084c464723c */ /* 0x040fe20000081014 */
[----:B------:R-:W2:Y:S04]  /*17b00*/  LDL.LU.64 R20, [R1+0x790] ;  /* 0x0007900001147983 */ /* 0x000ea80000300a00 */
[----:B------:R-:W2:Y:S03]  /*17b10*/  LDL.LU.64 R22, [R1+0x798] ;  /* 0x0007980001167983 */ /* 0x000ea60000300a00 */
[----:B---3--:R-:W-:Y:S01]  /*17b20*/  HMMA.1688.F32.TF32 R196, R196, R128, R12 ;  /* 0x00000080c4c4723c */ /* 0x008fe2000008100c */
[----:B------:R-:W3:Y:S04]  /*17b30*/  LDL.LU.64 R12, [R1+0x780] ;  /* 0x00078000010c7983 */ /* 0x000ee80000300a00 */
[----:B------:R-:W3:Y:S03]  /*17b40*/  LDL.LU.64 R14, [R1+0x788] ;  /* 0x00078800010e7983 */ /* 0x000ee60000300a00 */
[-C--:B------:R-:W-:Y:S08]  /*17b50*/  HMMA.1688.F32.TF32 R72, R200, R28.reuse, R72 ;  /* 0x0000001cc848723c */ /* 0x080ff00000081048 */
[----:B------:R-:W-:Y:S01]  /*17b60*/  HMMA.1688.F32.TF32 R76, R188, R28, R76 ;  /* 0x0000001cbc4c723c */ /* 0x000fe2000008104c */
[----:B------:R-:W4:Y:S04]  /*17b70*/  LDL R29, [R1+0x2f0] ;  /* 0x0002f000011d7983 */ /* 0x000f280000100800 */
[----:B------:R-:W4:Y:S04]  /*17b80*/  LDL.LU.64 R220, [R1+0x770] ;  /* 0x0007700001dc7983 */ /* 0x000f280000300a00 */
[----:B------:R-:W4:Y:S01]  /*17b90*/  LDL.LU.64 R222, [R1+0x778] ;  /* 0x0007780001de7983 */ /* 0x000f220000300a00 */
[C---:B------:R-:W-:Y:S03]  /*17ba0*/  HMMA.1688.F32.TF32 R56, R200.reuse, R32, R56 ;  /* 0x00000020c838723c */ /* 0x040fe60000081038 */
[----:B------:R-:W4:Y:S04]  /*17bb0*/  LDL.LU.64 R224, [R1+0x760] ;  /* 0x0007600001e07983 */ /* 0x000f280000300a00 */
[----:B------:R-:W4:Y:S01]  /*17bc0*/  LDL.LU.64 R226, [R1+0x768] ;  /* 0x0007680001e27983 */ /* 0x000f220000300a00 */
[C---:B------:R-:W-:Y:S03]  /*17bd0*/  HMMA.1688.F32.TF32 R144, R200.reuse, R140, R144 ;  /* 0x0000008cc890723c */ /* 0x040fe60000081090 */
[----:B------:R-:W4:Y:S04]  /*17be0*/  LDL.LU.64 R228, [R1+0x6f0] ;  /* 0x0006f00001e47983 */ /* 0x000f280000300a00 */
[----:B------:R-:W4:Y:S01]  /*17bf0*/  LDL.LU.64 R230, [R1+0x6f8] ;  /* 0x0006f80001e67983 */ /* 0x000f220000300a00 */
[C---:B------:R-:W-:Y:S08]  /*17c00*/  HMMA.1688.F32.TF32 R148, R200.reuse, R136, R148 ;  /* 0x00000088c894723c */ /* 0x040ff00000081094 */
[C---:B------:R-:W-:Y:S08]  /*17c10*/  HMMA.1688.F32.TF32 R152, R200.reuse, R132, R152 ;  /* 0x00000084c898723c */ /* 0x040ff00000081098 */
[----:B------:R-:W-:Y:S01]  /*17c20*/  HMMA.1688.F32.TF32 R200, R200, R128, R52 ;  /* 0x00000080c8c8723c */ /* 0x000fe20000081034 */
[----:B------:R-:W4:Y:S04]  /*17c30*/  LDL.LU.64 R52, [R1+0x6e0] ;  /* 0x0006e00001347983 */ /* 0x000f280000300a00 */
[----:B------:R-:W4:Y:S03]  /*17c40*/  LDL.LU.64 R54, [R1+0x6e8] ;  /* 0x0006e80001367983 */ /* 0x000f260000300a00 */
[C---:B------:R-:W-:Y:S01]  /*17c50*/  HMMA.1688.F32.TF32 R156, R188.reuse, R140, R48 ;  /* 0x0000008cbc9c723c */ /* 0x040fe20000081030 */
[----:B------:R-:W4:Y:S04]  /*17c60*/  LDL.LU.64 R48, [R1+0x6d0] ;  /* 0x0006d00001307983 */ /* 0x000f280000300a00 */
[----:B------:R-:W4:Y:S03]  /*17c70*/  LDL.LU.64 R50, [R1+0x6d8] ;  /* 0x0006d80001327983 */ /* 0x000f260000300a00 */
[C---:B------:R-:W-:Y:S08]  /*17c80*/  HMMA.1688.F32.TF32 R176, R188.reuse, R136, R44 ;  /* 0x00000088bcb0723c */ /* 0x040ff0000008102c */
[C---:B------:R-:W-:Y:S08]  /*17c90*/  HMMA.1688.F32.TF32 R180, R188.reuse, R132, R40 ;  /* 0x00000084bcb4723c */ /* 0x040ff00000081028 */
[C---:B------:R-:W-:Y:S08]  /*17ca0*/  HMMA.1688.F32.TF32 R60, R188.reuse, R32, R60 ;  /* 0x00000020bc3c723c */ /* 0x040ff0000008103c */
[----:B------:R-:W-:Y:S08]  /*17cb0*/  HMMA.1688.F32.TF32 R188, R188, R128, R36 ;  /* 0x00000080bcbc723c */ /* 0x000ff00000081024 */
[C---:B--2---:R-:W-:Y:S08]  /*17cc0*/  HMMA.1688.F32.TF32 R184, R212.reuse, R140, R20 ;  /* 0x0000008cd4b8723c */ /* 0x044ff00000081014 */
[C---:B---3--:R-:W-:Y:S01]  /*17cd0*/  HMMA.1688.F32.TF32 R216, R212.reuse, R136, R12 ;  /* 0x00000088d4d8723c */ /* 0x048fe2000008100c */
[----:B------:R-:W2:Y:S04]  /*17ce0*/  LDL.LU.64 R12, [R1+0x650] ;  /* 0x00065000010c7983 */ /* 0x000ea80000300a00 */
[----:B------:R-:W2:Y:S04]  /*17cf0*/  LDL.LU.64 R14, [R1+0x658] ;  /* 0x00065800010e7983 */ /* 0x000ea80000300a00 */
[----:B------:R-:W3:Y:S04]  /*17d00*/  LDL.LU.64 R44, [R1+0x640] ;  /* 0x00064000012c7983 */ /* 0x000ee80000300a00 */
[----:B------:R-:W3:Y:S04]  /*17d10*/  LDL.LU.64 R46, [R1+0x648] ;  /* 0x00064800012e7983 */ /* 0x000ee80000300a00 */
[----:B------:R-:W3:Y:S04]  /*17d20*/  LDL.LU.64 R40, [R1+0x630] ;  /* 0x0006300001287983 */ /* 0x000ee80000300a00 */
[----:B------:R-:W3:Y:S04]  /*17d30*/  LDL.LU.64 R42, [R1+0x638] ;  /* 0x00063800012a7983 */ /* 0x000ee80000300a00 */
[----:B------:R-:W3:Y:S04]  /*17d40*/  LDL.LU.64 R36, [R1+0x620] ;  /* 0x0006200001247983 */ /* 0x000ee80000300a00 */
[----:B------:R-:W3:Y:S04]  /*17d50*/  LDL.LU.64 R38, [R1+0x628] ;  /* 0x0006280001267983 */ /* 0x000ee80000300a00 */
[----:B------:R-:W3:Y:S04]  /*17d60*/  LDL.LU.64 R20, [R1+0x200] ;  /* 0x0002000001147983 */ /* 0x000ee80000300a00 */
[----:B------:R-:W3:Y:S01]  /*17d70*/  LDL.LU.64 R22, [R1+0x208] ;  /* 0x0002080001167983 */ /* 0x000ee20000300a00 */
[C---:B----4-:R-:W-:Y:S08]  /*17d80*/  HMMA.1688.F32.TF32 R220, R212.reuse, R132, R220 ;  /* 0x00000084d4dc723c */ /* 0x050ff000000810dc */
[----:B------:R-:W-:Y:S08]  /*17d90*/  HMMA.1688.F32.TF32 R224, R212, R128, R224 ;  /* 0x00000080d4e0723c */ /* 0x000ff000000810e0 */
[C---:B------:R-:W-:Y:S08]  /*17da0*/  HMMA.1688.F32.TF32 R212, R208.reuse, R140, R228 ;  /* 0x0000008cd0d4723c */ /* 0x040ff000000810e4 */
[C---:B------:R-:W-:Y:S08]  /*17db0*/  HMMA.1688.F32.TF32 R228, R208.reuse, R136, R52 ;  /* 0x00000088d0e4723c */ /* 0x040ff00000081034 */
[C---:B------:R-:W-:Y:S08]  /*17dc0*/  HMMA.1688.F32.TF32 R232, R208.reuse, R132, R48 ;  /* 0x00000084d0e8723c */ /* 0x040ff00000081030 */
[----:B------:R-:W-:Y:S01]  /*17dd0*/  HMMA.1688.F32.TF32 R236, R208, R128, R248 ;  /* 0x00000080d0ec723c */ /* 0x000fe200000810f8 */
[----:B------:R-:W-:Y:S04]  /*17de0*/  LDS R248, [R2+0x11000] ;  /* 0x0110000002f87984 */ /* 0x000fe80000000800 */
[----:B------:R-:W-:Y:S04]  /*17df0*/  LDS R250, [R2+0x11800] ;  /* 0x0118000002fa7984 */ /* 0x000fe80000000800 */
[----:B------:R-:W-:Y:S04]  /*17e00*/  LDS R249, [R3+0x11000] ;  /* 0x0110000003f97984 */ /* 0x000fe80000000800 */
[----:B------:R-:W1:Y:S01]  /*17e10*/  LDS R251, [R3+0x11800] ;  /* 0x0118000003fb7984 */ /* 0x000e620000000800 */
[-C--:B--2---:R-:W-:Y:S03]  /*17e20*/  HMMA.1688.F32.TF32 R208, R172, R140.reuse, R12 ;  /* 0x0000008cacd0723c */ /* 0x084fe6000008100c */
[----:B------:R-:W2:Y:S04]  /*17e30*/  LDL.LU.64 R12, [R1+0x1e0] ;  /* 0x0001e000010c7983 */ /* 0x000ea80000300a00 */
[----:B------:R-:W2:Y:S01]  /*17e40*/  LDL.LU.64 R14, [R1+0x1e8] ;  /* 0x0001e800010e7983 */ /* 0x000ea20000300a00 */
[----:B---3--:R-:W-:Y:S08]  /*17e50*/  HMMA.1688.F32.TF32 R20, R204, R140, R20 ;  /* 0x0000008ccc14723c */ /* 0x008ff00000081014 */
[C---:B------:R-:W-:Y:S08]  /*17e60*/  HMMA.1688.F32.TF32 R244, R172.reuse, R132, R40 ;  /* 0x00000084acf4723c */ /* 0x040ff00000081028 */
[C---:B------:R-:W-:Y:S07]  /*17e70*/  HMMA.1688.F32.TF32 R240, R172.reuse, R136, R44 ;  /* 0x00000088acf0723c */ /* 0x040fee000008102c */
[----:B------:R3:W-:Y:S01]  /*17e80*/  STL [R1+0x200], R20 ;  /* 0x0002001401007387 */ /* 0x0007e20000100800 */
[----:B------:R-:W-:Y:S03]  /*17e90*/  HMMA.1688.F32.TF32 R172, R172, R128, R36 ;  /* 0x00000080acac723c */ /* 0x000fe60000081024 */
[----:B------:R-:W4:Y:S04]  /*17ea0*/  LDL.LU.64 R40, [R1+0x1d0] ;  /* 0x0001d00001287983 */ /* 0x000f280000300a00 */
[----:B------:R-:W4:Y:S01]  /*17eb0*/  LDL.LU.64 R42, [R1+0x1d8] ;  /* 0x0001d800012a7983 */ /* 0x000f220000300a00 */
[----:B------:R-:W-:-:S03]  /*17ec0*/  IMAD.MOV.U32 R92, RZ, RZ, R21 ;  /* 0x000000ffff5c7224 */ /* 0x000fc600078e0015 */
[----:B------:R-:W4:Y:S01]  /*17ed0*/  LDL.LU.64 R36, [R1+0x330] ;  /* 0x0003300001247983 */ /* 0x000f220000300a00 */
[----:B------:R-:W-:Y:S02]  /*17ee0*/  IMAD.MOV.U32 R169, RZ, RZ, R22 ;  /* 0x000000ffffa97224 */ /* 0x000fe400078e0016 */
[----:B------:R-:W-:Y:S01]  /*17ef0*/  IMAD.MOV.U32 R164, RZ, RZ, R23 ;  /* 0x000000ffffa47224 */ /* 0x000fe200078e0017 */
[----:B------:R-:W4:Y:S04]  /*17f00*/  LDL.LU.64 R38, [R1+0x338] ;  /* 0x0003380001267983 */ /* 0x000f280000300a00 */
[----:B---3--:R-:W3:Y:S04]  /*17f10*/  LDL.LU.64 R20, [R1+0x230] ;  /* 0x0002300001147983 */ /* 0x008ee80000300a00 */
[----:B------:R-:W3:Y:S04]  /*17f20*/  LDL.LU.64 R22, [R1+0x238] ;  /* 0x0002380001167983 */ /* 0x000ee80000300a00 */
[----:B------:R-:W-:Y:S04]  /*17f30*/  STL [R1+0x1218], R92 ;  /* 0x0012185c01007387 */ /* 0x000fe80000100800 */
[----:B------:R-:W-:Y:S04]  /*17f40*/  STL [R1+0x1214], R169 ;  /* 0x001214a901007387 */ /* 0x000fe80000100800 */
[----:B------:R1:W-:Y:S01]  /*17f50*/  STL [R1+0x1210], R164 ;  /* 0x001210a401007387 */ /* 0x0003e20000100800 */
[C---:B--2---:R-:W-:Y:S11]  /*17f60*/  HMMA.1688.F32.TF32 R12, R204.reuse, R136, R12 ;  /* 0x00000088cc0c723c */ /* 0x044ff6000008100c */
[----:B------:R-:W-:Y:S11]  /*17f70*/  @!UPT UIADD3 URZ, URZ, URZ, URZ ;  /* 0x0000003f3f3ff290 */ /* 0x000ff6000fffe03f */
[----:B------:R-:W-:Y:S02]  /*17f80*/  @!UPT UIADD3 URZ, URZ, URZ, URZ ;  /* 0x0000003f3f3ff290 */ /* 0x000fe4000fffe03f */
[----:B------:R-:W-:Y:S02]  /*17f90*/  IMAD.MOV.U32 R0, RZ, RZ, R15 ;  /* 0x000000ffff007224 */ /* 0x000fe400078e000f */
[----:B------:R-:W-:Y:S02]  /*17fa0*/  IMAD.MOV.U32 R93, RZ, RZ, R14 ;  /* 0x000000ffff5d7224 */ /* 0x000fe400078e000e */
[----:B------:R-:W-:Y:S02]  /*17fb0*/  IMAD.MOV.U32 R160, RZ, RZ, R12 ;  /* 0x000000ffffa07224 */ /* 0x000fe400078e000c */
[----:B------:R-:W-:Y:S02]  /*17fc0*/  IMAD.MOV.U32 R161, RZ, RZ, R13 ;  /* 0x000000ffffa17224 */ /* 0x000fe400078e000d */
[----:B------:R-:W2:Y:S04]  /*17fd0*/  LDL.LU.64 R12, [R1+0x1f0] ;  /* 0x0001f000010c7983 */ /* 0x000ea80000300a00 */
[----:B------:R-:W2:Y:S01]  /*17fe0*/  LDL.LU.64 R14, [R1+0x1f8] ;  /* 0x0001f800010e7983 */ /* 0x000ea20000300a00 */
[C---:B----4-:R-:W-:Y:S08]  /*17ff0*/  HMMA.1688.F32.TF32 R40, R204.reuse, R132, R40 ;  /* 0x00000084cc28723c */ /* 0x050ff00000081028 */
[----:B------:R-:W-:Y:S08]  /*18000*/  HMMA.1688.F32.TF32 R204, R204, R128, R36 ;  /* 0x00000080cccc723c */ /* 0x000ff00000081024 */
[----:B---3--:R-:W-:Y:S01]  /*18010*/  HMMA.1688.F32.TF32 R20, R192, R140, R20 ;  /* 0x0000008cc014723c */ /* 0x008fe20000081014 */
[----:B------:R-:W-:Y:S04]  /*18020*/  STL [R1+0x1228], R0 ;  /* 0x0012280001007387 */ /* 0x000fe80000100800 */
[----:B------:R-:W-:Y:S03]  /*18030*/  STL [R1+0x1224], R93 ;  /* 0x0012245d01007387 */ /* 0x000fe60000100800 */
[----:B------:R-:W-:-:S02]  /*18040*/  IMAD.MOV.U32 R165, RZ, RZ, R43 ;  /* 0x000000ffffa57224 */ /* 0x000fc400078e002b */
[----:B------:R-:W-:Y:S01]  /*18050*/  IMAD.MOV.U32 R168, RZ, RZ, R42 ;  /* 0x000000ffffa87224 */ /* 0x000fe200078e002a */
[----:B------:R3:W-:Y:S01]  /*18060*/  STL [R1+0x1220], R161 ;  /* 0x001220a101007387 */ /* 0x0007e20000100800 */
[----:B-1----:R-:W-:Y:S02]  /*18070*/  IMAD.MOV.U32 R164, RZ, RZ, R41 ;  /* 0x000000ffffa47224 */ /* 0x002fe400078e0029 */
[----:B------:R-:W-:Y:S01]  /*18080*/  IMAD.MOV.U32 R169, RZ, RZ, R40 ;  /* 0x000000ffffa97224 */ /* 0x000fe200078e0028 */
[----:B------:R1:W-:Y:S04]  /*18090*/  STL [R1+0x121c], R160 ;  /* 0x00121ca001007387 */ /* 0x0003e80000100800 */
[----:B------:R-:W-:Y:S04]  /*180a0*/  STL [R1+0x1238], R165 ;  /* 0x001238a501007387 */ /* 0x000fe80000100800 */
[----:B------:R4:W-:Y:S01]  /*180b0*/  STL [R1+0x1234], R168 ;  /* 0x001234a801007387 */ /* 0x0009e20000100800 */
[----:B---3--:R-:W-:-:S02]  /*180c0*/  IMAD.MOV.U32 R161, RZ, RZ, R21 ;  /* 0x000000ffffa17224 */ /* 0x008fc400078e0015 */
[----:B-1----:R-:W-:Y:S01]  /*180d0*/  IMAD.MOV.U32 R160, RZ, RZ, R22 ;  /* 0x000000ffffa07224 */ /* 0x002fe200078e0016 */
[----:B------:R1:W-:Y:S01]  /*180e0*/  STL [R1+0x1230], R164 ;  /* 0x001230a401007387 */ /* 0x0003e20000100800 */
[----:B------:R-:W-:-:S03]  /*180f0*/  IMAD.MOV.U32 R93, RZ, RZ, R20 ;  /* 0x000000ffff5d7224 */ /* 0x000fc600078e0014 */
[----:B------:R3:W-:Y:S04]  /*18100*/  STL [R1+0x122c], R169 ;  /* 0x00122ca901007387 */ /* 0x0007e80000100800 */
[----:B------:R-:W-:Y:S04]  /*18110*/  STL.64 [R1+0x11a0], R206 ;  /* 0x0011a0ce01007387 */ /* 0x000fe80000100a00 */
[----:B------:R-:W-:Y:S04]  /*18120*/  STL.64 [R1+0x1198], R204 ;  /* 0x001198cc01007387 */ /* 0x000fe80000100a00 */
[----:B------:R1:W-:Y:S04]  /*18130*/  STL [R1+0x1244], R160 ;  /* 0x001244a001007387 */ /* 0x0003e80000100800 */
[----:B------:R1:W-:Y:S04]  /*18140*/  STL [R1+0x1240], R161 ;  /* 0x001240a101007387 */ /* 0x0003e80000100800 */
[----:B------:R1:W-:Y:S04]  /*18150*/  STL [R1+0x123c], R93 ;  /* 0x00123c5d01007387 */ /* 0x0003e80000100800 */
[----:B------:R-:W3:Y:S04]  /*18160*/  LDL.LU.64 R52, [R1+0x1c0] ;  /* 0x0001c00001347983 */ /* 0x000ee80000300a00 */
[----:B------:R-:W3:Y:S04]  /*18170*/  LDL.LU.64 R54, [R1+0x1c8] ;  /* 0x0001c80001367983 */ /* 0x000ee80000300a00 */
[----:B------:R-:W3:Y:S04]  /*18180*/  LDL.LU.64 R44, [R1+0x190] ;  /* 0x00019000012c7983 */ /* 0x000ee80000300a00 */
[----:B------:R-:W3:Y:S01]  /*18190*/  LDL.LU.64 R46, [R1+0x198] ;  /* 0x00019800012e7983 */ /* 0x000ee20000300a00 */
[----:B------:R-:W-:-:S02]  /*181a0*/  IMAD.MOV.U32 R92, RZ, RZ, R23 ;  /* 0x000000ffff5c7224 */ /* 0x000fc400078e0017 */
[----:B------:R-:W-:Y:S02]  /*181b0*/  IMAD.MOV.U32 R23, RZ, RZ, R16 ;  /* 0x000000ffff177224 */ /* 0x000fe400078e0010 */
[----:B------:R-:W-:Y:S01]  /*181c0*/  IMAD.MOV.U32 R22, RZ, RZ, R17 ;  /* 0x000000ffff167224 */ /* 0x000fe200078e0011 */
[----:B------:R-:W3:Y:S01]  /*181d0*/  LDL.LU R16, [R1+0x110] ;  /* 0x0001100001107983 */ /* 0x000ee20000300800 */
[----:B------:R-:W-:Y:S02]  /*181e0*/  IMAD.MOV.U32 R21, RZ, RZ, R18 ;  /* 0x000000ffff157224 */ /* 0x000fe400078e0012 */
[----:B------:R-:W-:Y:S01]  /*181f0*/  IMAD.MOV.U32 R20, RZ, RZ, R19 ;  /* 0x000000ffff147224 */ /* 0x000fe200078e0013 */
[----:B------:R-:W3:Y:S04]  /*18200*/  LDL.LU R17, [R1+0x114] ;  /* 0x0001140001117983 */ /* 0x000ee80000300800 */
[----:B------:R-:W3:Y:S04]  /*18210*/  LDL.LU R18, [R1+0x118] ;  /* 0x0001180001127983 */ /* 0x000ee80000300800 */
[----:B------:R-:W3:Y:S01]  /*18220*/  LDL.LU R19, [R1+0x11c] ;  /* 0x00011c0001137983 */ /* 0x000ee20000300800 */
[----:B------:R-:W-:-:S02]  /*18230*/  IMAD.MOV.U32 R41, RZ, RZ, R94 ;  /* 0x000000ffff297224 */ /* 0x000fc400078e005e */
[----:B------:R-:W-:Y:S02]  /*18240*/  IMAD.MOV.U32 R42, RZ, RZ, R95 ;  /* 0x000000ffff2a7224 */ /* 0x000fe400078e005f */
[----:B------:R-:W-:Y:S01]  /*18250*/  IMAD.MOV.U32 R43, RZ, RZ, R162 ;  /* 0x000000ffff2b7224 */ /* 0x000fe200078e00a2 */
[C---:B--2---:R-:W-:Y:S11]  /*18260*/  HMMA.1688.F32.TF32 R12, R192.reuse, R136, R12 ;  /* 0x00000088c00c723c */ /* 0x044ff6000008100c */
[----:B------:R-:W-:Y:S11]  /*18270*/  @!UPT UIADD3 URZ, URZ, URZ, URZ ;  /* 0x0000003f3f3ff290 */ /* 0x000ff6000fffe03f */
[----:B------:R-:W-:Y:S02]  /*18280*/  @!UPT UIADD3 URZ, URZ, URZ, URZ ;  /* 0x0000003f3f3ff290 */ /* 0x000fe4000fffe03f */
[----:B----4-:R-:W-:Y:S02]  /*18290*/  IMAD.MOV.U32 R168, RZ, RZ, R12 ;  /* 0x000000ffffa87224 */ /* 0x010fe400078e000c */
[----:B-1----:R-:W-:Y:S01]  /*182a0*/  IMAD.MOV.U32 R164, RZ, RZ, R13 ;  /* 0x000000ffffa47224 */ /* 0x002fe200078e000d */
[----:B------:R-:W2:Y:S01]  /*182b0*/  LDL.LU R12, [R1+0x1a0] ;  /* 0x0001a000010c7983 */ /* 0x000ea20000300800 */
[----:B---3--:R-:W-:Y:S02]  /*182c0*/  IMAD.MOV.U32 R169, RZ, RZ, R14 ;  /* 0x000000ffffa97224 */ /* 0x008fe400078e000e */
[----:B------:R-:W-:Y:S01]  /*182d0*/  IMAD.MOV.U32 R0, RZ, RZ, R15 ;  /* 0x000000ffff007224 */ /* 0x000fe200078e000f */
[----:B------:R-:W2:Y:S04]  /*182e0*/  LDL.LU R13, [R1+0x1a4] ;  /* 0x0001a400010d7983 */ /* 0x000ea80000300800 */
[----:B------:R-:W2:Y:S04]  /*182f0*/  LDL.LU R14, [R1+0x1a8] ;  /* 0x0001a800010e7983 */ /* 0x000ea80000300800 */
[----:B------:R-:W2:Y:S04]  /*18300*/  LDL.LU R15, [R1+0x1ac] ;  /* 0x0001ac00010f7983 */ /* 0x000ea80000300800 */
[----:B------:R-:W3:Y:S04]  /*18310*/  LDL.LU R36, [R1+0x2e0] ;  /* 0x0002e00001247983 */ /* 0x000ee80000300800 */
[----:B------:R-:W3:Y:S04]  /*18320*/  LDL.LU R37, [R1+0x2e4] ;  /* 0x0002e40001257983 */ /* 0x000ee80000300800 */
[----:B------:R-:W3:Y:S04]  /*18330*/  LDL.LU R38, [R1+0x2e8] ;  /* 0x0002e80001267983 */ /* 0x000ee80000300800 */
[----:B------:R-:W3:Y:S04]  /*18340*/  LDL.LU R39, [R1+0x2ec] ;  /* 0x0002ec0001277983 */ /* 0x000ee80000300800 */
[----:B------:R-:W4:Y:S04]  /*18350*/  LDL.LU R48, [R1+0x270] ;  /* 0x0002700001307983 */ /* 0x000f280000300800 */
[----:B------:R-:W4:Y:S04]  /*18360*/  LDL.LU R49, [R1+0x274] ;  /* 0x0002740001317983 */ /* 0x000f280000300800 */
[----:B------:R-:W4:Y:S04]  /*18370*/  LDL.LU R50, [R1+0x278] ;  /* 0x0002780001327983 */ /* 0x000f280000300800 */
[----:B------:R-:W4:Y:S04]  /*18380*/  LDL.LU R51, [R1+0x27c] ;  /* 0x00027c0001337983 */ /* 0x000f280000300800 */
[----:B------:R-:W2:Y:S04]  /*18390*/  LDL.LU R40, [R1+0xc0] ;  /* 0x0000c00001287983 */ /* 0x000ea80000300800 */
[----:B------:R-:W2:Y:S04]  /*183a0*/  LDL.LU R94, [R1+0x12e0] ;  /* 0x0012e000015e7983 */ /* 0x000ea80000300800 */
[----:B------:R-:W2:Y:S04]  /*183b0*/  LDL.LU R95, [R1+0x12dc] ;  /* 0x0012dc00015f7983 */ /* 0x000ea80000300800 */
[----:B------:R-:W3:Y:S01]  /*183c0*/  LDL.LU R162, [R1+0x12d8] ;  /* 0x0012d80001a27983 */ /* 0x000ee20000300800 */
[C---:B------:R-:W-:Y:S08]  /*183d0*/  HMMA.1688.F32.TF32 R52, R192.reuse, R132, R52 ;  /* 0x00000084c034723c */ /* 0x040ff00000081034 */
[----:B------:R-:W-:Y:S01]  /*183e0*/  HMMA.1688.F32.TF32 R44, R192, R128, R44 ;  /* 0x00000080c02c723c */ /* 0x000fe2000008102c */
[----:B------:R-:W-:Y:S04]  /*183f0*/  LDS R193, [R29+0x11000] ;  /* 0x011000001dc17984 */ /* 0x000fe80000000800 */
[----:B------:R-:W-:Y:S11]  /*18400*/  LDS R195, [R29+0x11800] ;  /* 0x011800001dc37984 */ /* 0x000ff60000000800 */
[----:B------:R-:W-:-:S02]  /*18410*/  IMAD.MOV.U32 R160, RZ, RZ, R52 ;  /* 0x000000ffffa07224 */ /* 0x000fc400078e0034 */
[----:B------:R-:W-:Y:S02]  /*18420*/  IMAD.MOV.U32 R161, RZ, RZ, R53 ;  /* 0x000000ffffa17224 */ /* 0x000fe400078e0035 */
[----:B------:R-:W-:Y:S02]  /*18430*/  IMAD.MOV.U32 R52, RZ, RZ, R170 ;  /* 0x000000ffff347224 */ /* 0x000fe400078e00aa */
[----:B------:R-:W3:Y:S01]  /*18440*/  LDL.LU R170, [R1+0x12d4] ;  /* 0x0012d40001aa7983 */ /* 0x000ee20000300800 */
[----:B------:R-:W-:Y:S02]  /*18450*/  IMAD.MOV.U32 R53, RZ, RZ, R252 ;  /* 0x000000ffff357224 */ /* 0x000fe400078e00fc */
[----:B------:R-:W-:Y:S01]  /*18460*/  IMAD.MOV.U32 R207, RZ, RZ, R44 ;  /* 0x000000ffffcf7224 */ /* 0x000fe200078e002c */
[----:B------:R-:W3:Y:S01]  /*18470*/  LDL.LU R252, [R1+0x12d0] ;  /* 0x0012d00001fc7983 */ /* 0x000ee20000300800 */
[----:B------:R-:W-:Y:S02]  /*18480*/  IMAD.MOV.U32 R206, RZ, RZ, R45 ;  /* 0x000000ffffce7224 */ /* 0x000fe400078e002d */
[----:B------:R-:W-:-:S02]  /*18490*/  IMAD.MOV.U32 R44, RZ, RZ, R171 ;  /* 0x000000ffff2c7224 */ /* 0x000fc400078e00ab */
[----:B------:R-:W-:Y:S01]  /*184a0*/  IMAD.MOV.U32 R205, RZ, RZ, R46 ;  /* 0x000000ffffcd7224 */ /* 0x000fe200078e002e */
[----:B------:R-:W4:Y:S01]  /*184b0*/  LDL.LU R171, [R1+0x12cc] ;  /* 0x0012cc0001ab7983 */ /* 0x000f220000300800 */
[----:B------:R-:W-:Y:S02]  /*184c0*/  IMAD.MOV.U32 R45, RZ, RZ, R163 ;  /* 0x000000ffff2d7224 */ /* 0x000fe400078e00a3 */
[----:B------:R-:W-:Y:S01]  /*184d0*/  IMAD.MOV.U32 R204, RZ, RZ, R47 ;  /* 0x000000ffffcc7224 */ /* 0x000fe200078e002f */
[----:B------:R-:W4:Y:S01]  /*184e0*/  LDL.LU R163, [R1+0x12c8] ;  /* 0x0012c80001a37983 */ /* 0x000f220000300800 */
[----:B------:R-:W-:Y:S02]  /*184f0*/  IMAD.MOV.U32 R46, RZ, RZ, R166 ;  /* 0x000000ffff2e7224 */ /* 0x000fe400078e00a6 */
[----:B------:R-:W-:Y:S01]  /*18500*/  IMAD.MOV.U32 R47, RZ, RZ, R167 ;  /* 0x000000ffff2f7224 */ /* 0x000fe200078e00a7 */
[----:B------:R-:W4:Y:S04]  /*18510*/  LDL.LU R166, [R1+0x12c4] ;  /* 0x0012c40001a67983 */ /* 0x000f280000300800 */
[----:B------:R-:W4:Y:S01]  /*18520*/  LDL.LU R167, [R1+0x12c0] ;  /* 0x0012c00001a77983 */ /* 0x000f220000300800 */
[----:B--2---:R-:W-:Y:S01]  /*18530*/  HMMA.1688.F32.TF32 R16, R248, R94, R16 ;  /* 0x0000005ef810723c */ /* 0x004fe20000081010 */
[----:B------:R-:W-:-:S02]  /*18540*/  IMAD.MOV.U32 R165, RZ, RZ, R55 ;  /* 0x000000ffffa57224 */ /* 0x000fc400078e0037 */
[----:B------:R-:W-:-:S05]  /*18550*/  IMAD.MOV.U32 R93, RZ, RZ, R54 ;  /* 0x000000ffff5d7224 */ /* 0x000fca00078e0036 */
[C---:B------:R-:W-:Y:S01]  /*18560*/  HMMA.1688.F32.TF32 R124, R248.reuse, R142, R124 ;  /* 0x0000008ef87c723c */ /* 0x040fe2000008107c */
[----:B---3--:R-:W-:Y:S04]  /*18570*/  LDS R192, [R252+0x11000] ;  /* 0x01100000fcc07984 */ /* 0x008fe80000000800 */
[----:B------:R-:W1:Y:S03]  /*18580*/  LDS R194, [R252+0x11800] ;  /* 0x01180000fcc27984 */ /* 0x000e660000000800 */
[C---:B----4-:R-:W-:Y:S08]  /*18590*/  HMMA.1688.F32.TF32 R36, R248.reuse, R170, R36 ;  /* 0x000000aaf824723c */ /* 0x050ff00000081024 */
[C---:B------:R-:W-:Y:S08]  /*185a0*/  HMMA.1688.F32.TF32 R12, R248.reuse, R162, R12 ;  /* 0x000000a2f80c723c */ /* 0x040ff0000008100c */
[----:B------:R-:W-:Y:S08]  /*185b0*/  HMMA.1688.F32.TF32 R48, R248, R166, R48 ;  /* 0x000000a6f830723c */ /* 0x000ff00000081030 */
[----:B------:R-:W-:-:S02]  /*185c0*/  IMAD.MOV.U32 R5, RZ, RZ, R38 ;  /* 0x000000ffff057224 */ /* 0x000fc400078e0026 */
[----:B------:R-:W-:Y:S02]  /*185d0*/  IMAD.MOV.U32 R4, RZ, RZ, R39 ;  /* 0x000000ffff047224 */ /* 0x000fe400078e0027 */
[----:B------:R-:W2:Y:S11]  /*185e0*/  LDL.LU.64 R38, [R1+0x12b8] ;  /* 0x0012b80001267983 */ /* 0x000eb60000300a00 */
[----:B------:R-:W-:Y:S04]  /*185f0*/  STL.64 [R1+0x270], R48 ;  /* 0x0002703001007387 */ /* 0x000fe80000100a00 */
[----:B------:R3:W-:Y:S04]  /*18600*/  STL.64 [R1+0x278], R50 ;  /* 0x0002783201007387 */ /* 0x0007e80000100a00 */
[----:B---3--:R-:W3:Y:S04]  /*18610*/  LDL.LU.64 R50, [R1+0x12b0] ;  /* 0x0012b00001327983 */ /* 0x008ee80000300a00 */
[----:B------:R-:W3:Y:S04]  /*18620*/  LDL.LU.64 R48, [R1+0x12a8] ;  /* 0x0012a80001307983 */ /* 0x000ee80000300a00 */
[----:B------:R-:W-:Y:S04]  /*18630*/  STL.64 [R1+0x4f0], R12 ;  /* 0x0004f00c01007387 */ /* 0x000fe80000100a00 */
[----:B------:R4:W-:Y:S04]  /*18640*/  STL.64 [R1+0x4f8], R14 ;  /* 0x0004f80e01007387 */ /* 0x0009e80000100a00 */
[----:B----4-:R-:W4:Y:S04]  /*18650*/  LDL.LU.64 R14, [R1+0x12a0] ;  /* 0x0012a000010e7983 */ /* 0x010f280000300a00 */
[----:B------:R-:W-:Y:S04]  /*18660*/  STL.64 [R1+0x5a0], R16 ;  /* 0x0005a01001007387 */ /* 0x000fe80000100a00 */
[----:B------:R1:W-:Y:S04]  /*18670*/  STL.64 [R1+0x5a8], R18 ;  /* 0x0005a81201007387 */ /* 0x0003e80000100a00 */
[----:B-1----:R-:W2:Y:S01]  /*18680*/  LDL.LU.64 R18, [R1+0x1298] ;  /* 0x0012980001127983 */ /* 0x002ea20000300a00 */
[----:B------:R-:W-:-:S02]  /*18690*/  IMAD.MOV.U32 R55, RZ, RZ, R8 ;  /* 0x000000ffff377224 */ /* 0x000fc400078e0008 */
[----:B------:R-:W-:Y:S02]  /*186a0*/  IMAD.MOV.U32 R8, RZ, RZ, R37 ;  /* 0x000000ffff087224 */ /* 0x000fe400078e0025 */
[----:B------:R-:W-:Y:S02]  /*186b0*/  IMAD.MOV.U32 R54, RZ, RZ, R9 ;  /* 0x000000ffff367224 */ /* 0x000fe400078e0009 */
[----:B------:R-:W-:Y:S01]  /*186c0*/  IMAD.MOV.U32 R9, RZ, RZ, R36 ;  /* 0x000000ffff097224 */ /* 0x000fe200078e0024 */
[C---:B----4-:R-:W-:Y:S08]  /*186d0*/  HMMA.1688.F32.TF32 R20, R248.reuse, R14, R20 ;  /* 0x0000000ef814723c */ /* 0x050ff00000081014 */
[----:B--2---:R-:W-:Y:S11]  /*186e0*/  HMMA.1688.F32.TF32 R40, R248, R18, R40 ;  /* 0x00000012f828723c */ /* 0x004ff60000081028 */
[----:B------:R-:W-:Y:S05]  /*186f0*/  @!UPT UIADD3 URZ, URZ, URZ, URZ ;  /* 0x0000003f3f3ff290 */ /* 0x000fea000fffe03f */
[----:B------:R-:W-:Y:S02]  /*18700*/  IMAD.MOV.U32 R37, RZ, RZ, R20 ;  /* 0x000000ffff257224 */ /* 0x000fe400078e0014 */
[----:B------:R-:W-:Y:S02]  /*18710*/  IMAD.MOV.U32 R20, RZ, RZ, R11 ;  /* 0x000000ffff147224 */ /* 0x000fe400078e000b */
[----:B------:R-:W-:Y:S02]  /*18720*/  IMAD.MOV.U32 R36, RZ, RZ, R21 ;  /* 0x000000ffff247224 */ /* 0x000fe400078e0015 */
[----:B------:R-:W-:Y:S02]  /*18730*/  IMAD.MOV.U32 R33, RZ, RZ, R22 ;  /* 0x000000ffff217224 */ /* 0x000fe400078e0016 */
[----:B------:R-:W-:Y:S02]  /*18740*/  IMAD.MOV.U32 R21, RZ, RZ, R6 ;  /* 0x000000ffff157224 */ /* 0x000fe400078e0006 */
[----:B------:R-:W-:Y:S01]  /*18750*/  IMAD.MOV.U32 R22, RZ, RZ, R7 ;  /* 0x000000ffff167224 */ /* 0x000fe200078e0007 */
[----:B------:R1:W-:Y:S04]  /*18760*/  STL.64 [R1+0x660], R40 ;  /* 0x0006602801007387 */ /* 0x0003e80000100a00 */
[----:B------:R2:W-:Y:S04]  /*18770*/  STL.64 [R1+0x668], R42 ;  /* 0x0006682a01007387 */ /* 0x0005e80000100a00 */
[----:B-1----:R-:W4:Y:S04]  /*18780*/  LDL.LU R40, [R1+0x120] ;  /* 0x0001200001287983 */ /* 0x002f280000300800 */
[----:B------:R-:W4:Y:S04]  /*18790*/  LDL.LU R41, [R1+0x124] ;  /* 0x0001240001297983 */ /* 0x000f280000300800 */
[----:B--2---:R-:W4:Y:S04]  /*187a0*/  LDL.LU R42, [R1+0x128] ;  /* 0x00012800012a7983 */ /* 0x004f280000300800 */
[----:B------:R-:W4:Y:S04]  /*187b0*/  LDL.LU R43, [R1+0x12c] ;  /* 0x00012c00012b7983 */ /* 0x000f280000300800 */
[----:B------:R-:W2:Y:S04]  /*187c0*/  LDL.LU R11, [R1+0x1290] ;  /* 0x00129000010b7983 */ /* 0x000ea80000300800 */
[----:B------:R-:W3:Y:S04]  /*187d0*/  LDL.LU R6, [R1+0x128c] ;  /* 0x00128c0001067983 */ /* 0x000ee80000300800 */
[----:B------:R-:W3:Y:S01]  /*187e0*/  LDL.LU R7, [R1+0x1288] ;  /* 0x0012880001077983 */ /* 0x000ee20000300800 */
[----:B------:R-:W-:-:S03]  /*187f0*/  IMAD.MOV.U32 R32, RZ, RZ, R23 ;  /* 0x000000ffff207224 */ /* 0x000fc600078e0017 */
[----:B------:R-:W4:Y:S04]  /*18800*/  LDL.LU R23, [R1+0xdc] ;  /* 0x0000dc0001177983 */ /* 0x000f280000300800 */
[----:B------:R-:W-:Y:S04]  /*18810*/  STL [R1+0x1150], R32 ;  /* 0x0011502001007387 */ /* 0x000fe80000100800 */
[----:B------:R-:W-:Y:S04]  /*18820*/  STL [R1+0x114c], R36 ;  /* 0x00114c2401007387 */ /* 0x000fe80000100800 */
[----:B------:R-:W-:Y:S04]  /*18830*/  STL [R1+0x1148], R37 ;  /* 0x0011482501007387 */ /* 0x000fe80000100800 */
[----:B------:R-:W-:Y:S01]  /*18840*/  STL [R1+0x1144], R33 ;  /* 0x0011442101007387 */ /* 0x000fe20000100800 */
[C---:B--2---:R-:W-:Y:S08]  /*18850*/  HMMA.1688.F32.TF32 R44, R248.reuse, R10, R44 ;  /* 0x0000000af82c723c */ /* 0x044ff0000008102c */
[C---:B---3--:R-:W-:Y:S11]  /*18860*/  HMMA.1688.F32.TF32 R52, R248.reuse, R6, R52 ;  /* 0x00000006f834723c */ /* 0x048ff60000081034 */
[----:B------:R-:W-:Y:S04]  /*18870*/  @!UPT UIADD3 URZ, URZ, URZ, URZ ;  /* 0x0000003f3f3ff290 */ /* 0x000fe8000fffe03f */
[----:B------:R-:W-:Y:S04]  /*18880*/  STL.64 [R1+0x710], R44 ;  /* 0x0007102c01007387 */ /* 0x000fe80000100a00 */
[----:B------:R1:W-:Y:S04]  /*18890*/  STL.64 [R1+0x718], R46 ;  /* 0x0007182e01007387 */ /* 0x0003e80000100a00 */
[----:B-1----:R-:W2:Y:S04]  /*188a0*/  LDL.LU.64 R46, [R1+0x1280] ;  /* 0x00128000012e7983 */ /* 0x002ea80000300a00 */
[----:B------:R-:W2:Y:S04]  /*188b0*/  LDL.LU.64 R44, [R1+0x1278] ;  /* 0x00127800012c7983 */ /* 0x000ea80000300a00 */
[----:B------:R-:W-:Y:S04]  /*188c0*/  STL.64 [R1+0x740], R52 ;  /* 0x0007403401007387 */ /* 0x000fe80000100a00 */
[----:B------:R1:W-:Y:S04]  /*188d0*/  STL.64 [R1+0x748], R54 ;  /* 0x0007483601007387 */ /* 0x0003e80000100a00 */
[----:B-1----:R-:W3:Y:S04]  /*188e0*/  LDL.LU.64 R54, [R1+0x1270] ;  /* 0x0012700001367983 */ /* 0x002ee80000300a00 */
[----:B------:R-:W3:Y:S02]  /*188f0*/  LDL.LU.64 R52, [R1+0x1268] ;  /* 0x0012680001347983 */ /* 0x000ee40000300a00 */
[C---:B---3--:R-:W-:Y:S11]  /*18900*/  HMMA.1688.F32.TF32 R52, R248.reuse, R38, R52 ;  /* 0x00000026f834723c */ /* 0x048ff60000081034 */
[----:B------:R-:W-:Y:S11]  /*18910*/  @!UPT UIADD3 URZ, URZ, URZ, URZ ;  /* 0x0000003f3f3ff290 */ /* 0x000ff6000fffe03f */
[----:B------:R-:W-:Y:S01]  /*18920*/  @!UPT UIADD3 URZ, URZ, URZ, URZ ;  /* 0x0000003f3f3ff290 */ /* 0x000fe2000fffe03f */
[----:B------:R-:W-:Y:S04]  /*18930*/  STL.64 [R1+0x7b0], R52 ;  /* 0x0007b03401007387 */ /* 0x000fe80000100a00 */
[----:B------:R1:W-:Y:S02]  /*18940*/  STL.64 [R1+0x7b8], R54 ;  /* 0x0007b83601007387 */ /* 0x0003e40000100a00 */
[C---:B-1----:R-:W-:Y:S02]  /*18950*/  HMMA.1688.F32.TF32 R52, R248.reuse, R34, R68 ;  /* 0x00000022f834723c */ /* 0x042fe40000081044 */
[----:B------:R-:W3:Y:S11]  /*18960*/  LDL.LU R68, [R1+0x180] ;  /* 0x0001800001447983 */ /* 0x000ef60000300800 */
[----:B------:R-:W-:Y:S10]  /*18970*/  @!UPT UIADD3 URZ, URZ, URZ, URZ ;  /* 0x0000003f3f3ff290 */ /* 0x000ff4000fffe03f */
[----:B------:R-:W-:Y:S04]  /*18980*/  STL.64 [R1+0x810], R52 ;  /* 0x0008103401007387 */ /* 0x000fe80000100a00 */
[----:B------:R1:W-:Y:S04]  /*18990*/  STL.64 [R1+0x818], R54 ;  /* 0x0008183601007387 */ /* 0x0003e80000100a00 */
[----:B------:R-:W3:Y:S04]  /*189a0*/  LDL.LU R69, [R1+0x184] ;  /* 0x0001840001457983 */ /* 0x000ee80000300800 */
[----:B------:R-:W3:Y:S01]  /*189b0*/  LDL.LU R70, [R1+0x188] ;  /* 0x0001880001467983 */ /* 0x000ee20000300800 */
[C---:B-1----:R-:W-:Y:S03]  /*189c0*/  HMMA.1688.F32.TF32 R52, R248.reuse, R30, R96 ;  /* 0x0000001ef834723c */ /* 0x042fe60000081060 */
[----:B------:R-:W3:Y:S11]  /*189d0*/  LDL.LU R71, [R1+0x18c] ;  /* 0x00018c0001477983 */ /* 0x000ef60000300800 */
[----:B------:R-:W-:Y:S09]  /*189e0*/  @!UPT UIADD3 URZ, URZ, URZ, URZ ;  /* 0x0000003f3f3ff290 */ /* 0x000ff2000fffe03f */
[----:B------:R1:W-:Y:S01]  /*189f0*/  STL.64 [R1+0x828], R54 ;  /* 0x0008283601007387 */ /* 0x0003e20000100a00 */
[----:B------:R-:W-:Y:S02]  /*18a00*/  IMAD.MOV.U32 R128, RZ, RZ, R52 ;  /* 0x000000ffff807224 */ /* 0x000fe400078e0034 */
[----:B------:R-:W-:Y:S01]  /*18a10*/  IMAD.MOV.U32 R129, RZ, RZ, R53 ;  /* 0x000000ffff817224 */ /* 0x000fe200078e0035 */
[----:B------:R-:W2:Y:S04]  /*18a20*/  LDL.LU R96, [R1+0x260] ;  /* 0x0002600001607983 */ /* 0x000ea80000300800 */
[----:B------:R-:W2:Y:S01]  /*18a30*/  LDL.LU R97, [R1+0x264] ;  /* 0x0002640001617983 */ /* 0x000ea20000300800 */
[C---:B-1----:R-:W-:Y:S03]  /*18a40*/  HMMA.1688.F32.TF32 R52, R248.reuse, R26, R120 ;  /* 0x0000001af834723c */ /* 0x042fe60000081078 */
[----:B------:R-:W2:Y:S04]  /*18a50*/  LDL.LU R98, [R1+0x268] ;  /* 0x0002680001627983 */ /* 0x000ea80000300800 */
[----:B------:R-:W2:Y:S04]  /*18a60*/  LDL.LU R99, [R1+0x26c] ;  /* 0x00026c0001637983 */ /* 0x000ea80000300800 */
[----:B------:R-:W-:Y:S04]  /*18a70*/  STL [R1+0x1120], R129 ;  /* 0x0011208101007387 */ /* 0x000fe80000100800 */
[----:B------:R-:W-:Y:S04]  /*18a80*/  STL [R1+0x111c], R128 ;  /* 0x00111c8001007387 */ /* 0x000fe80000100800 */
[----:B------:R-:W2:Y:S04]  /*18a90*/  LDL.LU R120, [R1+0x2d0] ;  /* 0x0002d00001787983 */ /* 0x000ea80000300800 */
[----:B------:R-:W-:Y:S04]  /*18aa0*/  STL.64 [R1+0x870], R52 ;  /* 0x0008703401007387 */ /* 0x000fe80000100a00 */
[----:B------:R1:W-:Y:S04]  /*18ab0*/  STL.64 [R1+0x878], R54 ;  /* 0x0008783601007387 */ /* 0x0003e80000100a00 */
[----:B------:R-:W2:Y:S04]  /*18ac0*/  LDL.LU R121, [R1+0x2d4] ;  /* 0x0002d40001797983 */ /* 0x000ea80000300800 */
[----:B------:R-:W2:Y:S04]  /*18ad0*/  LDL.LU R122, [R1+0x2d8] ;  /* 0x0002d800017a7983 */ /* 0x000ea80000300800 */
[----:B------:R-:W2:Y:S01]  /*18ae0*/  LDL.LU R123, [R1+0x2dc] ;  /* 0x0002dc00017b7983 */ /* 0x000ea20000300800 */
[C---:B-1----:R-:W-:Y:S08]  /*18af0*/  HMMA.1688.F32.TF32 R52, R248.reuse, R138, R116 ;  /* 0x0000008af834723c */ /* 0x042ff00000081074 */
[C---:B------:R-:W-:Y:S08]  /*18b00*/  HMMA.1688.F32.TF32 R116, R248.reuse, R134, R100 ;  /* 0x00000086f874723c */ /* 0x040ff00000081064 */
[----:B------:R-:W-:Y:S01]  /*18b10*/  HMMA.1688.F32.TF32 R100, R248, R130, R196 ;  /* 0x00000082f864723c */ /* 0x000fe200000810c4 */
[----:B------:R-:W-:Y:S04]  /*18b20*/  STL.64 [R1+0x8b0], R124 ;  /* 0x0008b07c01007387 */ /* 0x000fe80000100a00 */
[----:B------:R-:W-:Y:S04]  /*18b30*/  STL.64 [R1+0x8b8], R126 ;  /* 0x0008b87e01007387 */ /* 0x000fe80000100a00 */
[----:B------:R-:W-:Y:S04]  /*18b40*/  STL.64 [R1+0x8a0], R52 ;  /* 0x0008a03401007387 */ /* 0x000fe80000100a00 */
[----:B------:R-:W-:Y:S04]  /*18b50*/  STL.64 [R1+0x8a8], R54 ;  /* 0x0008a83601007387 */ /* 0x000fe80000100a00 */
[----:B------:R-:W-:Y:S04]  /*18b60*/  STL.64 [R1+0x890], R116 ;  /* 0x0008907401007387 */ /* 0x000fe80000100a00 */
[----:B------:R-:W-:Y:S04]  /*18b70*/  STL.64 [R1+0x898], R118 ;  /* 0x0008987601007387 */ /* 0x000fe80000100a00 */
[----:B------:R-:W-:Y:S04]  /*18b80*/  STL.64 [R1+0x880], R100 ;  /* 0x0008806401007387 */ /* 0x000fe80000100a00 */
[----:B------:R2:W-:Y:S01]  /*18b90*/  STL.64 [R1+0x888], R102 ;  /* 0x0008886601007387 */ /* 0x0005e20000100a00 */
[C---:B------:R-:W-:Y:S03]  /*18ba0*/  HMMA.1688.F32.TF32 R56, R192.reuse, R34, R56 ;  /* 0x00000022c038723c */ /* 0x040fe60000081038 */
[----:B------:R-:W-:Y:S04]  /*18bb0*/  LDS R52, [R2+0x11080] ;  /* 0x0110800002347984 */ /* 0x000fe80000000800 */
[----:B------:R-:W-:Y:S04]  /*18bc0*/  LDS R54, [R2+0x11880] ;  /* 0x0118800002367984 */ /* 0x000fe80000000800 */
[----:B------:R-:W-:Y:S04]  /*18bd0*/  LDS R53, [R3+0x11080] ;  /* 0x0110800003357984 */ /* 0x000fe80000000800 */
[----:B------:R-:W1:Y:S01]  /*18be0*/  LDS R55, [R3+0x11880] ;  /* 0x0118800003377984 */ /* 0x000e620000000800 */
[C---:B--2---:R-:W-:Y:S11]  /*18bf0*/  HMMA.1688.F32.TF32 R100, R192.reuse, R170, R120 ;  /* 0x000000aac064723c */ /* 0x044ff60000081078 */
[----:B------:R-:W-:Y:S11]  /*18c00*/  @!UPT UIADD3 URZ, URZ, URZ, URZ ;  /* 0x0000003f3f3ff290 */ /* 0x000ff6000fffe03f */
[----:B------:R-:W-:Y:S02]  /*18c10*/  @!UPT UIADD3 URZ, URZ, URZ, URZ ;  /* 0x0000003f3f3ff290 */ /* 0x000fe4000fffe03f */
[----:B------:R-:W-:Y:S02]  /*18c20*/  IMAD.MOV.U32 R17, RZ, RZ, R100 ;  /* 0x000000ffff117224 */ /* 0x000fe400078e0064 */
[----:B------:R-:W-:Y:S02]  /*18c30*/  IMAD.MOV.U32 R16, RZ, RZ, R101 ;  /* 0x000000ffff107224 */ /* 0x000fe400078e0065 */
[----:B------:R-:W-:Y:S02]  /*18c40*/  IMAD.MOV.U32 R13, RZ, RZ, R102 ;  /* 0x000000ffff0d7224 */ /* 0x000fe400078e0066 */
[----:B------:R-:W-:Y:S02]  /*18c50*/  IMAD.MOV.U32 R12, RZ, RZ, R103 ;  /* 0x000000ffff0c7224 */ /* 0x000fe400078e0067 */
[C---:B------:R-:W-:Y:S08]  /*18c60*/  HMMA.1688.F32.TF32 R100, R192.reuse, R166, R96 ;  /* 0x000000a6c064723c */ /* 0x040ff00000081060 */
[C---:B---3--:R-:W-:Y:S08]  /*18c70*/  HMMA.1688.F32.TF32 R96, R192.reuse, R162, R68 ;  /* 0x000000a2c060723c */ /* 0x048ff00000081044 */
[C---:B----4-:R-:W-:Y:S08]  /*18c80*/  HMMA.1688.F32.TF32 R68, R192.reuse, R94, R40 ;  /* 0x0000005ec044723c */ /* 0x050ff00000081028 */
[C---:B------:R-:W-:Y:S01]  /*18c90*/  HMMA.1688.F32.TF32 R40, R192.reuse, R18, R20 ;  /* 0x00000012c028723c */ /* 0x040fe20000081014 */
[----:B------:R-:W-:Y:S04]  /*18ca0*/  STL.64 [R1+0x190], R100 ;  /* 0x0001906401007387 */ /* 0x000fe80000100a00 */
[----:B------:R-:W-:Y:S04]  /*18cb0*/  STL.64 [R1+0x198], R102 ;  /* 0x0001986601007387 */ /* 0x000fe80000100a00 */
[----:B------:R-:W-:Y:S04]  /*18cc0*/  STL.64 [R1+0x180], R96 ;  /* 0x0001806001007387 */ /* 0x000fe80000100a00 */
[----:B------:R-:W-:Y:S04]  /*18cd0*/  STL.64 [R1+0x188], R98 ;  /* 0x0001886201007387 */ /* 0x000fe80000100a00 */
[----:B------:R-:W2:Y:S04]  /*18ce0*/  LDL.LU R20, [R1+0x50] ;  /* 0x0000500001147983 */ /* 0x000ea80000300800 */
[----:B------:R-:W-:Y:S04]  /*18cf0*/  STL.64 [R1+0x120], R68 ;  /* 0x0001204401007387 */ /* 0x000fe80000100a00 */
[----:B------:R-:W-:Y:S04]  /*18d00*/  STL.64 [R1+0x128], R70 ;  /* 0x0001284601007387 */ /* 0x000fe80000100a00 */
[----:B------:R3:W-:Y:S04]  /*18d10*/  STL.64 [R1+0x4e0], R40 ;  /* 0x0004e02801007387 */ /* 0x0007e80000100a00 */
[----:B------:R4:W-:Y:S04]  /*18d20*/  STL.64 [R1+0x4e8], R42 ;  /* 0x0004e82a01007387 */ /* 0x0009e80000100a00 */
[----:B------:R-:W2:Y:S04]  /*18d30*/  LDL.LU R21, [R1+0x54] ;  /* 0x0000540001157983 */ /* 0x000ea80000300800 */
[----:B------:R-:W2:Y:S04]  /*18d40*/  LDL.LU R22, [R1+0x58] ;  /* 0x0000580001167983 */ /* 0x000ea80000300800 */
[----:B------:R-:W2:Y:S04]  /*18d50*/  LDL.LU R23, [R1+0x5c] ;  /* 0x00005c0001177983 */ /* 0x000ea80000300800 */
[----:B---3--:R-:W3:Y:S04]  /*18d60*/  LDL.LU R40, [R1+0xa0] ;  /* 0x0000a00001287983 */ /* 0x008ee80000300800 */
[----:B------:R-:W3:Y:S04]  /*18d70*/  LDL.LU R41, [R1+0xa4] ;  /* 0x0000a40001297983 */ /* 0x000ee80000300800 */
[----:B----4-:R-:W3:Y:S04]  /*18d80*/  LDL.LU R42, [R1+0xa8] ;  /* 0x0000a800012a7983 */ /* 0x010ee80000300800 */
[----:B------:R-:W3:Y:S04]  /*18d90*/  LDL.LU R43, [R1+0xac] ;  /* 0x0000ac00012b7983 */ /* 0x000ee80000300800 */
[----:B------:R-:W4:Y:S04]  /*18da0*/  LDL.LU R68, [R1] ;  /* 0x0000000001447983 */ /* 0x000f280000300800 */
[----:B------:R-:W4:Y:S04]  /*18db0*/  LDL.LU R69, [R1+0x4] ;  /* 0x0000040001457983 */ /* 0x000f280000300800 */
[----:B------:R-:W4:Y:S04]  /*18dc0*/  LDL.LU R70, [R1+0x8] ;  /* 0x0000080001467983 */ /* 0x000f280000300800 */
[----:B------:R-:W4:Y:S04]  /*18dd0*/  LDL.LU R71, [R1+0xc] ;  /* 0x00000c0001477983 */ /* 0x000f280000300800 */
[----:B------:R-:W2:Y:S04]  /*18de0*/  LDL.LU R120, [R1+0x90] ;  /* 0x0000900001787983 */ /* 0x000ea80000300800 */
[----:B------:R-:W2:Y:S04]  /*18df0*/  LDL.LU R121, [R1+0x94] ;  /* 0x0000940001797983 */ /* 0x000ea80000300800 */
[----:B------:R-:W2:Y:S04]  /*18e00*/  LDL.LU R122, [R1+0x98] ;  /* 0x00009800017a7983 */ /* 0x000ea80000300800 */
[----:B------:R-:W2:Y:S04]  /*18e10*/  LDL.LU R123, [R1+0x9c] ;  /* 0x00009c00017b7983 */ /* 0x000ea80000300800 */
[----:B------:R-:W2:Y:S04]  /*18e20*/  LDL.LU R124, [R1+0x100] ;  /* 0x00010000017c7983 */ /* 0x000ea80000300800 */
[----:B------:R-:W2:Y:S04]  /*18e30*/  LDL.LU R125, [R1+0x104] ;  /* 0x00010400017d7983 */ /* 0x000ea80000300800 */
[----:B------:R-:W2:Y:S04]  /*18e40*/  LDL.LU R126, [R1+0x108] ;  /* 0x00010800017e7983 */ /* 0x000ea80000300800 */
[----:B------:R-:W4:Y:S04]  /*18e50*/  LDL.LU R127, [R1+0x10c] ;  /* 0x00010c00017f7983 */ /* 0x000f280000300800 */
[----:B------:R-:W1:Y:S04]  /*18e60*/  LDL.LU R116, [R1+0x160] ;  /* 0x0001600001747983 */ /* 0x000e680000300800 */
[----:B------:R-:W1:Y:S04]  /*18e70*/  LDL.LU R117, [R1+0x164] ;  /* 0x0001640001757983 */ /* 0x000e680000300800 */
[----:B------:R-:W1:Y:S04]  /*18e80*/  LDL.LU R118, [R1+0x168] ;  /* 0x0001680001767983 */ /* 0x000e680000300800 */
[----:B------:R-:W1:Y:S04]  /*18e90*/  LDL.LU R119, [R1+0x16c] ;  /* 0x00016c0001777983 */ /* 0x000e680000300800 */
[----:B------:R-:W4:Y:S04]  /*18ea0*/  LDL.LU R248, [R1+0x370] ;  /* 0x0003700001f87983 */ /* 0x000f280000300800 */
        /* <DEDUP_REMOVED lines=14> */
[----:B------:R-:W4:Y:S01]  /*18f90*/  LDL.LU R99, [R1+0x4c] ;  /* 0x00004c0001637983 */ /* 0x000f220000300800 */
[C---:B---3--:R-:W-:Y:S11]  /*18fa0*/  HMMA.1688.F32.TF32 R40, R192.reuse, R14, R40 ;  /* 0x0000000ec028723c */ /* 0x048ff60000081028 */
[----:B------:R-:W-:Y:S11]  /*18fb0*/  @!UPT UIADD3 URZ, URZ, URZ, URZ ;  /* 0x0000003f3f3ff290 */ /* 0x000ff6000fffe03f */
[----:B------:R-:W-:Y:S01]  /*18fc0*/  @!UPT UIADD3 URZ, URZ, URZ, URZ ;  /* 0x0000003f3f3ff290 */ /* 0x000fe2000fffe03f */
[----:B------:R-:W-:Y:S04]  /*18fd0*/  STL.64 [R1+0x5d0], R40 ;  /* 0x0005d02801007387 */ /* 0x000fe80000100a00 */
[----:B------:R3:W-:Y:S04]  /*18fe0*/  STL.64 [R1+0x5d8], R42 ;  /* 0x0005d82a01007387 */ /* 0x0007e80000100a00 */
[----:B---3--:R-:W3:Y:S04]  /*18ff0*/  LDL.LU.64 R42, [R1+0x1260] ;  /* 0x00126000012a7983 */ /* 0x008ee80000300a00 */
[----:B------:R-:W3:Y:S01]  /*19000*/  LDL.LU.64 R40, [R1+0x1258] ;  /* 0x0012580001287983 */ /* 0x000ee20000300a00 */
[C---:B--2---:R-:W-:Y:S11]  /*19010*/  HMMA.1688.F32.TF32 R20, R192.reuse, R10, R20 ;  /* 0x0000000ac014723c */ /* 0x044ff60000081014 */
[----:B------:R-:W-:Y:S11]  /*19020*/  @!UPT UIADD3 URZ, URZ, URZ, URZ ;  /* 0x0000003f3f3ff290 */ /* 0x000ff6000fffe03f */
[----:B------:R-:W-:Y:S01]  /*19030*/  @!UPT UIADD3 URZ, URZ, URZ, URZ ;  /* 0x0000003f3f3ff290 */ /* 0x000fe2000fffe03f */
[----:B------:R-:W-:Y:S04]  /*19040*/  STL.64 [R1+0x610], R20 ;  /* 0x0006101401007387 */ /* 0x000fe80000100a00 */
[----:B------:R2:W-:Y:S04]  /*19050*/  STL.64 [R1+0x618], R22 ;  /* 0x0006181601007387 */ /* 0x0005e80000100a00 */
[----:B--2---:R-:W2:Y:S04]  /*19060*/  LDL.LU.64 R22, [R1+0x1250] ;  /* 0x0012500001167983 */ /* 0x004ea80000300a00 */
[----:B------:R-:W2:Y:S01]  /*19070*/  LDL.LU.64 R20, [R1+0x1248] ;  /* 0x0012480001147983 */ /* 0x000ea20000300a00 */
[C---:B----4-:R-:W-:Y:S11]  /*19080*/  HMMA.1688.F32.TF32 R68, R192.reuse, R6, R68 ;  /* 0x00000006c044723c */ /* 0x050ff60000081044 */
[----:B------:R-:W-:Y:S11]  /*19090*/  @!UPT UIADD3 URZ, URZ, URZ, URZ ;  /* 0x0000003f3f3ff290 */ /* 0x000ff6000fffe03f */
[----:B------:R-:W-:Y:S01]  /*190a0*/  @!UPT UIADD3 URZ, URZ, URZ, URZ ;  /* 0x0000003f3f3ff290 */ /* 0x000fe2000fffe03f */
[----:B------:R-:W-:Y:S04]  /*190b0*/  STL.64 [R1+0x690], R68 ;  /* 0x0006904401007387 */ /* 0x000fe80000100a00 */
[----:B------:R3:W-:Y:S02]  /*190c0*/  STL.64 [R1+0x698], R70 ;  /* 0x0006984601007387 */ /* 0x0007e40000100a00 */
[C---:B---3--:R-:W-:Y:S08]  /*190d0*/  HMMA.1688.F32.TF32 R68, R192.reuse, R38, R40 ;  /* 0x00000026c044723c */ /* 0x048ff00000081028 */
[----:B------:R-:W-:Y:S11]  /*190e0*/  HMMA.1688.F32.TF32 R40, R192, R30, R72 ;  /* 0x0000001ec028723c */ /* 0x000ff60000081048 */
[----:B------:R-:W-:Y:S04]  /*190f0*/  @!UPT UIADD3 URZ, URZ, URZ, URZ ;  /* 0x0000003f3f3ff290 */ /* 0x000fe8000fffe03f */
[----:B------:R-:W-:Y:S04]  /*19100*/  STL.64 [R1+0x720], R68 ;  /* 0x0007204401007387 */ /* 0x000fe80000100a00 */
[----:B------:R-:W-:Y:S04]  /*19110*/  STL.64 [R1+0x728], R70 ;  /* 0x0007284601007387 */ /* 0x000fe80000100a00 */
[----:B------:R-:W-:Y:S01]  /*19120*/  STL.64 [R1+0x750], R56 ;  /* 0x0007503801007387 */ /* 0x000fe20000100a00 */
[----:B------:R-:W-:-:S03]  /*19130*/  IMAD.MOV.U32 R132, RZ, RZ, R40 ;  /* 0x000000ffff847224 */ /* 0x000fc600078e0028 */
[----:B------:R3:W-:Y:S01]  /*19140*/  STL.64 [R1+0x758], R58 ;  /* 0x0007583a01007387 */ /* 0x0007e20000100a00 */
[----:B------:R-:W-:-:S03]  /*19150*/  IMAD.MOV.U32 R133, RZ, RZ, R41 ;  /* 0x000000ffff857224 */ /* 0x000fc600078e0029 */
[----:B------:R4:W-:Y:S01]  /*19160*/  STL.64 [R1+0x7a8], R42 ;  /* 0x0007a82a01007387 */ /* 0x0009e20000100a00 */
[C---:B---3--:R-:W-:Y:S08]  /*19170*/  HMMA.1688.F32.TF32 R56, R192.reuse, R26, R88 ;  /* 0x0000001ac038723c */ /* 0x048ff00000081058 */
[C---:B----4-:R-:W-:Y:S01]  /*19180*/  HMMA.1688.F32.TF32 R40, R192.reuse, R142, R144 ;  /* 0x0000008ec028723c */ /* 0x050fe20000081090 */
[----:B------:R-:W-:Y:S04]  /*19190*/  STL [R1+0x1128], R133 ;  /* 0x0011288501007387 */ /* 0x000fe80000100800 */
[----:B------:R-:W-:Y:S03]  /*191a0*/  STL [R1+0x1124], R132 ;  /* 0x0011248401007387 */ /* 0x000fe60000100800 */
[C---:B------:R-:W-:Y:S07]  /*191b0*/  HMMA.1688.F32.TF32 R68, R192.reuse, R138, R148 ;  /* 0x0000008ac044723c */ /* 0x040fee0000081094 */
[----:B------:R-:W-:Y:S04]  /*191c0*/  STL.64 [R1+0x7d0], R56 ;  /* 0x0007d03801007387 */ /* 0x000fe80000100a00 */
[----:B------:R3:W-:Y:S04]  /*191d0*/  STL.64 [R1+0x7d8], R58 ;  /* 0x0007d83a01007387 */ /* 0x0007e80000100a00 */
[----:B------:R-:W-:Y:S04]  /*191e0*/  STL.64 [R1+0x860], R40 ;  /* 0x0008602801007387 */ /* 0x000fe80000100a00 */
[----:B------:R4:W-:Y:S01]  /*191f0*/  STL.64 [R1+0x868], R42 ;  /* 0x0008682a01007387 */ /* 0x0009e20000100a00 */
[C---:B---3--:R-:W-:Y:S08]  /*19200*/  HMMA.1688.F32.TF32 R56, R192.reuse, R134, R152 ;  /* 0x00000086c038723c */ /* 0x048ff00000081098 */
[----:B----4-:R-:W-:Y:S01]  /*19210*/  HMMA.1688.F32.TF32 R40, R192, R130, R200 ;  /* 0x00000082c028723c */ /* 0x010fe200000810c8 */
[----:B------:R-:W-:Y:S04]  /*19220*/  STL.64 [R1+0x850], R68 ;  /* 0x0008504401007387 */ /* 0x000fe80000100a00 */
[----:B------:R-:W-:Y:S03]  /*19230*/  STL.64 [R1+0x858], R70 ;  /* 0x0008584601007387 */ /* 0x000fe60000100a00 */
[C---:B-1----:R-:W-:Y:S01]  /*19240*/  HMMA.1688.F32.TF32 R72, R52.reuse, R94, R116 ;  /* 0x0000005e3448723c */ /* 0x042fe20000081074 */
[----:B------:R-:W-:Y:S04]  /*19250*/  LDS R68, [R252+0x11080] ;  /* 0x01108000fc447984 */ /* 0x000fe80000000800 */
[----:B------:R-:W-:Y:S04]  /*19260*/  LDS R70, [R252+0x11880] ;  /* 0x01188000fc467984 */ /* 0x000fe80000000800 */
[----:B------:R-:W-:Y:S04]  /*19270*/  STL.64 [R1+0x840], R56 ;  /* 0x0008403801007387 */ /* 0x000fe80000100a00 */
[----:B------:R-:W-:Y:S04]  /*19280*/  STL.64 [R1+0x848], R58 ;  /* 0x0008483a01007387 */ /* 0x000fe80000100a00 */
[----:B------:R-:W-:Y:S04]  /*19290*/  STL.64 [R1+0x830], R40 ;  /* 0x0008302801007387 */ /* 0x000fe80000100a00 */
[----:B------:R1:W-:Y:S04]  /*192a0*/  STL.64 [R1+0x838], R42 ;  /* 0x0008382a01007387 */ /* 0x0003e80000100a00 */
[----:B------:R-:W-:Y:S04]  /*192b0*/  LDS R69, [R29+0x11080] ;  /* 0x011080001d457984 */ /* 0x000fe80000000800 */
[----:B------:R-:W3:Y:S01]  /*192c0*/  LDS R71, [R29+0x11880] ;  /* 0x011880001d477984 */ /* 0x000ee20000000800 */
[C---:B-1----:R-:W-:Y:S08]  /*192d0*/  HMMA.1688.F32.TF32 R40, R52.reuse, R170, R248 ;  /* 0x000000aa3428723c */ /* 0x042ff000000810f8 */
[C---:B------:R-:W-:Y:S11]  /*192e0*/  HMMA.1688.F32.TF32 R56, R52.reuse, R166, R196 ;  /* 0x000000a63438723c */ /* 0x040ff600000810c4 */
[----:B------:R-:W-:Y:S05]  /*192f0*/  @!UPT UIADD3 URZ, URZ, URZ, URZ ;  /* 0x0000003f3f3ff290 */ /* 0x000fea000fffe03f */
[----:B------:R-:W-:Y:S02]  /*19300*/  IMAD.MOV.U32 R248, RZ, RZ, R40 ;  /* 0x000000fffff87224 */ /* 0x000fe400078e0028 */
[----:B------:R-:W-:Y:S02]  /*19310*/  IMAD.MOV.U32 R28, RZ, RZ, R41 ;  /* 0x000000ffff1c7224 */ /* 0x000fe400078e0029 */
[----:B------:R-:W-:Y:S02]  /*19320*/  IMAD.MOV.U32 R25, RZ, RZ, R42 ;  /* 0x000000ffff197224 */ /* 0x000fe400078e002a */
[----:B------:R-:W-:Y:S02]  /*19330*/  IMAD.MOV.U32 R24, RZ, RZ, R43 ;  /* 0x000000ffff187224 */ /* 0x000fe400078e002b */
[C---:B------:R-:W-:Y:S01]  /*19340*/  HMMA.1688.F32.TF32 R40, R52.reuse, R162, R100 ;  /* 0x000000a23428723c */ /* 0x040fe20000081064 */
[----:B------:R-:W-:Y:S04]  /*19350*/  STL [R1+0x11a8], R248 ;  /* 0x0011a8f801007387 */ /* 0x000fe80000100800 */
[----:B------:R-:W-:Y:S04]  /*19360*/  STL.64 [R1+0xb0], R56 ;  /* 0x0000b03801007387 */ /* 0x000fe80000100a00 */
[----:B------:R1:W-:Y:S02]  /*19370*/  STL.64 [R1+0xb8], R58 ;  /* 0x0000b83a01007387 */ /* 0x0003e40000100a00 */
[C---:B-1----:R-:W-:Y:S11]  /*19380*/  HMMA.1688.F32.TF32 R56, R52.reuse, R18, R124 ;  /* 0x000000123438723c */ /* 0x042ff6000008107c */
[----:B------:R-:W-:Y:S01]  /*19390*/  @!UPT UIADD3 URZ, URZ, URZ, URZ ;  /* 0x0000003f3f3ff290 */ /* 0x000fe2000fffe03f */
[----:B------:R-:W-:Y:S04]  /*193a0*/  STL.64 [R1+0xa0], R40 ;  /* 0x0000a02801007387 */ /* 0x000fe80000100a00 */
[----:B------:R1:W-:Y:S02]  /*193b0*/  STL.64 [R1+0xa8], R42 ;  /* 0x0000a82a01007387 */ /* 0x0003e40000100a00 */
[C---:B-1----:R-:W-:Y:S02]  /*193c0*/  HMMA.1688.F32.TF32 R40, R52.reuse, R14, R120 ;  /* 0x0000000e3428723c */ /* 0x042fe40000081078 */
[----:B------:R-:W-:Y:S04]  /*193d0*/  STL.64 [R1+0x60], R72 ;  /* 0x0000604801007387 */ /* 0x000fe80000100a00 */
[----:B------:R1:W-:Y:S04]  /*193e0*/  STL.64 [R1+0x68], R74 ;  /* 0x0000684a01007387 */ /* 0x0003e80000100a00 */
[----:B------:R-:W-:Y:S04]  /*193f0*/  STL.64 [R1+0x100], R56 ;  /* 0x0001003801007387 */ /* 0x000fe80000100a00 */
[----:B------:R2:W-:Y:S01]  /*19400*/  STL.64 [R1+0x108], R58 ;  /* 0x0001083a01007387 */ /* 0x0005e20000100a00 */
[C---:B-1----:R-:W-:Y:S08]  /*19410*/  HMMA.1688.F32.TF32 R72, R52.reuse, R10, R96 ;  /* 0x0000000a3448723c */ /* 0x042ff00000081060 */
[----:B------:R-:W-:Y:S01]  /*19420*/  STL.64 [R1+0x110], R40 ;  /* 0x0001102801007387 */ /* 0x000fe20000100a00 */
[C---:B--2---:R-:W-:Y:S03]  /*19430*/  HMMA.1688.F32.TF32 R56, R52.reuse, R6, R20 ;  /* 0x000000063438723c */ /* 0x044fe60000081014 */
[----:B------:R1:W-:Y:S05]  /*19440*/  STL.64 [R1+0x118], R42 ;  /* 0x0001182a01007387 */ /* 0x0003ea0000100a00 */
[C---:B------:R-:W-:Y:S08]  /*19450*/  HMMA.1688.F32.TF32 R20, R52.reuse, R34, R60 ;  /* 0x000000223414723c */ /* 0x040ff0000008103c */
[C---:B-1----:R-:W-:Y:S01]  /*19460*/  HMMA.1688.F32.TF32 R40, R52.reuse, R38, R44 ;  /* 0x000000263428723c */ /* 0x042fe2000008102c */
[----:B------:R-:W-:Y:S04]  /*19470*/  STL.64 [R1+0x260], R72 ;  /* 0x0002604801007387 */ /* 0x000fe80000100a00 */
[----:B------:R-:W-:Y:S04]  /*19480*/  STL.64 [R1+0x268], R74 ;  /* 0x0002684a01007387 */ /* 0x000fe80000100a00 */
[----:B------:R-:W-:Y:S04]  /*19490*/  STL.64 [R1+0x590], R56 ;  /* 0x0005903801007387 */ /* 0x000fe80000100a00 */
[----:B------:R-:W-:Y:S04]  /*194a0*/  STL.64 [R1+0x598], R58 ;  /* 0x0005983a01007387 */ /* 0x000fe80000100a00 */
[----:B------:R-:W2:Y:S06]  /*194b0*/  LDL.LU R96, [R1+0x80] ;  /* 0x0000800001607983 */ /* 0x000eac0000300800 */
[----:B------:R1:W-:Y:S04]  /*194c0*/  STL.64 [R1+0x650], R40 ;  /* 0x0006502801007387 */ /* 0x0003e80000100a00 */
[----:B------:R4:W-:Y:S04]  /*194d0*/  STL.64 [R1+0x658], R42 ;  /* 0x0006582a01007387 */ /* 0x0009e80000100a00 */
[----:B------:R-:W-:Y:S04]  /*194e0*/  STL.64 [R1+0x6a0], R20 ;  /* 0x0006a01401007387 */ /* 0x000fe80000100a00 */
[----:B------:R1:W-:Y:S04]  /*194f0*/  STL.64 [R1+0x6a8], R22 ;  /* 0x0006a81601007387 */ /* 0x0003e80000100a00 */
[----:B------:R-:W2:Y:S04]  /*19500*/  LDL.LU R97, [R1+0x84] ;  /* 0x0000840001617983 */ /* 0x000ea80000300800 */
[----:B------:R-:W2:Y:S04]  /*19510*/  LDL.LU R98, [R1+0x88] ;  /* 0x0000880001627983 */ /* 0x000ea80000300800 */
[----:B------:R-:W2:Y:S04]  /*19520*/  LDL.LU R99, [R1+0x8c] ;  /* 0x00008c0001637983 */ /* 0x000ea80000300800 */
[----:B------:R-:W2:Y:S04]  /*19530*/  LDL.LU R196, [R1+0x360] ;  /* 0x0003600001c47983 */ /* 0x000ea80000300800 */
[----:B------:R-:W2:Y:S04]  /*19540*/  LDL.LU R197, [R1+0x364] ;  /* 0x0003640001c57983 */ /* 0x000ea80000300800 */
[----:B------:R-:W2:Y:S04]  /*19550*/  LDL.LU R198, [R1+0x368] ;  /* 0x0003680001c67983 */ /* 0x000ea80000300800 */
[----:B------:R-:W2:Y:S04]  /*19560*/  LDL.LU R199, [R1+0x36c] ;  /* 0x00036c0001c77983 */ /* 0x000ea80000300800 */
[----:B-1----:R-:W2:Y:S04]  /*19570*/  LDL.LU R40, [R1+0x3c0] ;  /* 0x0003c00001287983 */ /* 0x002ea80000300800 */
[----:B------:R-:W2:Y:S04]  /*19580*/  LDL.LU R41, [R1+0x3c4] ;  /* 0x0003c40001297983 */ /* 0x000ea80000300800 */
[----:B----4-:R-:W2:Y:S04]  /*19590*/  LDL.LU R42, [R1+0x3c8] ;  /* 0x0003c800012a7983 */ /* 0x010ea80000300800 */
[----:B------:R-:W2:Y:S04]  /*195a0*/  LDL.LU R43, [R1+0x3cc] ;  /* 0x0003cc00012b7983 */ /* 0x000ea80000300800 */
        /* <DEDUP_REMOVED lines=16> */
[C---:B------:R-:W-:Y:S08]  /*196b0*/  HMMA.1688.F32.TF32 R20, R52.reuse, R30, R76 ;  /* 0x0000001e3414723c */ /* 0x040ff0000008104c */
[C---:B------:R-:W-:Y:S08]  /*196c0*/  HMMA.1688.F32.TF32 R56, R52.reuse, R26, R104 ;  /* 0x0000001a3438723c */ /* 0x040ff00000081068 */
[----:B------:R-:W-:Y:S08]  /*196d0*/  HMMA.1688.F32.TF32 R44, R52, R142, R156 ;  /* 0x0000008e342c723c */ /* 0x000ff0000008109c */
[----:B------:R-:W-:-:S02]  /*196e0*/  IMAD.MOV.U32 R137, RZ, RZ, R21 ;  /* 0x000000ffff897224 */ /* 0x000fc400078e0015 */
[----:B------:R-:W-:Y:S01]  /*196f0*/  IMAD.MOV.U32 R136, RZ, RZ, R20 ;  /* 0x000000ffff887224 */ /* 0x000fe200078e0014 */
[----:B------:R1:W-:Y:S04]  /*19700*/  STL.64 [R1+0x708], R22 ;  /* 0x0007081601007387 */ /* 0x0003e80000100a00 */
[----:B------:R-:W-:Y:S04]  /*19710*/  STL [R1+0x1130], R137 ;  /* 0x0011308901007387 */ /* 0x000fe80000100800 */
[----:B------:R-:W-:Y:S01]  /*19720*/  STL [R1+0x112c], R136 ;  /* 0x00112c8801007387 */ /* 0x000fe20000100800 */
[C---:B-1----:R-:W-:Y:S03]  /*19730*/  HMMA.1688.F32.TF32 R20, R52.reuse, R138, R176 ;  /* 0x0000008a3414723c */ /* 0x042fe600000810b0 */
[----:B------:R-:W-:Y:S04]  /*19740*/  STL.64 [R1+0x730], R56 ;  /* 0x0007303801007387 */ /* 0x000fe80000100a00 */
[----:B------:R1:W-:Y:S04]  /*19750*/  STL.64 [R1+0x738], R58 ;  /* 0x0007383a01007387 */ /* 0x0003e80000100a00 */
[----:B------:R-:W-:Y:S04]  /*19760*/  STL.64 [R1+0x800], R44 ;  /* 0x0008002c01007387 */ /* 0x000fe80000100a00 */
[----:B------:R3:W-:Y:S01]  /*19770*/  STL.64 [R1+0x808], R46 ;  /* 0x0008082e01007387 */ /* 0x0007e20000100a00 */
[C---:B-1----:R-:W-:Y:S08]  /*19780*/  HMMA.1688.F32.TF32 R56, R52.reuse, R134, R180 ;  /* 0x000000863438723c */ /* 0x042ff000000810b4 */
[----:B---3--:R-:W-:Y:S01]  /*19790*/  HMMA.1688.F32.TF32 R44, R52, R130, R188 ;  /* 0x00000082342c723c */ /* 0x008fe200000810bc */
[----:B------:R-:W-:Y:S04]  /*197a0*/  STL.64 [R1+0x7f0], R20 ;  /* 0x0007f01401007387 */ /* 0x000fe80000100a00 */
[----:B------:R-:W-:Y:S03]  /*197b0*/  STL.64 [R1+0x7f8], R22 ;  /* 0x0007f81601007387 */ /* 0x000fe60000100a00 */
[C---:B------:R-:W-:Y:S01]  /*197c0*/  HMMA.1688.F32.TF32 R48, R68.reuse, R38, R48 ;  /* 0x000000264430723c */ /* 0x040fe20000081030 */
[----:B------:R-:W-:Y:S04]  /*197d0*/  LDS R20, [R2+0x11100] ;  /* 0x0111000002147984 */ /* 0x000fe80000000800 */
[----:B------:R-:W-:Y:S04]  /*197e0*/  LDS R22, [R2+0x11900] ;  /* 0x0119000002167984 */ /* 0x000fe80000000800 */
[----:B------:R-:W-:Y:S04]  /*197f0*/  STL.64 [R1+0x7e0], R56 ;  /* 0x0007e03801007387 */ /* 0x000fe80000100a00 */
[----:B------:R1:W-:Y:S04]  /*19800*/  STL.64 [R1+0x7e8], R58 ;  /* 0x0007e83a01007387 */ /* 0x0003e80000100a00 */
[----:B------:R-:W-:Y:S04]  /*19810*/  STL.64 [R1+0x7c0], R44 ;  /* 0x0007c02c01007387 */ /* 0x000fe80000100a00 */
[----:B------:R4:W-:Y:S04]  /*19820*/  STL.64 [R1+0x7c8], R46 ;  /* 0x0007c82e01007387 */ /* 0x0009e80000100a00 */
[----:B------:R-:W-:Y:S04]  /*19830*/  LDS R21, [R3+0x11100] ;  /* 0x0111000003157984 */ /* 0x000fe80000000800 */
[----:B------:R-:W3:Y:S01]  /*19840*/  LDS R23, [R3+0x11900] ;  /* 0x0119000003177984 */ /* 0x000ee20000000800 */
[C---:B--2---:R-:W-:Y:S08]  /*19850*/  HMMA.1688.F32.TF32 R40, R68.reuse, R170, R40 ;  /* 0x000000aa4428723c */ /* 0x044ff00000081028 */
[C---:B-1----:R-:W-:Y:S08]  /*19860*/  HMMA.1688.F32.TF32 R56, R68.reuse, R166, R196 ;  /* 0x000000a64438723c */ /* 0x042ff000000810c4 */
[C---:B----4-:R-:W-:Y:S07]  /*19870*/  HMMA.1688.F32.TF32 R44, R68.reuse, R162, R100 ;  /* 0x000000a2442c723c */ /* 0x050fee0000081064 */
[----:B------:R-:W-:Y:S04]  /*19880*/  STL.64 [R1+0x1160], R42 ;  /* 0x0011602a01007387 */ /* 0x000fe80000100a00 */
[----:B------:R1:W-:Y:S02]  /*19890*/  STL.64 [R1+0x1158], R40 ;  /* 0x0011582801007387 */ /* 0x0003e40000100a00 */
[C---:B-1----:R-:W-:Y:S02]  /*198a0*/  HMMA.1688.F32.TF32 R40, R68.reuse, R18, R124 ;  /* 0x000000124428723c */ /* 0x042fe4000008107c */
[----:B------:R-:W-:Y:S04]  /*198b0*/  STL.64 [R1+0x1170], R58 ;  /* 0x0011703a01007387 */ /* 0x000fe80000100a00 */
[----:B------:R-:W-:Y:S02]  /*198c0*/  STL.64 [R1+0x1168], R56 ;  /* 0x0011683801007387 */ /* 0x000fe40000100a00 */
[C---:B------:R-:W-:Y:S02]  /*198d0*/  HMMA.1688.F32.TF32 R52, R68.reuse, R94, R116 ;  /* 0x0000005e4434723c */ /* 0x040fe40000081074 */
[----:B------:R-:W-:Y:S04]  /*198e0*/  STL.64 [R1+0x1180], R46 ;  /* 0x0011802e01007387 */ /* 0x000fe80000100a00 */
[----:B------:R1:W-:Y:S10]  /*198f0*/  STL.64 [R1+0x1178], R44 ;  /* 0x0011782c01007387 */ /* 0x0003f40000100a00 */
[----:B------:R-:W-:Y:S01]  /*19900*/  IMAD.MOV.U32 R32, RZ, RZ, R40 ;  /* 0x000000ffff207224 */ /* 0x000fe200078e0028 */
[----:B-1----:R-:W-:Y:S01]  /*19910*/  HMMA.1688.F32.TF32 R44, R68, R14, R120 ;  /* 0x0000000e442c723c */ /* 0x002fe20000081078 */
[----:B------:R-:W-:-:S02]  /*19920*/  IMAD.MOV.U32 R36, RZ, RZ, R41 ;  /* 0x000000ffff247224 */ /* 0x000fc400078e0029 */
[----:B------:R-:W-:Y:S02]  /*19930*/  IMAD.MOV.U32 R37, RZ, RZ, R42 ;  /* 0x000000ffff257224 */ /* 0x000fe400078e002a */
[----:B------:R-:W-:-:S03]  /*19940*/  IMAD.MOV.U32 R33, RZ, RZ, R43 ;  /* 0x000000ffff217224 */ /* 0x000fc600078e002b */
[C---:B------:R-:W-:Y:S01]  /*19950*/  HMMA.1688.F32.TF32 R40, R68.reuse, R10, R96 ;  /* 0x0000000a4428723c */ /* 0x040fe20000081060 */
[----:B------:R-:W-:Y:S04]  /*19960*/  STL.64 [R1+0x11b8], R54 ;  /* 0x0011b83601007387 */ /* 0x000fe80000100a00 */
[----:B------:R-:W-:Y:S04]  /*19970*/  STL.64 [R1+0x11b0], R52 ;  /* 0x0011b03401007387 */ /* 0x000fe80000100a00 */
[----:B------:R-:W2:Y:S06]  /*19980*/  LDL.LU R120, [R1+0x70] ;  /* 0x0000700001787983 */ /* 0x000eac0000300800 */
[----:B------:R-:W-:Y:S04]  /*19990*/  STL.64 [R1+0x40], R44 ;  /* 0x0000402c01007387 */ /* 0x000fe80000100a00 */
[----:B------:R1:W-:Y:S04]  /*199a0*/  STL.64 [R1+0x48], R46 ;  /* 0x0000482e01007387 */ /* 0x0003e80000100a00 */
[----:B------:R-:W-:Y:S04]  /*199b0*/  STL.64 [R1+0x50], R40 ;  /* 0x0000502801007387 */ /* 0x000fe80000100a00 */
[----:B------:R4:W-:Y:S04]  /*199c0*/  STL.64 [R1+0x58], R42 ;  /* 0x0000582a01007387 */ /* 0x0009e80000100a00 */
        /* <DEDUP_REMOVED lines=42> */
[----:B------:R-:W2:Y:S01]  /*19c70*/  LDL.LU R99, [R1+0x2c] ;  /* 0x00002c0001637983 */ /* 0x000ea20000300800 */
[C---:B-1----:R-:W-:Y:S08]  /*19c80*/  HMMA.1688.F32.TF32 R44, R68.reuse, R34, R64 ;  /* 0x00000022442c723c */ /* 0x042ff00000081040 */
[C---:B----4-:R-:W-:Y:S01]  /*19c90*/  HMMA.1688.F32.TF32 R40, R68.reuse, R6, R100 ;  /* 0x000000064428723c */ /* 0x050fe20000081064 */
[----:B------:R-:W-:Y:S04]  /*19ca0*/  LDS R100, [R252+0x11100] ;  /* 0x01110000fc647984 */ /* 0x000fe80000000800 */
[----:B------:R-:W-:Y:S04]  /*19cb0*/  LDS R102, [R252+0x11900] ;  /* 0x01190000fc667984 */ /* 0x000fe80000000800 */
[----:B------:R-:W-:Y:S04]  /*19cc0*/  LDS R101, [R29+0x11100] ;  /* 0x011100001d657984 */ /* 0x000fe80000000800 */
[----:B------:R-:W1:Y:S10]  /*19cd0*/  LDS R103, [R29+0x11900] ;  /* 0x011900001d677984 */ /* 0x000e740000000800 */
[----:B------:R-:W-:Y:S04]  /*19ce0*/  STL.64 [R1+0x90], R40 ;  /* 0x0000902801007387 */ /* 0x000fe80000100a00 */
[----:B------:R4:W-:Y:S02]  /*19cf0*/  STL.64 [R1+0x98], R42 ;  /* 0x0000982a01007387 */ /* 0x0009e40000100a00 */
[C---:B----4-:R-:W-:Y:S02]  /*19d00*/  HMMA.1688.F32.TF32 R40, R68.reuse, R30, R80 ;  /* 0x0000001e4428723c */ /* 0x050fe40000081050 */
[----:B------:R-:W-:Y:S04]  /*19d10*/  STL.64 [R1+0x2a0], R48 ;  /* 0x0002a03001007387 */ /* 0x000fe80000100a00 */
[----:B------:R-:W-:Y:S04]  /*19d20*/  STL.64 [R1+0x2a8], R50 ;  /* 0x0002a83201007387 */ /* 0x000fe80000100a00 */
[----:B------:R-:W-:Y:S04]  /*19d30*/  STL.64 [R1+0x5c0], R44 ;  /* 0x0005c02c01007387 */ /* 0x000fe80000100a00 */
[----:B------:R4:W-:Y:S02]  /*19d40*/  STL.64 [R1+0x5c8], R46 ;  /* 0x0005c82e01007387 */ /* 0x0009e40000100a00 */
[----:B----4-:R-:W-:Y:S08]  /*19d50*/  HMMA.1688.F32.TF32 R44, R68, R26, R108 ;  /* 0x0000001a442c723c */ /* 0x010ff0000008106c */
[----:B------:R-:W-:-:S02]  /*19d60*/  IMAD.MOV.U32 R140, RZ, RZ, R40 ;  /* 0x000000ffff8c7224 */ /* 0x000fc400078e0028 */
[----:B------:R-:W-:Y:S02]  /*19d70*/  IMAD.MOV.U32 R141, RZ, RZ, R41 ;  /* 0x000000ffff8d7224 */ /* 0x000fe400078e0029 */
[----:B------:R-:W-:Y:S02]  /*19d80*/  IMAD.MOV.U32 R129, RZ, RZ, R42 ;  /* 0x000000ffff817224 */ /* 0x000fe400078e002a */
[----:B------:R-:W-:Y:S02]  /*19d90*/  IMAD.MOV.U32 R128, RZ, RZ, R43 ;  /* 0x000000ffff807224 */ /* 0x000fe400078e002b */
[C---:B------:R-:W-:Y:S03]  /*19da0*/  HMMA.1688.F32.TF32 R40, R68.reuse, R142, R184 ;  /* 0x0000008e4428723c */ /* 0x040fe600000810b8 */
[----:B------:R-:W-:Y:S04]  /*19db0*/  STL [R1+0x1140], R128 ;  /* 0x0011408001007387 */ /* 0x000fe80000100800 */
[----:B------:R-:W-:Y:S01]  /*19dc0*/  STL [R1+0x113c], R129 ;  /* 0x00113c8101007387 */ /* 0x000fe20000100800 */
[C---:B------:R-:W-:Y:S03]  /*19dd0*/  HMMA.1688.F32.TF32 R48, R68.reuse, R138, R216 ;  /* 0x0000008a4430723c */ /* 0x040fe600000810d8 */
[----:B------:R-:W-:Y:S04]  /*19de0*/  STL [R1+0x1138], R141 ;  /* 0x0011388d01007387 */ /* 0x000fe80000100800 */
[----:B------:R-:W-:Y:S04]  /*19df0*/  STL [R1+0x1134], R140 ;  /* 0x0011348c01007387 */ /* 0x000fe80000100800 */
[----:B------:R-:W-:Y:S04]  /*19e00*/  STL.64 [R1+0x680], R44 ;  /* 0x0006802c01007387 */ /* 0x000fe80000100a00 */
[----:B------:R4:W-:Y:S04]  /*19e10*/  STL.64 [R1+0x688], R46 ;  /* 0x0006882e01007387 */ /* 0x0009e80000100a00 */
[----:B------:R-:W-:Y:S04]  /*19e20*/  STL.64 [R1+0x790], R40 ;  /* 0x0007902801007387 */ /* 0x000fe80000100a00 */
[----:B------:R1:W-:Y:S01]  /*19e30*/  STL.64 [R1+0x798], R42 ;  /* 0x0007982a01007387 */ /* 0x0003e20000100a00 */
[C---:B----4-:R-:W-:Y:S08]  /*19e40*/  HMMA.1688.F32.TF32 R44, R68.reuse, R134, R220 ;  /* 0x00000086442c723c */ /* 0x050ff000000810dc */
[----:B-1----:R-:W-:Y:S01]  /*19e50*/  HMMA.1688.F32.TF32 R40, R68, R130, R224 ;  /* 0x000000824428723c */ /* 0x002fe200000810e0 */
[----:B------:R-:W-:Y:S04]  /*19e60*/  STL.64 [R1+0x780], R48 ;  /* 0x0007803001007387 */ /* 0x000fe80000100a00 */
[----:B------:R-:W-:Y:S10]  /*19e70*/  STL.64 [R1+0x788], R50 ;  /* 0x0007883201007387 */ /* 0x000ff40000100a00 */
[----:B------:R-:W-:Y:S04]  /*19e80*/  STL.64 [R1+0x770], R44 ;  /* 0x0007702c01007387 */ /* 0x000fe80000100a00 */
[----:B------:R3:W-:Y:S04]  /*19e90*/  STL.64 [R1+0x778], R46 ;  /* 0x0007782e01007387 */ /* 0x0007e80000100a00 */
[----:B------:R-:W-:Y:S04]  /*19ea0*/  STL.64 [R1+0x760], R40 ;  /* 0x0007602801007387 */ /* 0x000fe80000100a00 */
[----:B------:R2:W-:Y:S01]  /*19eb0*/  STL.64 [R1+0x768], R42 ;  /* 0x0007682a01007387 */ /* 0x0005e20000100a00 */
[C---:B---3--:R-:W-:Y:S08]  /*19ec0*/  HMMA.1688.F32.TF32 R44, R20.reuse, R6, R124 ;  /* 0x00000006142c723c */ /* 0x048ff0000008107c */
[C---:B--2---:R-:W-:Y:S08]  /*19ed0*/  HMMA.1688.F32.TF32 R40, R20.reuse, R38, R120 ;  /* 0x000000261428723c */ /* 0x044ff00000081078 */
[C---:B------:R-:W-:Y:S07]  /*19ee0*/  HMMA.1688.F32.TF32 R52, R20.reuse, R34, R96 ;  /* 0x000000221434723c */ /* 0x040fee0000081060 */
[----:B------:R-:W-:Y:S04]  /*19ef0*/  STL.64 [R1+0x10], R44 ;  /* 0x0000102c01007387 */ /* 0x000fe80000100a00 */
[----:B------:R1:W-:Y:S04]  /*19f00*/  STL.64 [R1+0x18], R46 ;  /* 0x0000182e01007387 */ /* 0x0003e80000100a00 */
[----:B------:R-:W-:Y:S04]  /*19f10*/  STL.64 [R1+0x80], R40 ;  /* 0x0000802801007387 */ /* 0x000fe80000100a00 */
[----:B------:R2:W-:Y:S01]  /*19f20*/  STL.64 [R1+0x88], R42 ;  /* 0x0000882a01007387 */ /* 0x0005e20000100a00 */
[C---:B-1----:R-:W-:Y:S08]  /*19f30*/  HMMA.1688.F32.TF32 R44, R20.reuse, R30, R84 ;  /* 0x0000001e142c723c */ /* 0x042ff00000081054 */
[C---:B--2---:R-:W-:Y:S01]  /*19f40*/  HMMA.1688.F32.TF32 R40, R20.reuse, R26, R112 ;  /* 0x0000001a1428723c */ /* 0x044fe20000081070 */
[----:B------:R-:W-:Y:S04]  /*19f50*/  STL.64 [R1+0x150], R52 ;  /* 0x0001503401007387 */ /* 0x000fe80000100a00 */
[----:B------:R1:W-:Y:S03]  /*19f60*/  STL.64 [R1+0x158], R54 ;  /* 0x0001583601007387 */ /* 0x0003e60000100a00 */
[----:B------:R-:W-:Y:S01]  /*19f70*/  HMMA.1688.F32.TF32 R68, R20, R170, R152 ;  /* 0x000000aa1444723c */ /* 0x000fe20000081098 */
[----:B------:R-:W-:Y:S01]  /*19f80*/  IMAD.MOV.U32 R56, RZ, RZ, R160 ;  /* 0x000000ffff387224 */ /* 0x000fe200078e00a0 */
[----:B------:R-:W-:Y:S01]  /*19f90*/  LDS R112, [R2+0x11180] ;  /* 0x0111800002707984 */ /* 0x000fe20000000800 */
[----:B------:R-:W-:-:S02]  /*19fa0*/  IMAD.MOV.U32 R57, RZ, RZ, R161 ;  /* 0x000000ffff397224 */ /* 0x000fc400078e00a1 */
[----:B------:R-:W-:Y:S01]  /*19fb0*/  IMAD.MOV.U32 R58, RZ, RZ, R93 ;  /* 0x000000ffff3a7224 */ /* 0x000fe200078e005d */
[----:B------:R-:W-:Y:S02]  /*19fc0*/  LDS R114, [R2+0x11980] ;  /* 0x0119800002727984 */ /* 0x000fe40000000800 */
[C---:B-1----:R-:W-:Y:S02]  /*19fd0*/  HMMA.1688.F32.TF32 R52, R20.reuse, R142, R212 ;  /* 0x0000008e1434723c */ /* 0x042fe400000810d4 */
[----:B------:R-:W-:Y:S04]  /*19fe0*/  STL.64 [R1+0x1b0], R44 ;  /* 0x0001b02c01007387 */ /* 0x000fe80000100a00 */
[----:B------:R1:W-:Y:S04]  /*19ff0*/  STL.64 [R1+0x1b8], R46 ;  /* 0x0001b82e01007387 */ /* 0x0003e80000100a00 */
[----:B------:R-:W-:Y:S01]  /*1a000*/  STL.64 [R1+0x570], R40 ;  /* 0x0005702801007387 */ /* 0x000fe20000100a00 */
[----:B------:R-:W-:Y:S03]  /*1a010*/  HMMA.1688.F32.TF32 R72, R20, R166, R72 ;  /* 0x000000a61448723c */ /* 0x000fe60000081048 */
[----:B------:R2:W-:Y:S01]  /*1a020*/  STL.64 [R1+0x578], R42 ;  /* 0x0005782a01007387 */ /* 0x0005e20000100a00 */
[----:B------:R-:W-:-:S03]  /*1a030*/  IMAD.MOV.U32 R59, RZ, RZ, R165 ;  /* 0x000000ffff3b7224 */ /* 0x000fc600078e00a5 */
[----:B------:R-:W-:Y:S01]  /*1a040*/  LDS R113, [R3+0x11180] ;  /* 0x0111800003717984 */ /* 0x000fe20000000800 */
[C---:B-1----:R-:W-:Y:S03]  /*1a050*/  HMMA.1688.F32.TF32 R44, R20.reuse, R138, R228 ;  /* 0x0000008a142c723c */ /* 0x042fe600000810e4 */
[----:B------:R-:W1:Y:S05]  /*1a060*/  LDS R115, [R3+0x11980] ;  /* 0x0119800003737984 */ /* 0x000e6a0000000800 */
[C---:B--2---:R-:W-:Y:S08]  /*1a070*/  HMMA.1688.F32.TF32 R40, R20.reuse, R134, R232 ;  /* 0x000000861428723c */ /* 0x044ff000000810e8 */
[C---:B------:R-:W-:Y:S08]  /*1a080*/  HMMA.1688.F32.TF32 R76, R20.reuse, R162, R148 ;  /* 0x000000a2144c723c */ /* 0x040ff00000081094 */
[C---:B------:R-:W-:Y:S08]  /*1a090*/  HMMA.1688.F32.TF32 R88, R20.reuse, R94, R88 ;  /* 0x0000005e1458723c */ /* 0x040ff00000081058 */
[C---:B------:R-:W-:Y:S08]  /*1a0a0*/  HMMA.1688.F32.TF32 R48, R20.reuse, R18, R144 ;  /* 0x000000121430723c */ /* 0x040ff00000081090 */
[C---:B------:R-:W-:Y:S08]  /*1a0b0*/  HMMA.1688.F32.TF32 R60, R20.reuse, R14, R196 ;  /* 0x0000000e143c723c */ /* 0x040ff000000810c4 */
[C---:B------:R-:W-:Y:S08]  /*1a0c0*/  HMMA.1688.F32.TF32 R216, R20.reuse, R10, R116 ;  /* 0x0000000a14d8723c */ /* 0x040ff00000081074 */
[----:B------:R-:W-:Y:S01]  /*1a0d0*/  HMMA.1688.F32.TF32 R20, R20, R130, R236 ;  /* 0x000000821414723c */ /* 0x000fe200000810ec */
[----:B------:R-:W-:Y:S04]  /*1a0e0*/  STL.64 [R1+0x6f0], R52 ;  /* 0x0006f03401007387 */ /* 0x000fe80000100a00 */
[----:B------:R2:W-:Y:S04]  /*1a0f0*/  STL.64 [R1+0x6f8], R54 ;  /* 0x0006f83601007387 */ /* 0x0005e80000100a00 */
[----:B------:R-:W-:Y:S04]  /*1a100*/  STL.64 [R1+0x6e0], R44 ;  /* 0x0006e02c01007387 */ /* 0x000fe80000100a00 */
[----:B------:R3:W-:Y:S04]  /*1a110*/  STL.64 [R1+0x6e8], R46 ;  /* 0x0006e82e01007387 */ /* 0x0007e80000100a00 */
[----:B------:R-:W4:Y:S04]  /*1a120*/  LDL.LU R196, [R1+0x500] ;  /* 0x0005000001c47983 */ /* 0x000f280000300800 */
[----:B------:R-:W-:Y:S04]  /*1a130*/  STL.64 [R1+0x6d0], R40 ;  /* 0x0006d02801007387 */ /* 0x000fe80000100a00 */
[----:B------:R-:W-:Y:S04]  /*1a140*/  STL.64 [R1+0x6d8], R42 ;  /* 0x0006d82a01007387 */ /* 0x000fe80000100a00 */
[----:B------:R-:W-:Y:S04]  /*1a150*/  STL.64 [R1+0x6c0], R20 ;  /* 0x0006c01401007387 */ /* 0x000fe80000100a00 */
[----:B------:R-:W-:Y:S04]  /*1a160*/  STL.64 [R1+0x6c8], R22 ;  /* 0x0006c81601007387 */ /* 0x000fe80000100a00 */
[----:B------:R-:W4:Y:S04]  /*1a170*/  LDL.LU R197, [R1+0x504] ;  /* 0x0005040001c57983 */ /* 0x000f280000300800 */
[----:B------:R-:W4:Y:S04]  /*1a180*/  LDL.LU R198, [R1+0x508] ;  /* 0x0005080001c67983 */ /* 0x000f280000300800 */
[----:B------:R-:W4:Y:S04]  /*1a190*/  LDL.LU R199, [R1+0x50c] ;  /* 0x00050c0001c77983 */ /* 0x000f280000300800 */
        /* <DEDUP_REMOVED lines=48> */
[----:B------:R-:W1:Y:S04]  /*1a4a0*/  LDL.LU R144, [R1+0x520] ;  /* 0x0005200001907983 */ /* 0x000e680000300800 */
[----:B------:R-:W1:Y:S04]  /*1a4b0*/  LDL.LU R145, [R1+0x524] ;  /* 0x0005240001917983 */ /* 0x000e680000300800 */
[----:B------:R-:W1:Y:S04]  /*1a4c0*/  LDL.LU R146, [R1+0x528] ;  /* 0x0005280001927983 */ /* 0x000e680000300800 */
[----:B------:R-:W1:Y:S04]  /*1a4d0*/  LDL.LU R147, [R1+0x52c] ;  /* 0x00052c0001937983 */ /* 0x000e680000300800 */
[----:B------:R-:W4:Y:S01]  /*1a4e0*/  LDL.LU R148, [R1+0x540] ;  /* 0x0005400001947983 */ /* 0x000f220000300800 */
[----:B--2---:R-:W-:Y:S03]  /*1a4f0*/  HMMA.1688.F32.TF32 R52, R100, R138, R240 ;  /* 0x0000008a6434723c */ /* 0x004fe600000810f0 */
[----:B------:R-:W2:Y:S04]  /*1a500*/  LDL.LU R149, [R1+0x544] ;  /* 0x0005440001957983 */ /* 0x000ea80000300800 */
[----:B------:R-:W2:Y:S04]  /*1a510*/  LDL.LU R150, [R1+0x548] ;  /* 0x0005480001967983 */ /* 0x000ea80000300800 */
[----:B------:R-:W2:Y:S01]  /*1a520*/  LDL.LU R151, [R1+0x54c] ;  /* 0x00054c0001977983 */ /* 0x000ea20000300800 */
[----:B------:R-:W-:-:S02]  /*1a530*/  IMAD.MOV.U32 R223, RZ, RZ, R92 ;  /* 0x000000ffffdf7224 */ /* 0x000fc400078e005c */
[----:B------:R-:W-:Y:S01]  /*1a540*/  IMAD.MOV.U32 R191, RZ, RZ, R204 ;  /* 0x000000ffffbf7224 */ /* 0x000fe200078e00cc */
[----:B------:R-:W-:Y:S01]  /*1a550*/  LDS R20, [R252+0x11180] ;  /* 0x01118000fc147984 */ /* 0x000fe20000000800 */
[----:B------:R-:W-:Y:S02]  /*1a560*/  IMAD.MOV.U32 R190, RZ, RZ, R205 ;  /* 0x000000ffffbe7224 */ /* 0x000fe400078e00cd */
[----:B------:R-:W-:Y:S01]  /*1a570*/  IMAD.MOV.U32 R189, RZ, RZ, R206 ;  /* 0x000000ffffbd7224 */ /* 0x000fe200078e00ce */
[----:B------:R-:W-:Y:S01]  /*1a580*/  LDS R22, [R252+0x11980] ;  /* 0x01198000fc167984 */ /* 0x000fe20000000800 */
[----:B------:R-:W-:-:S03]  /*1a590*/  IMAD.MOV.U32 R188, RZ, RZ, R207 ;  /* 0x000000ffffbc7224 */ /* 0x000fc600078e00cf */
[----:B------:R-:W-:Y:S04]  /*1a5a0*/  LDS R21, [R29+0x11180] ;  /* 0x011180001d157984 */ /* 0x000fe80000000800 */
[----:B------:R-:W1:Y:S01]  /*1a5b0*/  LDS R23, [R29+0x11980] ;  /* 0x011980001d177984 */ /* 0x000e620000000800 */
[C---:B---3--:R-:W-:Y:S11]  /*1a5c0*/  HMMA.1688.F32.TF32 R44, R100.reuse, R34, R248 ;  /* 0x00000022642c723c */ /* 0x048ff600000810f8 */
[----:B------:R-:W-:Y:S11]  /*1a5d0*/  @!UPT UIADD3 URZ, URZ, URZ, URZ ;  /* 0x0000003f3f3ff290 */ /* 0x000ff6000fffe03f */
[----:B------:R-:W-:Y:S01]  /*1a5e0*/  @!UPT UIADD3 URZ, URZ, URZ, URZ ;  /* 0x0000003f3f3ff290 */ /* 0x000fe2000fffe03f */
[----:B------:R-:W-:Y:S04]  /*1a5f0*/  STL.64 [R1+0x30], R44 ;  /* 0x0000302c01007387 */ /* 0x000fe80000100a00 */
[----:B------:R3:W-:Y:S02]  /*1a600*/  STL.64 [R1+0x38], R46 ;  /* 0x0000382e01007387 */ /* 0x0007e40000100a00 */
[C---:B---3--:R-:W-:Y:S08]  /*1a610*/  HMMA.1688.F32.TF32 R44, R100.reuse, R134, R244 ;  /* 0x00000086642c723c */ /* 0x048ff000000810f4 */
[C---:B----4-:R-:W-:Y:S11]  /*1a620*/  HMMA.1688.F32.TF32 R40, R100.reuse, R30, R192 ;  /* 0x0000001e6428723c */ /* 0x050ff600000810c0 */
[----:B------:R-:W-:Y:S11]  /*1a630*/  @!UPT UIADD3 URZ, URZ, URZ, URZ ;  /* 0x0000003f3f3ff290 */ /* 0x000ff6000fffe03f */
[----:B------:R-:W-:Y:S02]  /*1a640*/  @!UPT UIADD3 URZ, URZ, URZ, URZ ;  /* 0x0000003f3f3ff290 */ /* 0x000fe4000fffe03f */
[----:B------:R-:W-:Y:S02]  /*1a650*/  IMAD.MOV.U32 R137, RZ, RZ, R40 ;  /* 0x000000ffff897224 */ /* 0x000fe400078e0028 */
[----:B------:R-:W-:Y:S02]  /*1a660*/  IMAD.MOV.U32 R136, RZ, RZ, R41 ;  /* 0x000000ffff887224 */ /* 0x000fe400078e0029 */
[----:B------:R-:W-:Y:S02]  /*1a670*/  IMAD.MOV.U32 R133, RZ, RZ, R42 ;  /* 0x000000ffff857224 */ /* 0x000fe400078e002a */
[----:B------:R-:W-:Y:S02]  /*1a680*/  IMAD.MOV.U32 R132, RZ, RZ, R43 ;  /* 0x000000ffff847224 */ /* 0x000fe400078e002b */
[C---:B------:R-:W-:Y:S11]  /*1a690*/  HMMA.1688.F32.TF32 R40, R100.reuse, R26, R200 ;  /* 0x0000001a6428723c */ /* 0x040ff600000810c8 */
        /* <DEDUP_REMOVED lines=8> */
[----:B------:R-:W-:Y:S01]  /*1a720*/  @!UPT UIADD3 URZ, URZ, URZ, URZ ;  /* 0x0000003f3f3ff290 */ /* 0x000fe2000fffe03f */
[----:B------:R-:W-:Y:S04]  /*1a730*/  STL.64 [R1+0x640], R40 ;  /* 0x0006402801007387 */ /* 0x000fe80000100a00 */
[----:B------:R3:W-:Y:S02]  /*1a740*/  STL.64 [R1+0x648], R42 ;  /* 0x0006482a01007387 */ /* 0x0007e40000100a00 */
[----:B---3--:R-:W-:Y:S02]  /*1a750*/  HMMA.1688.F32.TF32 R40, R100, R130, R172 ;  /* 0x000000826428723c */ /* 0x008fe400000810ac */
[----:B------:R-:W-:Y:S04]  /*1a760*/  STL.64 [R1+0x630], R52 ;  /* 0x0006303401007387 */ /* 0x000fe80000100a00 */
[----:B------:R-:W-:Y:S04]  /*1a770*/  STL.64 [R1+0x638], R54 ;  /* 0x0006383601007387 */ /* 0x000fe80000100a00 */
[----:B------:R3:W-:Y:S04]  /*1a780*/  STL.64 [R1+0x620], R44 ;  /* 0x0006202c01007387 */ /* 0x0007e80000100a00 */
[----:B------:R4:W-:Y:S09]  /*1a790*/  STL.64 [R1+0x628], R46 ;  /* 0x0006282e01007387 */ /* 0x0009f20000100a00 */
[----:B------:R1:W-:Y:S04]  /*1a7a0*/  STL.64 [R1+0x5f0], R40 ;  /* 0x0005f02801007387 */ /* 0x0003e80000100a00 */
[----:B------:R1:W-:Y:S01]  /*1a7b0*/  STL.64 [R1+0x5f8], R42 ;  /* 0x0005f82a01007387 */ /* 0x0003e20000100a00 */
[----:B---3--:R-:W-:-:S03]  /*1a7c0*/  IMAD.MOV.U32 R44, RZ, RZ, R168 ;  /* 0x000000ffff2c7224 */ /* 0x008fc600078e00a8 */
[----:B------:R-:W3:Y:S01]  /*1a7d0*/  LDL.LU R160, [R1+0x1244] ;  /* 0x0012440001a07983 */ /* 0x000ee20000300800 */
[----:B------:R-:W-:-:S03]  /*1a7e0*/  IMAD.MOV.U32 R45, RZ, RZ, R164 ;  /* 0x000000ffff2d7224 */ /* 0x000fc600078e00a4 */
[----:B------:R-:W3:Y:S01]  /*1a7f0*/  LDL.LU R161, [R1+0x1240] ;  /* 0x0012400001a17983 */ /* 0x000ee20000300800 */
[----:B----4-:R-:W-:-:S03]  /*1a800*/  IMAD.MOV.U32 R46, RZ, RZ, R169 ;  /* 0x000000ffff2e7224 */ /* 0x010fc600078e00a9 */
[----:B------:R-:W4:Y:S04]  /*1a810*/  LDL.LU R93, [R1+0x123c] ;  /* 0x00123c00015d7983 */ /* 0x000f280000300800 */
[----:B------:R-:W4:Y:S04]  /*1a820*/  LDL.LU R165, [R1+0x1238] ;  /* 0x0012380001a57983 */ /* 0x000f280000300800 */
[----:B------:R-:W4:Y:S04]  /*1a830*/  LDL.LU R168, [R1+0x1234] ;  /* 0x0012340001a87983 */ /* 0x000f280000300800 */
[----:B------:R-:W4:Y:S04]  /*1a840*/  LDL.LU R164, [R1+0x1230] ;  /* 0x0012300001a47983 */ /* 0x000f280000300800 */
[----:B------:R-:W4:Y:S01]  /*1a850*/  LDL.LU R169, [R1+0x122c] ;  /* 0x00122c0001a97983 */ /* 0x000f220000300800 */
[----:B------:R-:W-:-:S03]  /*1a860*/  IMAD.MOV.U32 R47, RZ, RZ, R0 ;  /* 0x000000ffff2f7224 */ /* 0x000fc600078e0000 */
[----:B------:R-:W4:Y:S01]  /*1a870*/  LDL.LU R0, [R1+0x1228] ;  /* 0x0012280001007983 */ /* 0x000f220000300800 */
[C---:B-1----:R-:W-:Y:S03]  /*1a880*/  HMMA.1688.F32.TF32 R172, R112.reuse, R166, R144 ;  /* 0x000000a670ac723c */ /* 0x042fe60000081090 */
[----:B------:R-:W4:Y:S04]  /*1a890*/  LDL.LU R224, [R1+0x3e0] ;  /* 0x0003e00001e07983 */ /* 0x000f280000300800 */
[----:B------:R-:W4:Y:S04]  /*1a8a0*/  LDL.LU R225, [R1+0x3e4] ;  /* 0x0003e40001e17983 */ /* 0x000f280000300800 */
[----:B------:R-:W4:Y:S04]  /*1a8b0*/  LDL.LU R226, [R1+0x3e8] ;  /* 0x0003e80001e27983 */ /* 0x000f280000300800 */
[----:B------:R-:W4:Y:S01]  /*1a8c0*/  LDL.LU R227, [R1+0x3ec] ;  /* 0x0003ec0001e37983 */ /* 0x000f220000300800 */
[----:B--2---:R-:W-:Y:S03]  /*1a8d0*/  HMMA.1688.F32.TF32 R184, R112, R170, R148 ;  /* 0x000000aa70b8723c */ /* 0x004fe60000081094 */
        /* <DEDUP_REMOVED lines=12> */
[----:B---3--:R-:W-:-:S02]  /*1a9a0*/  IMAD.MOV.U32 R222, RZ, RZ, R160 ;  /* 0x000000ffffde7224 */ /* 0x008fc400078e00a0 */
[----:B------:R-:W-:Y:S02]  /*1a9b0*/  IMAD.MOV.U32 R221, RZ, RZ, R161 ;  /* 0x000000ffffdd7224 */ /* 0x000fe400078e00a1 */
[----:B----4-:R-:W-:Y:S02]  /*1a9c0*/  IMAD.MOV.U32 R220, RZ, RZ, R93 ;  /* 0x000000ffffdc7224 */ /* 0x010fe400078e005d */
[----:B------:R-:W3:Y:S04]  /*1a9d0*/  LDL.LU R93, [R1+0x1224] ;  /* 0x00122400015d7983 */ /* 0x000ee80000300800 */
[----:B------:R-:W4:Y:S04]  /*1a9e0*/  LDL.LU R161, [R1+0x1220] ;  /* 0x0012200001a17983 */ /* 0x000f280000300800 */
[----:B------:R-:W2:Y:S01]  /*1a9f0*/  LDL.LU R160, [R1+0x121c] ;  /* 0x00121c0001a07983 */ /* 0x000ea20000300800 */
[----:B------:R-:W-:-:S03]  /*1aa00*/  IMAD.MOV.U32 R205, RZ, RZ, R164 ;  /* 0x000000ffffcd7224 */ /* 0x000fc600078e00a4 */
[----:B------:R-:W2:Y:S01]  /*1aa10*/  LDL.LU R92, [R1+0x1218] ;  /* 0x00121800015c7983 */ /* 0x000ea20000300800 */
[----:B------:R-:W-:-:S03]  /*1aa20*/  IMAD.MOV.U32 R204, RZ, RZ, R169 ;  /* 0x000000ffffcc7224 */ /* 0x000fc600078e00a9 */
[----:B------:R-:W3:Y:S04]  /*1aa30*/  LDL.LU R169, [R1+0x1214] ;  /* 0x0012140001a97983 */ /* 0x000ee80000300800 */
[----:B------:R-:W4:Y:S01]  /*1aa40*/  LDL.LU R164, [R1+0x1210] ;  /* 0x0012100001a47983 */ /* 0x000f220000300800 */
[----:B------:R-:W-:Y:S02]  /*1aa50*/  IMAD.MOV.U32 R206, RZ, RZ, R168 ;  /* 0x000000ffffce7224 */ /* 0x000fe400078e00a8 */
[----:B------:R-:W-:Y:S01]  /*1aa60*/  IMAD.MOV.U32 R207, RZ, RZ, R165 ;  /* 0x000000ffffcf7224 */ /* 0x000fe200078e00a5 */
[----:B------:R-:W4:Y:S04]  /*1aa70*/  LDL.LU R168, [R1+0x120c] ;  /* 0x00120c0001a87983 */ /* 0x000f280000300800 */
[----:B------:R-:W4:Y:S04]  /*1aa80*/  LDL.LU R165, [R1+0x1208] ;  /* 0x0012080001a57983 */ /* 0x000f280000300800 */
[----:B------:R-:W4:Y:S01]  /*1aa90*/  LDL.LU R52, [R1+0x200] ;  /* 0x0002000001347983 */ /* 0x000f220000300800 */
[----:B--2---:R-:W-:-:S03]  /*1aaa0*/  IMAD.MOV.U32 R53, RZ, RZ, R92 ;  /* 0x000000ffff357224 */ /* 0x004fc600078e005c */
[----:B------:R-:W2:Y:S01]  /*1aab0*/  LDL.LU R92, [R1+0x1204] ;  /* 0x00120400015c7983 */ /* 0x000ea20000300800 */
[----:B---3--:R-:W-:-:S03]  /*1aac0*/  IMAD.MOV.U32 R54, RZ, RZ, R169 ;  /* 0x000000ffff367224 */ /* 0x008fc600078e00a9 */
[----:B------:R-:W3:Y:S01]  /*1aad0*/  LDL.LU R169, [R1+0x1200] ;  /* 0x0012000001a97983 */ /* 0x000ee20000300800 */
[----:B----4-:R-:W-:-:S03]  /*1aae0*/  IMAD.MOV.U32 R55, RZ, RZ, R164 ;  /* 0x000000ffff377224 */ /* 0x010fc600078e00a4 */
[----:B------:R-:W4:Y:S01]  /*1aaf0*/  LDL.LU R164, [R1+0x11fc] ;  /* 0x0011fc0001a47983 */ /* 0x000f220000300800 */
[----:B------:R-:W-:-:S03]  /*1ab00*/  IMAD.MOV.U32 R244, RZ, RZ, R168 ;  /* 0x000000fffff47224 */ /* 0x000fc600078e00a8 */
[----:B------:R-:W4:Y:S01]  /*1ab10*/  LDL.LU R168, [R1+0x11f8] ;  /* 0x0011f80001a87983 */ /* 0x000f220000300800 */
[----:B------:R-:W-:-:S03]  /*1ab20*/  IMAD.MOV.U32 R245, RZ, RZ, R165 ;  /* 0x000000fffff57224 */ /* 0x000fc600078e00a5 */
        /* <DEDUP_REMOVED lines=9> */
[----:B------:R-:W2:Y:S01]  /*1abc0*/  LDL.LU R168, [R1+0x11e4] ;  /* 0x0011e40001a87983 */ /* 0x000ea20000300800 */
[----:B------:R-:W-:-:S03]  /*1abd0*/  IMAD.MOV.U32 R243, RZ, RZ, R165 ;  /* 0x000000fffff37224 */ /* 0x000fc600078e00a5 */
[----:B------:R-:W2:Y:S04]  /*1abe0*/  LDL.LU R165, [R1+0x11e0] ;  /* 0x0011e00001a57983 */ /* 0x000ea80000300800 */
[----:B------:R-:W2:Y:S04]  /*1abf0*/  LDL.LU R212, [R1+0x380] ;  /* 0x0003800001d47983 */ /* 0x000ea80000300800 */
[----:B------:R-:W2:Y:S04]  /*1ac00*/  LDL.LU R213, [R1+0x384] ;  /* 0x0003840001d57983 */ /* 0x000ea80000300800 */
[----:B------:R-:W2:Y:S01]  /*1ac10*/  LDL.LU R214, [R1+0x388] ;  /* 0x0003880001d67983 */ /* 0x000ea20000300800 */
[C---:B------:R-:W-:Y:S08]  /*1ac20*/  HMMA.1688.F32.TF32 R116, R100.reuse, R170, R116 ;  /* 0x000000aa6474723c */ /* 0x040ff00000081074 */
[C---:B------:R-:W-:Y:S08]  /*1ac30*/  HMMA.1688.F32.TF32 R120, R100.reuse, R166, R120 ;  /* 0x000000a66478723c */ /* 0x040ff00000081078 */
[C---:B------:R-:W-:Y:S08]  /*1ac40*/  HMMA.1688.F32.TF32 R124, R100.reuse, R162, R124 ;  /* 0x000000a2647c723c */ /* 0x040ff0000008107c */
[C---:B------:R-:W-:Y:S08]  /*1ac50*/  HMMA.1688.F32.TF32 R152, R100.reuse, R94, R152 ;  /* 0x0000005e6498723c */ /* 0x040ff00000081098 */
[C---:B------:R-:W-:Y:S08]  /*1ac60*/  HMMA.1688.F32.TF32 R104, R100.reuse, R18, R104 ;  /* 0x000000126468723c */ /* 0x040ff00000081068 */
[C---:B------:R-:W-:Y:S08]  /*1ac70*/  HMMA.1688.F32.TF32 R96, R100.reuse, R14, R96 ;  /* 0x0000000e6460723c */ /* 0x040ff00000081060 */
[C---:B------:R-:W-:Y:S08]  /*1ac80*/  HMMA.1688.F32.TF32 R64, R100.reuse, R10, R180 ;  /* 0x0000000a6440723c */ /* 0x040ff000000810b4 */
[C---:B------:R-:W-:Y:S08]  /*1ac90*/  HMMA.1688.F32.TF32 R80, R100.reuse, R6, R176 ;  /* 0x000000066450723c */ /* 0x040ff000000810b0 */
[----:B------:R-:W-:Y:S01]  /*1aca0*/  HMMA.1688.F32.TF32 R232, R100, R38, R156 ;  /* 0x0000002664e8723c */ /* 0x000fe2000008109c */
[----:B------:R-:W-:-:S02]  /*1acb0*/  IMAD.MOV.U32 R248, RZ, RZ, R160 ;  /* 0x000000fffff87224 */ /* 0x000fc400078e00a0 */
[----:B------:R-:W-:Y:S02]  /*1acc0*/  IMAD.MOV.U32 R249, RZ, RZ, R161 ;  /* 0x000000fffff97224 */ /* 0x000fe400078e00a1 */
[----:B------:R-:W-:Y:S02]  /*1acd0*/  IMAD.MOV.U32 R250, RZ, RZ, R93 ;  /* 0x000000fffffa7224 */ /* 0x000fe400078e005d */
[----:B------:R-:W-:Y:S01]  /*1ace0*/  IMAD.MOV.U32 R251, RZ, RZ, R0 ;  /* 0x000000fffffb7224 */ /* 0x000fe200078e0000 */
[C---:B------:R-:W-:Y:S08]  /*1acf0*/  HMMA.1688.F32.TF32 R52, R112.reuse, R142, R52 ;  /* 0x0000008e7034723c */ /* 0x040ff00000081034 */
[C---:B------:R-:W-:Y:S08]  /*1ad00*/  HMMA.1688.F32.TF32 R248, R112.reuse, R138, R248 ;  /* 0x0000008a70f8723c */ /* 0x040ff000000810f8 */
[C---:B------:R-:W-:Y:S08]  /*1ad10*/  HMMA.1688.F32.TF32 R204, R112.reuse, R134, R204 ;  /* 0x0000008670cc723c */ /* 0x040ff000000810cc */
[----:B------:R-:W-:Y:S01]  /*1ad20*/  HMMA.1688.F32.TF32 R176, R112, R162, R196 ;  /* 0x000000a270b0723c */ /* 0x000fe200000810c4 */
[----:B----4-:R-:W-:-:S02]  /*1ad30*/  IMAD.MOV.U32 R215, RZ, RZ, R164 ;  /* 0x000000ffffd77224 */ /* 0x010fc400078e00a4 */
        /* <DEDUP_REMOVED lines=17> */
[----:B--2---:R-:W-:-:S03]  /*1ae50*/  IMAD.MOV.U32 R228, RZ, RZ, R165 ;  /* 0x000000ffffe47224 */ /* 0x004fc600078e00a5 */
[----:B------:R-:W2:Y:S01]  /*1ae60*/  LDL.LU R108, [R1+0x430] ;  /* 0x00043000016c7983 */ /* 0x000ea20000300800 */
[----:B------:R-:W-:-:S03]  /*1ae70*/  IMAD.MOV.U32 R229, RZ, RZ, R168 ;  /* 0x000000ffffe57224 */ /* 0x000fc600078e00a8 */
[----:B------:R-:W2:Y:S01]  /*1ae80*/  LDL.LU R109, [R1+0x434] ;  /* 0x00043400016d7983 */ /* 0x000ea20000300800 */
[----:B---3--:R-:W-:-:S03]  /*1ae90*/  IMAD.MOV.U32 R230, RZ, RZ, R169 ;  /* 0x000000ffffe67224 */ /* 0x008fc600078e00a9 */
[----:B------:R-:W2:Y:S01]  /*1aea0*/  LDL.LU R110, [R1+0x438] ;  /* 0x00043800016e7983 */ /* 0x000ea20000300800 */
[----:B------:R-:W-:-:S03]  /*1aeb0*/  IMAD.MOV.U32 R231, RZ, RZ, R92 ;  /* 0x000000ffffe77224 */ /* 0x000fc600078e005c */
[----:B------:R-:W2:Y:S04]  /*1aec0*/  LDL.LU R111, [R1+0x43c] ;  /* 0x00043c00016f7983 */ /* 0x000ea80000300800 */
[----:B------:R-:W3:Y:S04]  /*1aed0*/  LDL.LU R165, [R1+0x11d8] ;  /* 0x0011d80001a57983 */ /* 0x000ee80000300800 */
        /* <DEDUP_REMOVED lines=26> */
[----:B------:R-:W-:Y:S04]  /*1b080*/  STL.64 [R1+0x560], R52 ;  /* 0x0005603401007387 */ /* 0x000fe80000100a00 */
[----:B------:R1:W-:Y:S04]  /*1b090*/  STL.64 [R1+0x568], R54 ;  /* 0x0005683601007387 */ /* 0x0003e80000100a00 */
[----:B-1----:R-:W3:Y:S04]  /*1b0a0*/  LDL.LU.64 R54, [R1+0x11b8] ;  /* 0x0011b80001367983 */ /* 0x002ee80000300a00 */
[----:B------:R-:W3:Y:S04]  /*1b0b0*/  LDL.LU.64 R52, [R1+0x11b0] ;  /* 0x0011b00001347983 */ /* 0x000ee80000300a00 */
[----:B------:R1:W-:Y:S04]  /*1b0c0*/  STL.64 [R1+0x550], R248 ;  /* 0x000550f801007387 */ /* 0x0003e80000100a00 */
[----:B------:R-:W-:Y:S01]  /*1b0d0*/  STL.64 [R1+0x558], R250 ;  /* 0x000558fa01007387 */ /* 0x000fe20000100a00 */
[C---:B------:R-:W-:Y:S08]  /*1b0e0*/  HMMA.1688.F32.TF32 R212, R112.reuse, R38, R212 ;  /* 0x0000002670d4723c */ /* 0x040ff000000810d4 */
[C---:B------:R-:W-:Y:S01]  /*1b0f0*/  HMMA.1688.F32.TF32 R240, R112.reuse, R30, R240 ;  /* 0x0000001e70f0723c */ /* 0x040fe200000810f0 */
[----:B-1----:R-:W3:Y:S04]  /*1b100*/  LDL.LU R248, [R1+0x11a8] ;  /* 0x0011a80001f87983 */ /* 0x002ee80000300800 */
[----:B------:R-:W-:Y:S04]  /*1b110*/  STL.64 [R1+0x540], R204 ;  /* 0x000540cc01007387 */ /* 0x000fe80000100a00 */
[----:B------:R1:W-:Y:S01]  /*1b120*/  STL.64 [R1+0x548], R206 ;  /* 0x000548ce01007387 */ /* 0x0003e20000100a00 */
[C---:B------:R-:W-:Y:S08]  /*1b130*/  HMMA.1688.F32.TF32 R228, R112.reuse, R34, R228 ;  /* 0x0000002270e4723c */ /* 0x040ff000000810e4 */
[----:B------:R-:W-:Y:S08]  /*1b140*/  HMMA.1688.F32.TF32 R244, R112, R26, R244 ;  /* 0x0000001a70f4723c */ /* 0x000ff000000810f4 */
[----:B------:R-:W-:Y:S01]  /*1b150*/  HMMA.1688.F32.TF32 R220, R20, R142, R220 ;  /* 0x0000008e14dc723c */ /* 0x000fe200000810dc */
[----:B-1----:R-:W3:Y:S04]  /*1b160*/  LDL.LU.64 R206, [R1+0x11a0] ;  /* 0x0011a00001ce7983 */ /* 0x002ee80000300a00 */
[----:B------:R-:W3:Y:S01]  /*1b170*/  LDL.LU.64 R204, [R1+0x1198] ;  /* 0x0011980001cc7983 */ /* 0x000ee20000300a00 */
[----:B------:R-:W-:-:S02]  /*1b180*/  IMAD.U32 R0, RZ, RZ, UR4 ;  /* 0x00000004ff007e24 */ /* 0x000fc4000f8e00ff */
[C---:B------:R-:W-:Y:S01]  /*1b190*/  HMMA.1688.F32.TF32 R148, R20.reuse, R34, R148 ;  /* 0x000000221494723c */ /* 0x040fe20000081094 */
[----:B------:R-:W-:Y:S04]  /*1b1a0*/  LDS R250, [R2+0x12900] ;  /* 0x0129000002fa7984 */ /* 0x000fe80000000800 */
[----:B------:R-:W-:Y:S03]  /*1b1b0*/  LDS R249, [R3+0x12100] ;  /* 0x0121000003f97984 */ /* 0x000fe60000000800 */
[----:B------:R-:W-:Y:S01]  /*1b1c0*/  HMMA.1688.F32.TF32 R144, R20, R30, R144 ;  /* 0x0000001e1490723c */ /* 0x000fe20000081090 */
[----:B------:R-:W-:Y:S07]  /*1b1d0*/  LDS R251, [R3+0x12900] ;  /* 0x0129000003fb7984 */ /* 0x000fee0000000800 */
[C---:B----4-:R-:W-:Y:S08]  /*1b1e0*/  HMMA.1688.F32.TF32 R84, R112.reuse, R6, R84 ;  /* 0x000000067054723c */ /* 0x050ff00000081054 */
[C---:B------:R-:W-:Y:S08]  /*1b1f0*/  HMMA.1688.F32.TF32 R100, R112.reuse, R10, R100 ;  /* 0x0000000a7064723c */ /* 0x040ff00000081064 */
[C---:B------:R-:W-:Y:S08]  /*1b200*/  HMMA.1688.F32.TF32 R156, R112.reuse, R18, R156 ;  /* 0x00000012709c723c */ /* 0x040ff0000008109c */
[C---:B------:R-:W-:Y:S08]  /*1b210*/  HMMA.1688.F32.TF32 R180, R112.reuse, R94, R180 ;  /* 0x0000005e70b4723c */ /* 0x040ff000000810b4 */
[C---:B--2---:R-:W-:Y:S08]  /*1b220*/  HMMA.1688.F32.TF32 R108, R112.reuse, R14, R108 ;  /* 0x0000000e706c723c */ /* 0x044ff0000008106c */
[----:B---3--:R-:W-:Y:S07]  /*1b230*/  HMMA.1688.F32.TF32 R204, R112, R130, R204 ;  /* 0x0000008270cc723c */ /* 0x008fee00000810cc */
[----:B------:R-:W-:-:S02]  /*1b240*/  IMAD.MOV.U32 R112, RZ, RZ, R93 ;  /* 0x000000ffff707224 */ /* 0x000fc400078e005d */
[----:B------:R-:W2:Y:S01]  /*1b250*/  LDL.LU R93, [R1+0x1194] ;  /* 0x00119400015d7983 */ /* 0x000ea20000300800 */
[----:B------:R-:W-:Y:S02]  /*1b260*/  IMAD.MOV.U32 R113, RZ, RZ, R161 ;  /* 0x000000ffff717224 */ /* 0x000fe400078e00a1 */
[----:B------:R-:W-:Y:S02]  /*1b270*/  IMAD.MOV.U32 R114, RZ, RZ, R160 ;  /* 0x000000ffff727224 */ /* 0x000fe400078e00a0 */
[----:B------:R-:W-:-:S09]  /*1b280*/  IMAD.MOV.U32 R115, RZ, RZ, R92 ;  /* 0x000000ffff737224 */ /* 0x000fd200078e005c */
[----:B------:R1:W-:Y:S04]  /*1b290*/  STL.64 [R1+0x520], R204 ;  /* 0x000520cc01007387 */ /* 0x0003e80000100a00 */
[----:B------:R3:W-:Y:S04]  /*1b2a0*/  STL.64 [R1+0x528], R206 ;  /* 0x000528ce01007387 */ /* 0x0007e80000100a00 */
[----:B------:R-:W4:Y:S04]  /*1b2b0*/  LDL.LU R161, [R1+0x1190] ;  /* 0x0011900001a17983 */ /* 0x000f280000300800 */
[----:B------:R-:W4:Y:S04]  /*1b2c0*/  LDL.LU R160, [R1+0x118c] ;  /* 0x00118c0001a07983 */ /* 0x000f280000300800 */
[----:B------:R-:W4:Y:S01]  /*1b2d0*/  LDL.LU R92, [R1+0x1188] ;  /* 0x00118800015c7983 */ /* 0x000f220000300800 */
[----:B-1----:R-:W-:-:S02]  /*1b2e0*/  IMAD.MOV.U32 R204, RZ, RZ, R169 ;  /* 0x000000ffffcc7224 */ /* 0x002fc400078e00a9 */
[----:B------:R-:W-:Y:S02]  /*1b2f0*/  IMAD.MOV.U32 R205, RZ, RZ, R168 ;  /* 0x000000ffffcd7224 */ /* 0x000fe400078e00a8 */
[----:B------:R-:W-:Y:S01]  /*1b300*/  HMMA.1688.F32.TF32 R168, R20, R170, R40 ;  /* 0x000000aa14a8723c */ /* 0x000fe20000081028 */
[----:B------:R-:W4:Y:S01]  /*1b310*/  LDL R40, [R1+0xef0] ;  /* 0x000ef00001287983 */ /* 0x000f220000100800 */
[----:B---3--:R-:W-:Y:S02]  /*1b320*/  IMAD.MOV.U32 R206, RZ, RZ, R165 ;  /* 0x000000ffffce7224 */ /* 0x008fe400078e00a5 */
[----:B------:R-:W-:-:S04]  /*1b330*/  IMAD.MOV.U32 R207, RZ, RZ, R164 ;  /* 0x000000ffffcf7224 */ /* 0x000fc800078e00a4 */
[C---:B------:R-:W-:Y:S08]  /*1b340*/  HMMA.1688.F32.TF32 R196, R20.reuse, R166, R196 ;  /* 0x000000a614c4723c */ /* 0x040ff000000810c4 */
[C---:B------:R-:W-:Y:S08]  /*1b350*/  HMMA.1688.F32.TF32 R208, R20.reuse, R94, R208 ;  /* 0x0000005e14d0723c */ /* 0x040ff000000810d0 */
[C---:B------:R-:W-:Y:S08]  /*1b360*/  HMMA.1688.F32.TF32 R200, R20.reuse, R162, R200 ;  /* 0x000000a214c8723c */ /* 0x040ff000000810c8 */
[C---:B------:R-:W-:Y:S08]  /*1b370*/  HMMA.1688.F32.TF32 R192, R20.reuse, R18, R192 ;  /* 0x0000001214c0723c */ /* 0x040ff000000810c0 */
[----:B------:R-:W-:Y:S01]  /*1b380*/  HMMA.1688.F32.TF32 R224, R20, R26, R224 ;  /* 0x0000001a14e0723c */ /* 0x000fe200000810e0 */
[----:B------:R-:W-:Y:S04]  /*1b390*/  STL.64 [R1+0x2e0], R220 ;  /* 0x0002e0dc01007387 */ /* 0x000fe80000100a00 */
[----:B------:R-:W-:Y:S04]  /*1b3a0*/  STL.64 [R1+0x2e8], R222 ;  /* 0x0002e8de01007387 */ /* 0x000fe80000100a00 */
[----:B------:R-:W-:Y:S04]  /*1b3b0*/  LDS R220, [R2+0x12080] ;  /* 0x0120800002dc7984 */ /* 0x000fe80000000800 */
[----:B------:R-:W-:Y:S04]  /*1b3c0*/  LDS R222, [R2+0x12880] ;  /* 0x0128800002de7984 */ /* 0x000fe80000000800 */
[----:B------:R-:W-:Y:S04]  /*1b3d0*/  LDS R221, [R3+0x12080] ;  /* 0x0120800003dd7984 */ /* 0x000fe80000000800 */
[----:B------:R-:W-:Y:S01]  /*1b3e0*/  LDS R223, [R3+0x12880] ;  /* 0x0128800003df7984 */ /* 0x000fe20000000800 */
[----:B------:R-:W-:-:S02]  /*1b3f0*/  IMAD.MOV.U32 R42, RZ, RZ, R25 ;  /* 0x000000ffff2a7224 */ /* 0x000fc400078e0019 */
[----:B------:R-:W-:Y:S02]  /*1b400*/  IMAD.MOV.U32 R43, RZ, RZ, R24 ;  /* 0x000000ffff2b7224 */ /* 0x000fe400078e0018 */
[----:B------:R-:W-:Y:S02]  /*1b410*/  IMAD.MOV.U32 R41, RZ, RZ, R28 ;  /* 0x000000ffff297224 */ /* 0x000fe400078e001c */
[----:B--2---:R-:W-:Y:S02]  /*1b420*/  IMAD.MOV.U32 R166, RZ, RZ, R93 ;  /* 0x000000ffffa67224 */ /* 0x004fe400078e005d */
[----:B----4-:R-:W-:Y:S02]  /*1b430*/  IMAD.MOV.U32 R164, RZ, RZ, R161 ;  /* 0x000000ffffa47224 */ /* 0x010fe400078e00a1 */
[----:B------:R-:W-:Y:S02]  /*1b440*/  IMAD.MOV.U32 R167, RZ, RZ, R92 ;  /* 0x000000ffffa77224 */ /* 0x000fe400078e005c */
[----:B------:R-:W-:Y:S01]  /*1b450*/  HMMA.1688.F32.TF32 R92, R20, R6, R204 ;  /* 0x00000006145c723c */ /* 0x000fe200000810cc */
[----:B------:R-:W-:Y:S01]  /*1b460*/  IMAD.MOV.U32 R165, RZ, RZ, R160 ;  /* 0x000000ffffa57224 */ /* 0x000fe200078e00a0 */
[----:B------:R-:W-:Y:S01]  /*1b470*/  LDS R7, [R29+0x12900] ;  /* 0x012900001d077984 */ /* 0x000fe20000000800 */
[----:B------:R-:W-:-:S03]  /*1b480*/  IMAD R0, R0, 0x8000, R40 ;  /* 0x0000800000007824 */ /* 0x000fc600078e0228 */
[----:B------:R-:W-:Y:S02]  /*1b490*/  LDS R6, [R252+0x12900] ;  /* 0x01290000fc067984 */ /* 0x000fe40000000800 */
[C---:B------:R-:W-:Y:S02]  /*1b4a0*/  HMMA.1688.F32.TF32 R204, R20.reuse, R138, R44 ;  /* 0x0000008a14cc723c */ /* 0x040fe4000008102c */
[----:B------:R-:W-:Y:S06]  /*1b4b0*/  LDSM.16.M88.4 R24, [R0+0x1000] ;  /* 0x001000000018783b */ /* 0x000fec0000000200 */
[C---:B------:R-:W-:Y:S08]  /*1b4c0*/  HMMA.1688.F32.TF32 R160, R20.reuse, R10, R112 ;  /* 0x0000000a14a0723c */ /* 0x040ff00000081070 */
[----:B------:R-:W-:Y:S01]  /*1b4d0*/  HMMA.1688.F32.TF32 R164, R20, R14, R164 ;  /* 0x0000000e14a4723c */ /* 0x000fe200000810a4 */
[----:B------:R-:W-:Y:S01]  /*1b4e0*/  LDS R15, [R29+0x12980] ;  /* 0x012980001d0f7984 */ /* 0x000fe20000000800 */
[----:B------:R-:W-:-:S03]  /*1b4f0*/  IMAD.MOV.U32 R40, RZ, RZ, R248 ;  /* 0x000000ffff287224 */ /* 0x000fc600078e00f8 */
[----:B------:R-:W-:Y:S03]  /*1b500*/  LDS R248, [R2+0x12100] ;  /* 0x0121000002f87984 */ /* 0x000fe60000000800 */
[C---:B------:R-:W-:Y:S01]  /*1b510*/  HMMA.1688.F32.TF32 R44, R20.reuse, R134, R56 ;  /* 0x00000086142c723c */ /* 0x040fe20000081038 */
[----:B------:R-:W-:Y:S04]  /*1b520*/  STL.64 [R1+0x410], R204 ;  /* 0x000410cc01007387 */ /* 0x000fe80000100a00 */
[----:B------:R-:W-:Y:S03]  /*1b530*/  LDS R10, [R2+0x12980] ;  /* 0x01298000020a7984 */ /* 0x000fe60000000800 */
[----:B------:R-:W-:Y:S01]  /*1b540*/  HMMA.1688.F32.TF32 R112, R20, R38, R236 ;  /* 0x000000261470723c */ /* 0x000fe200000810ec */
[----:B------:R-:W-:Y:S01]  /*1b550*/  IMAD.MOV.U32 R56, RZ, RZ, R17 ;  /* 0x000000ffff387224 */ /* 0x000fe200078e0011 */
[----:B------:R-:W-:Y:S01]  /*1b560*/  LDS R11, [R3+0x12980] ;  /* 0x01298000030b7984 */ /* 0x000fe20000000800 */
[----:B------:R-:W-:-:S03]  /*1b570*/  IMAD.MOV.U32 R57, RZ, RZ, R16 ;  /* 0x000000ffff397224 */ /* 0x000fc600078e0010 */
[----:B------:R-:W1:Y:S02]  /*1b580*/  LDSM.16.M88.4 R16, [R0] ;  /* 0x000000000010783b */ /* 0x000e640000000200 */
[----:B------:R-:W-:Y:S02]  /*1b590*/  HMMA.1688.F32.TF32 R20, R20, R130, R188 ;  /* 0x000000821414723c */ /* 0x000fe400000810bc */
[----:B------:R-:W-:Y:S04]  /*1b5a0*/  LDS R188, [R2+0x12000] ;  /* 0x0120000002bc7984 */ /* 0x000fe80000000800 */
[----:B------:R-:W-:Y:S04]  /*1b5b0*/  LDS R190, [R2+0x12800] ;  /* 0x0128000002be7984 */ /* 0x000fe80000000800 */
[----:B------:R-:W-:Y:S04]  /*1b5c0*/  LDS R189, [R3+0x12000] ;  /* 0x0120000003bd7984 */ /* 0x000fe80000000800 */
[----:B------:R-:W2:Y:S04]  /*1b5d0*/  LDS R191, [R3+0x12800] ;  /* 0x0128000003bf7984 */ /* 0x000ea80000000800 */
[----:B------:R-:W-:Y:S04]  /*1b5e0*/  STL.64 [R1+0x418], R206 ;  /* 0x000418ce01007387 */ /* 0x000fe80000100a00 */
[----:B------:R-:W-:Y:S04]  /*1b5f0*/  LDS R204, [R252+0x12000] ;  /* 0x01200000fccc7984 */ /* 0x000fe80000000800 */
[----:B------:R-:W-:Y:S04]  /*1b600*/  LDS R206, [R252+0x12800] ;  /* 0x01280000fcce7984 */ /* 0x000fe80000000800 */
[----:B------:R-:W-:Y:S04]  /*1b610*/  LDS R205, [R29+0x12000] ;  /* 0x012000001dcd7984 */ /* 0x000fe80000000800 */
[----:B------:R-:W3:Y:S04]  /*1b620*/  LDS R207, [R29+0x12800] ;  /* 0x012800001dcf7984 */ /* 0x000ee80000000800 */
[----:B------:R-:W-:Y:S04]  /*1b630*/  STL.64 [R1+0x320], R44 ;  /* 0x0003202c01007387 */ /* 0x000fe80000100a00 */
[----:B------:R4:W-:Y:S04]  /*1b640*/  STL.64 [R1+0x328], R46 ;  /* 0x0003282e01007387 */ /* 0x0009e80000100a00 */
[----:B------:R-:W-:Y:S01]  /*1b650*/  STL.64 [R1+0x380], R20 ;  /* 0x0003801401007387 */ /* 0x000fe20000100a00 */
[----:B------:R-:W-:-:S03]  /*1b660*/  IMAD.MOV.U32 R58, RZ, RZ, R13 ;  /* 0x000000ffff3a7224 */ /* 0x000fc600078e000d */
[----:B------:R-:W-:Y:S04]  /*1b670*/  STL.64 [R1+0x388], R22 ;  /* 0x0003881601007387 */ /* 0x000fe80000100a00 */
[----:B------:R-:W3:Y:S01]  /*1b680*/  LDSM.16.M88.4 R20, [R0+0x800] ;  /* 0x000800000014783b */ /* 0x000ee20000000200 */
[----:B----4-:R-:W-:-:S03]  /*1b690*/  IMAD.MOV.U32 R46, RZ, RZ, R5 ;  /* 0x000000ffff2e7224 */ /* 0x010fc600078e0005 */
[----:B------:R-:W-:Y:S04]  /*1b6a0*/  LDS R237, [R29+0x12080] ;  /* 0x012080001ded7984 */ /* 0x000fe80000000800 */
[----:B------:R-:W-:Y:S04]  /*1b6b0*/  LDS R239, [R29+0x12880] ;  /* 0x012880001def7984 */ /* 0x000fe80000000800 */
[----:B------:R-:W-:Y:S04]  /*1b6c0*/  LDS R5, [R29+0x12100] ;  /* 0x012100001d057984 */ /* 0x000fe80000000800 */
[----:B------:R-:W-:Y:S04]  /*1b6d0*/  LDS R13, [R29+0x12180] ;  /* 0x012180001d0d7984 */ /* 0x000fe80000000800 */
[----:B------:R-:W4:Y:S01]  /*1b6e0*/  LDSM.16.M88.4 R28, [R0+0x1800] ;  /* 0x00180000001c783b */ /* 0x000f220000000200 */
[----:B------:R-:W-:-:S02]  /*1b6f0*/  IMAD.MOV.U32 R44, RZ, RZ, R9 ;  /* 0x000000ffff2c7224 */ /* 0x000fc400078e0009 */
[----:B------:R-:W-:Y:S01]  /*1b700*/  IMAD.MOV.U32 R45, RZ, RZ, R8 ;  /* 0x000000ffff2d7224 */ /* 0x000fe200078e0008 */
[----:B------:R-:W-:Y:S01]  /*1b710*/  LDS R236, [R252+0x12080] ;  /* 0x01208000fcec7984 */ /* 0x000fe20000000800 */
[----:B------:R-:W-:Y:S02]  /*1b720*/  IMAD.MOV.U32 R47, RZ, RZ, R4 ;  /* 0x000000ffff2f7224 */ /* 0x000fe400078e0004 */
[----:B------:R-:W-:Y:S01]  /*1b730*/  IMAD.MOV.U32 R59, RZ, RZ, R12 ;  /* 0x000000ffff3b7224 */ /* 0x000fe200078e000c */
[-C--:B-1----:R-:W-:Y:S01]  /*1b740*/  HMMA.1688.F32.TF32 R40, R220, R16.reuse, R40 ;  /* 0x00000010dc28723c */ /* 0x082fe20000081028 */
[----:B------:R-:W-:Y:S04]  /*1b750*/  STL [R1+0x10d8], R252 ;  /* 0x0010d8fc01007387 */ /* 0x000fe80000100800 */
[----:B------:R-:W-:Y:S03]  /*1b760*/  LDS R238, [R252+0x12880] ;  /* 0x01288000fcee7984 */ /* 0x000fe60000000800 */
[-C--:B--2---:R-:W-:Y:S01]  /*1b770*/  HMMA.1688.F32.TF32 R44, R188, R16.reuse, R44 ;  /* 0x00000010bc2c723c */ /* 0x084fe2000008102c */
[----:B------:R-:W1:Y:S04]  /*1b780*/  LDS R4, [R252+0x12100] ;  /* 0x01210000fc047984 */ /* 0x000e680000000800 */
[----:B------:R-:W-:Y:S03]  /*1b790*/  LDS R8, [R2+0x12180] ;  /* 0x0121800002087984 */ /* 0x000fe60000000800 */
[-C--:B---3--:R-:W-:Y:S01]  /*1b7a0*/  HMMA.1688.F32.TF32 R56, R204, R16.reuse, R56 ;  /* 0x00000010cc38723c */ /* 0x088fe20000081038 */
[----:B------:R-:W-:Y:S04]  /*1b7b0*/  STL [R1+0x10dc], R18 ;  /* 0x0010dc1201007387 */ /* 0x000fe80000100800 */
[----:B------:R-:W-:Y:S04]  /*1b7c0*/  STL [R1+0x1084], R19 ;  /* 0x0010841301007387 */ /* 0x000fe80000100800 */
[----:B------:R-:W-:Y:S04]  /*1b7d0*/  STL [R1+0x1080], R22 ;  /* 0x0010801601007387 */ /* 0x000fe80000100800 */
[----:B------:R-:W-:Y:S04]  /*1b7e0*/  STL [R1+0x107c], R23 ;  /* 0x00107c1701007387 */ /* 0x000fe80000100800 */
[----:B------:R-:W-:Y:S04]  /*1b7f0*/  STL [R1+0x10e0], R26 ;  /* 0x0010e01a01007387 */ /* 0x000fe80000100800 */
[----:B------:R-:W-:Y:S04]  /*1b800*/  STL [R1+0x1078], R27 ;  /* 0x0010781b01007387 */ /* 0x000fe80000100800 */
[----:B----4-:R-:W-:Y:S04]  /*1b810*/  STL [R1+0x10e8], R30 ;  /* 0x0010e81e01007387 */ /* 0x010fe80000100800 */
[----:B------:R-:W-:Y:S04]  /*1b820*/  STL [R1+0x10e4], R31 ;  /* 0x0010e41f01007387 */ /* 0x000fe80000100800 */
[----:B------:R-:W-:Y:S04]  /*1b830*/  STL.64 [R1+0x3b0], R44 ;  /* 0x0003b02c01007387 */ /* 0x000fe80000100a00 */
[----:B------:R2:W-:Y:S01]  /*1b840*/  STL.64 [R1+0x3b8], R46 ;  /* 0x0003b82e01007387 */ /* 0x0005e20000100a00 */
[-C--:B------:R-:W-:Y:S03]  /*1b850*/  HMMA.1688.F32.TF32 R68, R248, R16.reuse, R68 ;  /* 0x00000010f844723c */ /* 0x080fe60000081044 */
[----:B------:R-:W3:Y:S04]  /*1b860*/  LDS R9, [R3+0x12180] ;  /* 0x0121800003097984 */ /* 0x000ee80000000800 */
[----:B------:R-:W-:Y:S04]  /*1b870*/  LDS R12, [R252+0x12180] ;  /* 0x01218000fc0c7984 */ /* 0x000fe80000000800 */
[----:B--2---:R-:W2:Y:S04]  /*1b880*/  LDL.LU.64 R46, [R1+0x1180] ;  /* 0x00118000012e7983 */ /* 0x004ea80000300a00 */
[----:B------:R-:W2:Y:S04]  /*1b890*/  LDL.LU.64 R44, [R1+0x1178] ;  /* 0x00117800012c7983 */ /* 0x000ea80000300a00 */
[----:B------:R-:W-:Y:S04]  /*1b8a0*/  STL.64 [R1+0x3a0], R56 ;  /* 0x0003a03801007387 */ /* 0x000fe80000100a00 */
[----:B------:R4:W-:Y:S04]  /*1b8b0*/  STL.64 [R1+0x3a8], R58 ;  /* 0x0003a83a01007387 */ /* 0x0009e80000100a00 */
[----:B------:R-:W2:Y:S04]  /*1b8c0*/  LDS R14, [R252+0x12980] ;  /* 0x01298000fc0e7984 */ /* 0x000ea80000000800 */
[----:B----4-:R-:W4:Y:S04]  /*1b8d0*/  LDL.LU.64 R58, [R1+0x1170] ;  /* 0x00117000013a7983 */ /* 0x010f280000300a00 */
[----:B------:R-:W4:Y:S04]  /*1b8e0*/  LDL.LU.64 R56, [R1+0x1168] ;  /* 0x0011680001387983 */ /* 0x000f280000300a00 */
[----:B------:R-:W-:Y:S04]  /*1b8f0*/  STL.64 [R1+0x400], R40 ;  /* 0x0004002801007387 */ /* 0x000fe80000100a00 */
[----:B------:R1:W-:Y:S04]  /*1b900*/  STL.64 [R1+0x408], R42 ;  /* 0x0004082a01007387 */ /* 0x0003e80000100a00 */
[----:B-1----:R-:W2:Y:S04]  /*1b910*/  LDL.LU.64 R42, [R1+0x1160] ;  /* 0x00116000012a7983 */ /* 0x002ea80000300a00 */
[----:B------:R-:W2:Y:S01]  /*1b920*/  LDL.LU.64 R40, [R1+0x1158] ;  /* 0x0011580001287983 */ /* 0x000ea20000300a00 */
[-C--:B------:R-:W-:Y:S08]  /*1b930*/  HMMA.1688.F32.TF32 R116, R4, R16.reuse, R116 ;  /* 0x000000100474723c */ /* 0x080ff00000081074 */
[-C--:B--2---:R-:W-:Y:S11]  /*1b940*/  HMMA.1688.F32.TF32 R40, R236, R16.reuse, R40 ;  /* 0x00000010ec28723c */ /* 0x084ff60000081028 */
[----:B------:R-:W-:Y:S11]  /*1b950*/  @!UPT UIADD3 URZ, URZ, URZ, URZ ;  /* 0x0000003f3f3ff290 */ /* 0x000ff6000fffe03f */
[----:B------:R-:W-:Y:S01]  /*1b960*/  @!UPT UIADD3 URZ, URZ, URZ, URZ ;  /* 0x0000003f3f3ff290 */ /* 0x000fe2000fffe03f */
[----:B------:R1:W-:Y:S04]  /*1b970*/  STL.64 [R1+0x450], R40 ;  /* 0x0004502801007387 */ /* 0x0003e80000100a00 */
[----:B------:R2:W-:Y:S04]  /*1b980*/  STL.64 [R1+0x458], R42 ;  /* 0x0004582a01007387 */ /* 0x0005e80000100a00 */
[----:B-1----:R-:W4:Y:S04]  /*1b990*/  LDL.LU R40, [R1+0xb0] ;  /* 0x0000b00001287983 */ /* 0x002f280000300800 */
[----:B------:R-:W4:Y:S04]  /*1b9a0*/  LDL.LU R41, [R1+0xb4] ;  /* 0x0000b40001297983 */ /* 0x000f280000300800 */
[----:B--2---:R-:W4:Y:S04]  /*1b9b0*/  LDL.LU R42, [R1+0xb8] ;  /* 0x0000b800012a7983 */ /* 0x004f280000300800 */
[----:B------:R-:W4:Y:S04]  /*1b9c0*/  LDL.LU R43, [R1+0xbc] ;  /* 0x0000bc00012b7983 */ /* 0x000f280000300800 */
        /* <DEDUP_REMOVED lines=11> */
[----:B------:R-:W4:Y:S01]  /*1ba80*/  LDL.LU R119, [R1+0x27c] ;  /* 0x00027c0001777983 */ /* 0x000f220000300800 */
[-C--:B---3--:R-:W-:Y:S08]  /*1ba90*/  HMMA.1688.F32.TF32 R184, R8, R16.reuse, R184 ;  /* 0x0000001008b8723c */ /* 0x088ff000000810b8 */
[----:B------:R-:W-:Y:S01]  /*1baa0*/  HMMA.1688.F32.TF32 R168, R12, R16, R168 ;  /* 0x000000100ca8723c */ /* 0x000fe200000810a8 */
[----:B------:R-:W4:Y:S11]  /*1bab0*/  LDL.LU R16, [R1+0x4f0] ;  /* 0x0004f00001107983 */ /* 0x000f360000300800 */
[----:B------:R-:W-:Y:S03]  /*1bac0*/  @!UPT UIADD3 URZ, URZ, URZ, URZ ;  /* 0x0000003f3f3ff290 */ /* 0x000fe6000fffe03f */
[----:B------:R-:W-:Y:S04]  /*1bad0*/  STL.64 [R1+0x5b0], R184 ;  /* 0x0005b0b801007387 */ /* 0x000fe80000100a00 */
[----:B------:R-:W-:Y:S04]  /*1bae0*/  STL.64 [R1+0x5b8], R186 ;  /* 0x0005b8ba01007387 */ /* 0x000fe80000100a00 */
[----:B------:R1:W-:Y:S04]  /*1baf0*/  STL.64 [R1+0x670], R168 ;  /* 0x000670a801007387 */ /* 0x0003e80000100a00 */
[----:B------:R3:W-:Y:S04]  /*1bb00*/  STL.64 [R1+0x678], R170 ;  /* 0x000678aa01007387 */ /* 0x0007e80000100a00 */
[----:B------:R-:W4:Y:S04]  /*1bb10*/  LDL.LU R17, [R1+0x4f4] ;  /* 0x0004f40001117983 */ /* 0x000f280000300800 */
[----:B------:R-:W4:Y:S04]  /*1bb20*/  LDL.LU R18, [R1+0x4f8] ;  /* 0x0004f80001127983 */ /* 0x000f280000300800 */
[----:B------:R-:W4:Y:S02]  /*1bb30*/  LDL.LU R19, [R1+0x4fc] ;  /* 0x0004fc0001137983 */ /* 0x000f240000300800 */
[-C--:B----4-:R-:W-:Y:S08]  /*1bb40*/  HMMA.1688.F32.TF32 R116, R188, R20.reuse, R116 ;  /* 0x00000014bc74723c */ /* 0x090ff00000081074 */
[----:B------:R-:W-:Y:S11]  /*1bb50*/  HMMA.1688.F32.TF32 R68, R204, R20, R68 ;  /* 0x00000014cc44723c */ /* 0x000ff60000081044 */
[----:B------:R-:W-:Y:S04]  /*1bb60*/  @!UPT UIADD3 URZ, URZ, URZ, URZ ;  /* 0x0000003f3f3ff290 */ /* 0x000fe8000fffe03f */
[----:B------:R-:W-:Y:S04]  /*1bb70*/  STL.64 [R1+0x2d0], R116 ;  /* 0x0002d07401007387 */ /* 0x000fe80000100a00 */
[----:B------:R4:W-:Y:S04]  /*1bb80*/  STL [R1+0x2d8], R118 ;  /* 0x0002d87601007387 */ /* 0x0009e80000100800 */
[----:B-1----:R-:W2:Y:S04]  /*1bb90*/  LDL.LU R168, [R1+0x180] ;  /* 0x0001800001a87983 */ /* 0x002ea80000300800 */
[----:B------:R-:W2:Y:S04]  /*1bba0*/  LDL.LU R169, [R1+0x184] ;  /* 0x0001840001a97983 */ /* 0x000ea80000300800 */
[----:B---3--:R-:W2:Y:S04]  /*1bbb0*/  LDL.LU R170, [R1+0x188] ;  /* 0x0001880001aa7983 */ /* 0x008ea80000300800 */
[----:B------:R-:W2:Y:S04]  /*1bbc0*/  LDL.LU R171, [R1+0x18c] ;  /* 0x00018c0001ab7983 */ /* 0x000ea80000300800 */
[----:B------:R-:W3:Y:S04]  /*1bbd0*/  LDL.LU R184, [R1+0xa0] ;  /* 0x0000a00001b87983 */ /* 0x000ee80000300800 */
[----:B------:R-:W3:Y:S04]  /*1bbe0*/  LDL.LU R185, [R1+0xa4] ;  /* 0x0000a40001b97983 */ /* 0x000ee80000300800 */
[----:B------:R-:W3:Y:S01]  /*1bbf0*/  LDL.LU R186, [R1+0xa8] ;  /* 0x0000a80001ba7983 */ /* 0x000ee20000300800 */
[----:B------:R-:W-:-:S03]  /*1bc00*/  IMAD.MOV.U32 R30, RZ, RZ, R119 ;  /* 0x000000ffff1e7224 */ /* 0x000fc600078e0077 */
[----:B------:R-:W3:Y:S01]  /*1bc10*/  LDL.LU R187, [R1+0xac] ;  /* 0x0000ac0001bb7983 */ /* 0x000ee20000300800 */
[-C--:B----4-:R-:W-:Y:S08]  /*1bc20*/  HMMA.1688.F32.TF32 R116, R220, R20.reuse, R40 ;  /* 0x00000014dc74723c */ /* 0x090ff00000081028 */
[-C--:B------:R-:W-:Y:S01]  /*1bc30*/  HMMA.1688.F32.TF32 R40, R236, R20.reuse, R56 ;  /* 0x00000014ec28723c */ /* 0x080fe20000081038 */
[----:B------:R-:W-:Y:S04]  /*1bc40*/  STL [R1+0x10f4], R30 ;  /* 0x0010f41e01007387 */ /* 0x000fe80000100800 */
[----:B------:R-:W-:Y:S04]  /*1bc50*/  STL.64 [R1+0x310], R68 ;  /* 0x0003104401007387 */ /* 0x000fe80000100a00 */
[----:B------:R1:W-:Y:S01]  /*1bc60*/  STL.64 [R1+0x318], R70 ;  /* 0x0003184601007387 */ /* 0x0003e20000100a00 */
[-C--:B------:R-:W-:Y:S05]  /*1bc70*/  HMMA.1688.F32.TF32 R56, R4, R20.reuse, R120 ;  /* 0x000000140438723c */ /* 0x080fea0000081078 */
[----:B------:R-:W-:Y:S04]  /*1bc80*/  STL.64 [R1+0x370], R116 ;  /* 0x0003707401007387 */ /* 0x000fe80000100a00 */
[----:B------:R-:W-:Y:S01]  /*1bc90*/  STL.64 [R1+0x378], R118 ;  /* 0x0003787601007387 */ /* 0x000fe20000100a00 */
[-C--:B-1----:R-:W-:Y:S03]  /*1bca0*/  HMMA.1688.F32.TF32 R68, R248, R20.reuse, R72 ;  /* 0x00000014f844723c */ /* 0x082fe60000081048 */
[----:B------:R-:W-:Y:S04]  /*1bcb0*/  STL.64 [R1+0x3e0], R40 ;  /* 0x0003e02801007387 */ /* 0x000fe80000100a00 */
[----:B------:R1:W-:Y:S02]  /*1bcc0*/  STL.64 [R1+0x3e8], R42 ;  /* 0x0003e82a01007387 */ /* 0x0003e40000100a00 */
[-C--:B-1----:R-:W-:Y:S08]  /*1bcd0*/  HMMA.1688.F32.TF32 R40, R8, R20.reuse, R172 ;  /* 0x000000140828723c */ /* 0x082ff000000810ac */
[----:B------:R-:W-:Y:S06]  /*1bce0*/  HMMA.1688.F32.TF32 R20, R12, R20, R196 ;  /* 0x000000140c14723c */ /* 0x000fec00000810c4 */
[----:B------:R-:W-:Y:S04]  /*1bcf0*/  STL.64 [R1+0x440], R68 ;  /* 0x0004404401007387 */ /* 0x000fe80000100a00 */
[----:B------:R-:W-:Y:S04]  /*1bd00*/  STL.64 [R1+0x448], R70 ;  /* 0x0004484601007387 */ /* 0x000fe80000100a00 */
[----:B------:R-:W-:Y:S04]  /*1bd10*/  STL.64 [R1+0x4d0], R56 ;  /* 0x0004d03801007387 */ /* 0x000fe80000100a00 */
[----:B------:R-:W-:Y:S04]  /*1bd20*/  STL.64 [R1+0x4d8], R58 ;  /* 0x0004d83a01007387 */ /* 0x000fe80000100a00 */
[----:B------:R-:W4:Y:S04]  /*1bd30*/  LDL.LU R116, [R1+0x5a0] ;  /* 0x0005a00001747983 */ /* 0x000f280000300800 */
[----:B------:R1:W-:Y:S04]  /*1bd40*/  STL.64 [R1+0x530], R40 ;  /* 0x0005302801007387 */ /* 0x0003e80000100a00 */
[----:B------:R1:W-:Y:S04]  /*1bd50*/  STL.64 [R1+0x538], R42 ;  /* 0x0005382a01007387 */ /* 0x0003e80000100a00 */
[----:B------:R-:W-:Y:S04]  /*1bd60*/  STL.64 [R1+0x5e0], R20 ;  /* 0x0005e01401007387 */ /* 0x000fe80000100a00 */
[----:B------:R1:W-:Y:S04]  /*1bd70*/  STL.64 [R1+0x5e8], R22 ;  /* 0x0005e81601007387 */ /* 0x0003e80000100a00 */
[----:B------:R-:W4:Y:S04]  /*1bd80*/  LDL.LU R117, [R1+0x5a4] ;  /* 0x0005a40001757983 */ /* 0x000f280000300800 */
[----:B------:R-:W4:Y:S04]  /*1bd90*/  LDL.LU R118, [R1+0x5a8] ;  /* 0x0005a80001767983 */ /* 0x000f280000300800 */
[----:B------:R-:W4:Y:S04]  /*1bda0*/  LDL.LU R119, [R1+0x5ac] ;  /* 0x0005ac0001777983 */ /* 0x000f280000300800 */
[----:B-1----:R-:W4:Y:S04]  /*1bdb0*/  LDL.LU R40, [R1+0x60] ;  /* 0x0000600001287983 */ /* 0x002f280000300800 */
[----:B------:R-:W4:Y:S04]  /*1bdc0*/  LDL.LU R41, [R1+0x64] ;  /* 0x0000640001297983 */ /* 0x000f280000300800 */
[----:B------:R-:W4:Y:S04]  /*1bdd0*/  LDL.LU R42, [R1+0x68] ;  /* 0x00006800012a7983 */ /* 0x000f280000300800 */
[----:B------:R-:W4:Y:S04]  /*1bde0*/  LDL.LU R43, [R1+0x6c] ;  /* 0x00006c00012b7983 */ /* 0x000f280000300800 */
[----:B------:R-:W4:Y:S04]  /*1bdf0*/  LDL.LU R68, [R1+0x120] ;  /* 0x0001200001447983 */ /* 0x000f280000300800 */
[----:B------:R-:W4:Y:S04]  /*1be00*/  LDL.LU R69, [R1+0x124] ;  /* 0x0001240001457983 */ /* 0x000f280000300800 */
[----:B------:R-:W4:Y:S04]  /*1be10*/  LDL.LU R70, [R1+0x128] ;  /* 0x0001280001467983 */ /* 0x000f280000300800 */
[----:B------:R-:W4:Y:S01]  /*1be20*/  LDL.LU R71, [R1+0x12c] ;  /* 0x00012c0001477983 */ /* 0x000f220000300800 */
[-C--:B------:R-:W-:Y:S08]  /*1be30*/  HMMA.1688.F32.TF32 R20, R188, R24.reuse, R16 ;  /* 0x00000018bc14723c */ /* 0x080ff00000081010 */
[----:B------:R-:W-:Y:S11]  /*1be40*/  HMMA.1688.F32.TF32 R44, R236, R24, R44 ;  /* 0x00000018ec2c723c */ /* 0x000ff6000008102c */
[----:B------:R-:W-:Y:S05]  /*1be50*/  @!UPT UIADD3 URZ, URZ, URZ, URZ ;  /* 0x0000003f3f3ff290 */ /* 0x000fea000fffe03f */
[----:B------:R-:W-:Y:S02]  /*1be60*/  IMAD.MOV.U32 R252, RZ, RZ, R23 ;  /* 0x000000fffffc7224 */ /* 0x000fe400078e0017 */
[----:B------:R-:W-:Y:S02]  /*1be70*/  IMAD.MOV.U32 R18, RZ, RZ, R22 ;  /* 0x000000ffff127224 */ /* 0x000fe400078e0016 */
[----:B------:R-:W-:Y:S01]  /*1be80*/  IMAD.MOV.U32 R31, RZ, RZ, R20 ;  /* 0x000000ffff1f7224 */ /* 0x000fe200078e0014 */
[----:B------:R-:W-:Y:S01]  /*1be90*/  STL [R1+0x10fc], R252 ;  /* 0x0010fcfc01007387 */ /* 0x000fe20000100800 */
[----:B------:R-:W-:-:S03]  /*1bea0*/  IMAD.MOV.U32 R26, RZ, RZ, R21 ;  /* 0x000000ffff1a7224 */ /* 0x000fc600078e0015 */
[----:B------:R3:W-:Y:S04]  /*1beb0*/  STL [R1+0x10f8], R18 ;  /* 0x0010f81201007387 */ /* 0x0007e80000100800 */
[----:B------:R-:W-:Y:S04]  /*1bec0*/  STL [R1+0x10f0], R26 ;  /* 0x0010f01a01007387 */ /* 0x000fe80000100800 */
[----:B------:R-:W-:Y:S01]  /*1bed0*/  STL [R1+0x10ec], R31 ;  /* 0x0010ec1f01007387 */ /* 0x000fe20000100800 */
[-C--:B--2---:R-:W-:Y:S08]  /*1bee0*/  HMMA.1688.F32.TF32 R20, R204, R24.reuse, R168 ;  /* 0x00000018cc14723c */ /* 0x084ff000000810a8 */
[-C--:B---3--:R-:W-:Y:S11]  /*1bef0*/  HMMA.1688.F32.TF32 R16, R220, R24.reuse, R184 ;  /* 0x00000018dc10723c */ /* 0x088ff600000810b8 */
[----:B------:R-:W-:Y:S04]  /*1bf00*/  @!UPT UIADD3 URZ, URZ, URZ, URZ ;  /* 0x0000003f3f3ff290 */ /* 0x000fe8000fffe03f */
[----:B------:R-:W-:Y:S04]  /*1bf10*/  STL.64 [R1+0x250], R20 ;  /* 0x0002501401007387 */ /* 0x000fe80000100a00 */
[----:B------:R1:W-:Y:S04]  /*1bf20*/  STL.64 [R1+0x258], R22 ;  /* 0x0002581601007387 */ /* 0x0003e80000100a00 */
[----:B------:R-:W-:Y:S01]  /*1bf30*/  STL.64 [R1+0x2c0], R16 ;  /* 0x0002c01001007387 */ /* 0x000fe20000100a00 */
[-C--:B-1----:R-:W-:Y:S03]  /*1bf40*/  HMMA.1688.F32.TF32 R20, R248, R24.reuse, R76 ;  /* 0x00000018f814723c */ /* 0x082fe6000008104c */
[----:B------:R1:W-:Y:S04]  /*1bf50*/  STL.64 [R1+0x2c8], R18 ;  /* 0x0002c81201007387 */ /* 0x0003e80000100a00 */
[----:B------:R-:W-:Y:S04]  /*1bf60*/  STL.64 [R1+0x350], R44 ;  /* 0x0003502c01007387 */ /* 0x000fe80000100a00 */
[----:B------:R2:W-:Y:S01]  /*1bf70*/  STL.64 [R1+0x358], R46 ;  /* 0x0003582e01007387 */ /* 0x0005e20000100a00 */
[-C--:B-1----:R-:W-:Y:S08]  /*1bf80*/  HMMA.1688.F32.TF32 R16, R4, R24.reuse, R124 ;  /* 0x000000180410723c */ /* 0x082ff0000008107c */
[----:B--2---:R-:W-:Y:S03]  /*1bf90*/  HMMA.1688.F32.TF32 R44, R8, R24, R176 ;  /* 0x00000018082c723c */ /* 0x004fe600000810b0 */
[----:B------:R1:W-:Y:S04]  /*1bfa0*/  STL.64 [R1+0x3d0], R20 ;  /* 0x0003d01401007387 */ /* 0x0003e80000100a00 */
[----:B------:R-:W-:Y:S08]  /*1bfb0*/  STL.64 [R1+0x3d8], R22 ;  /* 0x0003d81601007387 */ /* 0x000ff00000100a00 */
[----:B------:R2:W-:Y:S04]  /*1bfc0*/  STL.64 [R1+0x480], R16 ;  /* 0x0004801001007387 */ /* 0x0005e80000100a00 */
[----:B------:R-:W-:Y:S05]  /*1bfd0*/  STL.64 [R1+0x488], R18 ;  /* 0x0004881201007387 */ /* 0x000fea0000100a00 */
[----:B-1----:R-:W-:-:S02]  /*1bfe0*/  IMAD.MOV.U32 R20, RZ, RZ, R45 ;  /* 0x000000ffff147224 */ /* 0x002fc400078e002d */
[----:B--2---:R-:W-:Y:S02]  /*1bff0*/  IMAD.MOV.U32 R16, RZ, RZ, R47 ;  /* 0x000000ffff107224 */ /* 0x004fe400078e002f */
[----:B------:R-:W-:Y:S02]  /*1c000*/  IMAD.MOV.U32 R17, RZ, RZ, R46 ;  /* 0x000000ffff117224 */ /* 0x000fe400078e002e */
[----:B------:R-:W-:Y:S01]  /*1c010*/  IMAD.MOV.U32 R21, RZ, RZ, R44 ;  /* 0x000000ffff157224 */ /* 0x000fe200078e002c */
[----:B------:R-:W-:Y:S01]  /*1c020*/  STL [R1+0xf94], R16 ;  /* 0x000f941001007387 */ /* 0x000fe20000100800 */
[----:B------:R-:W-:Y:S03]  /*1c030*/  HMMA.1688.F32.TF32 R24, R12, R24, R200 ;  /* 0x000000180c18723c */ /* 0x000fe600000810c8 */
[----:B------:R-:W-:Y:S04]  /*1c040*/  STL [R1+0xf90], R17 ;  /* 0x000f901101007387 */ /* 0x000fe80000100800 */
[----:B------:R-:W-:Y:S04]  /*1c050*/  STL [R1+0xf8c], R20 ;  /* 0x000f8c1401007387 */ /* 0x000fe80000100800 */
[----:B------:R4:W-:Y:S04]  /*1c060*/  STL [R1+0xf88], R21 ;  /* 0x000f881501007387 */ /* 0x0009e80000100800 */
[----:B------:R-:W-:Y:S01]  /*1c070*/  LDSM.16.M88.4 R44, [R0+0x3800] ;  /* 0x00380000002c783b */ /* 0x000fe20000000200 */
[-C--:B----4-:R-:W-:Y:S07]  /*1c080*/  HMMA.1688.F32.TF32 R20, R188, R28.reuse, R116 ;  /* 0x0000001cbc14723c */ /* 0x090fee0000081074 */
[----:B------:R-:W-:Y:S04]  /*1c090*/  STL.64 [R1+0x580], R24 ;  /* 0x0005801801007387 */ /* 0x000fe80000100a00 */
[----:B------:R1:W-:Y:S11]  /*1c0a0*/  STL.64 [R1+0x588], R26 ;  /* 0x0005881a01007387 */ /* 0x0003f60000100a00 */
[----:B------:R-:W-:Y:S02]  /*1c0b0*/  @!UPT UIADD3 URZ, URZ, URZ, URZ ;  /* 0x0000003f3f3ff290 */ /* 0x000fe4000fffe03f */
[----:B------:R-:W-:Y:S02]  /*1c0c0*/  IMAD.MOV.U32 R31, RZ, RZ, R23 ;  /* 0x000000ffff1f7224 */ /* 0x000fe400078e0017 */
[----:B-1----:R-:W-:Y:S02]  /*1c0d0*/  IMAD.MOV.U32 R26, RZ, RZ, R22 ;  /* 0x000000ffff1a7224 */ /* 0x002fe400078e0016 */
[----:B------:R-:W-:Y:S02]  /*1c0e0*/  IMAD.MOV.U32 R30, RZ, RZ, R21 ;  /* 0x000000ffff1e7224 */ /* 0x000fe400078e0015 */
[----:B------:R-:W-:Y:S01]  /*1c0f0*/  IMAD.MOV.U32 R18, RZ, RZ, R20 ;  /* 0x000000ffff127224 */ /* 0x000fe200078e0014 */
[----:B------:R-:W-:Y:S04]  /*1c100*/  STL [R1+0x110c], R31 ;  /* 0x00110c1f01007387 */ /* 0x000fe80000100800 */
[----:B------:R1:W-:Y:S04]  /*1c110*/  STL [R1+0x1108], R26 ;  /* 0x0011081a01007387 */ /* 0x0003e80000100800 */
[----:B------:R-:W-:Y:S01]  /*1c120*/  STL [R1+0x1104], R30 ;  /* 0x0011041e01007387 */ /* 0x000fe20000100800 */
[-C--:B------:R-:W-:Y:S03]  /*1c130*/  HMMA.1688.F32.TF32 R20, R236, R28.reuse, R52 ;  /* 0x0000001cec14723c */ /* 0x080fe60000081034 */
[----:B------:R2:W-:Y:S05]  /*1c140*/  STL [R1+0x1100], R18 ;  /* 0x0011001201007387 */ /* 0x0005ea0000100800 */
[-C--:B-1----:R-:W-:Y:S08]  /*1c150*/  HMMA.1688.F32.TF32 R24, R204, R28.reuse, R68 ;  /* 0x0000001ccc18723c */ /* 0x082ff00000081044 */
[-C--:B--2---:R-:W-:Y:S01]  /*1c160*/  HMMA.1688.F32.TF32 R16, R220, R28.reuse, R40 ;  /* 0x0000001cdc10723c */ /* 0x084fe20000081028 */
[----:B------:R-:W-:Y:S01]  /*1c170*/  IMAD.MOV.U32 R68, RZ, RZ, R32 ;  /* 0x000000ffff447224 */ /* 0x000fe200078e0020 */
[----:B------:R-:W-:Y:S11]  /*1c180*/  LDSM.16.M88.4 R40, [R0+0x3000] ;  /* 0x003000000028783b */ /* 0x000ff60000000200 */
[----:B------:R-:W-:Y:S02]  /*1c190*/  @!UPT UIADD3 URZ, URZ, URZ, URZ ;  /* 0x0000003f3f3ff290 */ /* 0x000fe4000fffe03f */
[----:B------:R-:W-:Y:S04]  /*1c1a0*/  STL.64 [R1+0x140], R24 ;  /* 0x0001401801007387 */ /* 0x000fe80000100a00 */
[----:B------:R1:W-:Y:S04]  /*1c1b0*/  STL.64 [R1+0x148], R26 ;  /* 0x0001481a01007387 */ /* 0x0003e80000100a00 */
[----:B------:R-:W-:Y:S04]  /*1c1c0*/  STL.64 [R1+0x230], R16 ;  /* 0x0002301001007387 */ /* 0x000fe80000100a00 */
[----:B------:R2:W-:Y:S01]  /*1c1d0*/  STL.64 [R1+0x238], R18 ;  /* 0x0002381201007387 */ /* 0x0005e20000100a00 */
[-C--:B-1----:R-:W-:Y:S03]  /*1c1e0*/  HMMA.1688.F32.TF32 R24, R248, R28.reuse, R88 ;  /* 0x0000001cf818723c */ /* 0x082fe60000081058 */
[----:B------:R-:W-:Y:S04]  /*1c1f0*/  STL.64 [R1+0x280], R20 ;  /* 0x0002801401007387 */ /* 0x000fe80000100a00 */
[----:B------:R1:W-:Y:S01]  /*1c200*/  STL.64 [R1+0x288], R22 ;  /* 0x0002881601007387 */ /* 0x0003e20000100a00 */
[----:B--2---:R-:W-:Y:S01]  /*1c210*/  HMMA.1688.F32.TF32 R16, R4, R28, R152 ;  /* 0x0000001c0410723c */ /* 0x004fe20000081098 */
[----:B------:R-:W-:-:S02]  /*1c220*/  IMAD.MOV.U32 R69, RZ, RZ, R36 ;  /* 0x000000ffff457224 */ /* 0x000fc400078e0024 */
[----:B------:R-:W-:Y:S05]  /*1c230*/  LDSM.16.M88.4 R88, [R0+0x5000] ;  /* 0x005000000058783b */ /* 0x000fea0000000200 */
[----:B-1----:R-:W-:Y:S07]  /*1c240*/  HMMA.1688.F32.TF32 R20, R8, R28, R180 ;  /* 0x0000001c0814723c */ /* 0x002fee00000810b4 */
[----:B------:R-:W-:Y:S04]  /*1c250*/  STL.64 [R1+0x340], R24 ;  /* 0x0003401801007387 */ /* 0x000fe80000100a00 */
[----:B------:R1:W-:Y:S04]  /*1c260*/  STL.64 [R1+0x348], R26 ;  /* 0x0003481a01007387 */ /* 0x0003e80000100a00 */
[----:B------:R-:W-:Y:S04]  /*1c270*/  STL.64 [R1+0x430], R16 ;  /* 0x0004301001007387 */ /* 0x000fe80000100a00 */
[----:B------:R-:W-:Y:S04]  /*1c280*/  STL.64 [R1+0x438], R18 ;  /* 0x0004381201007387 */ /* 0x000fe80000100a00 */
[----:B------:R2:W-:Y:S04]  /*1c290*/  STL.64 [R1+0x4b0], R20 ;  /* 0x0004b01401007387 */ /* 0x0005e80000100a00 */
[----:B------:R-:W-:Y:S04]  /*1c2a0*/  STL.64 [R1+0x4b8], R22 ;  /* 0x0004b81601007387 */ /* 0x000fe80000100a00 */
        /* <DEDUP_REMOVED lines=17> */
[----:B------:R-:W3:Y:S01]  /*1c3c0*/  LDL.LU R117, [R1+0x104] ;  /* 0x0001040001757983 */ /* 0x000ee20000300800 */
[----:B------:R-:W-:-:S03]  /*1c3d0*/  IMAD.MOV.U32 R70, RZ, RZ, R37 ;  /* 0x000000ffff467224 */ /* 0x000fc600078e0025 */
[----:B------:R-:W3:Y:S01]  /*1c3e0*/  LDL.LU R118, [R1+0x108] ;  /* 0x0001080001767983 */ /* 0x000ee20000300800 */
[----:B------:R-:W-:-:S03]  /*1c3f0*/  IMAD.MOV.U32 R71, RZ, RZ, R33 ;  /* 0x000000ffff477224 */ /* 0x000fc600078e0021 */
[----:B------:R-:W3:Y:S04]  /*1c400*/  LDL.LU R119, [R1+0x10c] ;  /* 0x00010c0001777983 */ /* 0x000ee80000300800 */
[----:B------:R-:W3:Y:S04]  /*1c410*/  LDL.LU R32, [R1+0x1150] ;  /* 0x0011500001207983 */ /* 0x000ee80000300800 */
[----:B------:R-:W4:Y:S04]  /*1c420*/  LDL.LU R36, [R1+0x114c] ;  /* 0x00114c0001247983 */ /* 0x000f280000300800 */
[----:B------:R-:W4:Y:S04]  /*1c430*/  LDL.LU R37, [R1+0x1148] ;  /* 0x0011480001257983 */ /* 0x000f280000300800 */
[----:B------:R-:W4:Y:S01]  /*1c440*/  LDL.LU R33, [R1+0x1144] ;  /* 0x0011440001217983 */ /* 0x000f220000300800 */
[----:B-1----:R-:W-:Y:S03]  /*1c450*/  HMMA.1688.F32.TF32 R24, R12, R28, R208 ;  /* 0x0000001c0c18723c */ /* 0x002fe600000810d0 */
[----:B------:R-:W4:Y:S04]  /*1c460*/  LDL.LU R56, [R1+0x5d0] ;  /* 0x0005d00001387983 */ /* 0x000f280000300800 */
[----:B------:R-:W4:Y:S04]  /*1c470*/  LDL.LU R57, [R1+0x5d4] ;  /* 0x0005d40001397983 */ /* 0x000f280000300800 */
[----:B------:R-:W4:Y:S04]  /*1c480*/  LDL.LU R58, [R1+0x5d8] ;  /* 0x0005d800013a7983 */ /* 0x000f280000300800 */
[----:B------:R-:W4:Y:S09]  /*1c490*/  LDL.LU R59, [R1+0x5dc] ;  /* 0x0005dc00013b7983 */ /* 0x000f320000300800 */
[----:B--2---:R-:W-:-:S02]  /*1c4a0*/  IMAD.MOV.U32 R20, RZ, RZ, R26 ;  /* 0x000000ffff147224 */ /* 0x004fc400078e001a */
[----:B------:R-:W-:Y:S02]  /*1c4b0*/  IMAD.MOV.U32 R21, RZ, RZ, R27 ;  /* 0x000000ffff157224 */ /* 0x000fe400078e001b */
[----:B------:R-:W-:Y:S02]  /*1c4c0*/  IMAD.MOV.U32 R17, RZ, RZ, R25 ;  /* 0x000000ffff117224 */ /* 0x000fe400078e0019 */
[----:B------:R-:W-:Y:S01]  /*1c4d0*/  IMAD.MOV.U32 R16, RZ, RZ, R24 ;  /* 0x000000ffff107224 */ /* 0x000fe200078e0018 */
[----:B------:R-:W-:Y:S04]  /*1c4e0*/  STL [R1+0xfa4], R21 ;  /* 0x000fa41501007387 */ /* 0x000fe80000100800 */
[----:B------:R-:W-:Y:S04]  /*1c4f0*/  STL [R1+0xfa0], R20 ;  /* 0x000fa01401007387 */ /* 0x000fe80000100800 */
[----:B------:R-:W-:Y:S04]  /*1c500*/  STL [R1+0xf9c], R17 ;  /* 0x000f9c1101007387 */ /* 0x000fe80000100800 */
[----:B------:R-:W-:Y:S01]  /*1c510*/  STL [R1+0xf98], R16 ;  /* 0x000f981001007387 */ /* 0x000fe20000100800 */
[----:B---3--:R-:W-:-:S02]  /*1c520*/  IMAD.MOV.U32 R75, RZ, RZ, R32 ;  /* 0x000000ffff4b7224 */ /* 0x008fc400078e0020 */
[----:B----4-:R-:W-:Y:S02]  /*1c530*/  IMAD.MOV.U32 R74, RZ, RZ, R33 ;  /* 0x000000ffff4a7224 */ /* 0x010fe400078e0021 */
[----:B------:R-:W1:Y:S01]  /*1c540*/  LDSM.16.M88.4 R32, [R0+0x2000] ;  /* 0x002000000020783b */ /* 0x000e620000000200 */
[----:B------:R-:W-:Y:S02]  /*1c550*/  IMAD.MOV.U32 R72, RZ, RZ, R37 ;  /* 0x000000ffff487224 */ /* 0x000fe400078e0025 */
[----:B------:R-:W-:Y:S02]  /*1c560*/  IMAD.MOV.U32 R73, RZ, RZ, R36 ;  /* 0x000000ffff497224 */ /* 0x000fe400078e0024 */
[----:B------:R-:W2:Y:S01]  /*1c570*/  LDSM.16.M88.4 R36, [R0+0x2800] ;  /* 0x002800000024783b */ /* 0x000ea20000000200 */
[-C--:B-1----:R-:W-:Y:S11]  /*1c580*/  HMMA.1688.F32.TF32 R52, R188, R32.reuse, R172 ;  /* 0x00000020bc34723c */ /* 0x082ff600000810ac */
[----:B------:R-:W-:Y:S11]  /*1c590*/  @!UPT UIADD3 URZ, URZ, URZ, URZ ;  /* 0x0000003f3f3ff290 */ /* 0x000ff6000fffe03f */
[----:B------:R-:W-:Y:S02]  /*1c5a0*/  @!UPT UIADD3 URZ, URZ, URZ, URZ ;  /* 0x0000003f3f3ff290 */ /* 0x000fe4000fffe03f */
[----:B------:R-:W-:Y:S02]  /*1c5b0*/  IMAD.MOV.U32 R26, RZ, RZ, R52 ;  /* 0x000000ffff1a7224 */ /* 0x000fe400078e0034 */
[----:B------:R-:W-:Y:S02]  /*1c5c0*/  IMAD.MOV.U32 R30, RZ, RZ, R53 ;  /* 0x000000ffff1e7224 */ /* 0x000fe400078e0035 */
[----:B------:R-:W-:Y:S02]  /*1c5d0*/  IMAD.MOV.U32 R18, RZ, RZ, R54 ;  /* 0x000000ffff127224 */ /* 0x000fe400078e0036 */
[----:B------:R-:W-:Y:S02]  /*1c5e0*/  IMAD.MOV.U32 R252, RZ, RZ, R55 ;  /* 0x000000fffffc7224 */ /* 0x000fe400078e0037 */
[-C--:B------:R-:W-:Y:S01]  /*1c5f0*/  HMMA.1688.F32.TF32 R52, R204, R32.reuse, R120 ;  /* 0x00000020cc34723c */ /* 0x080fe20000081078 */
[----:B------:R-:W-:Y:S11]  /*1c600*/  STL [R1+0x1114], R34 ;  /* 0x0011142201007387 */ /* 0x000ff60000100800 */
[----:B------:R-:W-:Y:S11]  /*1c610*/  @!UPT UIADD3 URZ, URZ, URZ, URZ ;  /* 0x0000003f3f3ff290 */ /* 0x000ff6000fffe03f */
[----:B------:R-:W-:Y:S01]  /*1c620*/  @!UPT UIADD3 URZ, URZ, URZ, URZ ;  /* 0x0000003f3f3ff290 */ /* 0x000fe2000fffe03f */
[----:B------:R-:W-:Y:S02]  /*1c630*/  IMAD.MOV.U32 R19, RZ, RZ, R52 ;  /* 0x000000ffff137224 */ /* 0x000fe400078e0034 */
[----:B------:R-:W-:Y:S02]  /*1c640*/  IMAD.MOV.U32 R22, RZ, RZ, R53 ;  /* 0x000000ffff167224 */ /* 0x000fe400078e0035 */
[----:B------:R-:W-:Y:S02]  /*1c650*/  IMAD.MOV.U32 R23, RZ, RZ, R54 ;  /* 0x000000ffff177224 */ /* 0x000fe400078e0036 */
[----:B------:R-:W-:Y:S02]  /*1c660*/  IMAD.MOV.U32 R27, RZ, RZ, R55 ;  /* 0x000000ffff1b7224 */ /* 0x000fe400078e0037 */
[-C--:B------:R-:W-:Y:S01]  /*1c670*/  HMMA.1688.F32.TF32 R52, R220, R32.reuse, R116 ;  /* 0x00000020dc34723c */ /* 0x080fe20000081074 */
[----:B------:R-:W-:Y:S04]  /*1c680*/  STL [R1+0x1110], R35 ;  /* 0x0011102301007387 */ /* 0x000fe80000100800 */
[----:B--2---:R-:W-:Y:S03]  /*1c690*/  STL [R1+0x1118], R39 ;  /* 0x0011182701007387 */ /* 0x004fe60000100800 */
[-C--:B------:R-:W-:Y:S08]  /*1c6a0*/  HMMA.1688.F32.TF32 R76, R236, R32.reuse, R68 ;  /* 0x00000020ec4c723c */ /* 0x080ff00000081044 */
[-C--:B------:R-:W-:Y:S07]  /*1c6b0*/  HMMA.1688.F32.TF32 R68, R248, R32.reuse, R48 ;  /* 0x00000020f844723c */ /* 0x080fee0000081030 */
[----:B------:R-:W-:Y:S04]  /*1c6c0*/  STL.64 [R1+0x130], R52 ;  /* 0x0001303401007387 */ /* 0x000fe80000100a00 */
[----:B------:R1:W-:Y:S01]  /*1c6d0*/  STL.64 [R1+0x138], R54 ;  /* 0x0001383601007387 */ /* 0x0003e20000100a00 */
[-C--:B------:R-:W-:Y:S08]  /*1c6e0*/  HMMA.1688.F32.TF32 R48, R8, R32.reuse, R156 ;  /* 0x000000200830723c */ /* 0x080ff0000008109c */
[-C--:B-1----:R-:W-:Y:S08]  /*1c6f0*/  HMMA.1688.F32.TF32 R52, R4, R32.reuse, R104 ;  /* 0x000000200434723c */ /* 0x082ff00000081068 */
[----:B------:R-:W-:Y:S01]  /*1c700*/  HMMA.1688.F32.TF32 R32, R12, R32, R192 ;  /* 0x000000200c20723c */ /* 0x000fe200000810c0 */
[----:B------:R-:W-:Y:S04]  /*1c710*/  STL.64 [R1+0x210], R76 ;  /* 0x0002104c01007387 */ /* 0x000fe80000100a00 */
[----:B------:R-:W-:Y:S04]  /*1c720*/  STL.64 [R1+0x218], R78 ;  /* 0x0002184e01007387 */ /* 0x000fe80000100a00 */
[----:B------:R1:W-:Y:S04]  /*1c730*/  STL.64 [R1+0x290], R68 ;  /* 0x0002904401007387 */ /* 0x0003e80000100a00 */
[----:B------:R2:W-:Y:S04]  /*1c740*/  STL.64 [R1+0x298], R70 ;  /* 0x0002984601007387 */ /* 0x0005e80000100a00 */
[----:B------:R-:W-:Y:S04]  /*1c750*/  STL.64 [R1+0x390], R52 ;  /* 0x0003903401007387 */ /* 0x000fe80000100a00 */
[----:B------:R-:W-:Y:S04]  /*1c760*/  STL.64 [R1+0x398], R54 ;  /* 0x0003983601007387 */ /* 0x000fe80000100a00 */
[----:B-1----:R-:W3:Y:S04]  /*1c770*/  LDL.LU R68, [R1+0x610] ;  /* 0x0006100001447983 */ /* 0x002ee80000300800 */
[----:B------:R-:W-:Y:S04]  /*1c780*/  STL.64 [R1+0x470], R48 ;  /* 0x0004703001007387 */ /* 0x000fe80000100a00 */
[----:B------:R1:W-:Y:S04]  /*1c790*/  STL.64 [R1+0x478], R50 ;  /* 0x0004783201007387 */ /* 0x0003e80000100a00 */
[----:B------:R-:W-:Y:S04]  /*1c7a0*/  STL.64 [R1+0x4e0], R32 ;  /* 0x0004e02001007387 */ /* 0x000fe80000100a00 */
[----:B------:R4:W-:Y:S04]  /*1c7b0*/  STL.64 [R1+0x4e8], R34 ;  /* 0x0004e82201007387 */ /* 0x0009e80000100a00 */
[----:B------:R-:W3:Y:S04]  /*1c7c0*/  LDL.LU R69, [R1+0x614] ;  /* 0x0006140001457983 */ /* 0x000ee80000300800 */
[----:B--2---:R-:W3:Y:S04]  /*1c7d0*/  LDL.LU R70, [R1+0x618] ;  /* 0x0006180001467983 */ /* 0x004ee80000300800 */
[----:B------:R-:W3:Y:S04]  /*1c7e0*/  LDL.LU R71, [R1+0x61c] ;  /* 0x00061c0001477983 */ /* 0x000ee80000300800 */
[----:B------:R-:W2:Y:S04]  /*1c7f0*/  LDL.LU R116, [R1+0x710] ;  /* 0x0007100001747983 */ /* 0x000ea80000300800 */
[----:B------:R-:W2:Y:S04]  /*1c800*/  LDL.LU R117, [R1+0x714] ;  /* 0x0007140001757983 */ /* 0x000ea80000300800 */
[----:B------:R-:W2:Y:S04]  /*1c810*/  LDL.LU R118, [R1+0x718] ;  /* 0x0007180001767983 */ /* 0x000ea80000300800 */
[----:B------:R-:W2:Y:S01]  /*1c820*/  LDL.LU R119, [R1+0x71c] ;  /* 0x00071c0001777983 */ /* 0x000ea20000300800 */
[-C--:B-1----:R-:W-:Y:S08]  /*1c830*/  HMMA.1688.F32.TF32 R48, R188, R36.reuse, R72 ;  /* 0x00000024bc30723c */ /* 0x082ff00000081048 */
[-C--:B------:R-:W-:Y:S11]  /*1c840*/  HMMA.1688.F32.TF32 R52, R236, R36.reuse, R184 ;  /* 0x00000024ec34723c */ /* 0x080ff600000810b8 */
[----:B------:R-:W-:Y:S05]  /*1c850*/  @!UPT UIADD3 URZ, URZ, URZ, URZ ;  /* 0x0000003f3f3ff290 */ /* 0x000fea000fffe03f */
[----:B------:R-:W-:Y:S02]  /*1c860*/  IMAD.MOV.U32 R39, RZ, RZ, R48 ;  /* 0x000000ffff277224 */ /* 0x000fe400078e0030 */
[----:B----4-:R-:W-:Y:S02]  /*1c870*/  IMAD.MOV.U32 R34, RZ, RZ, R49 ;  /* 0x000000ffff227224 */ /* 0x010fe400078e0031 */
[----:B------:R-:W-:Y:S02]  /*1c880*/  IMAD.MOV.U32 R35, RZ, RZ, R50 ;  /* 0x000000ffff237224 */ /* 0x000fe400078e0032 */
[----:B------:R-:W-:Y:S02]  /*1c890*/  IMAD.MOV.U32 R31, RZ, RZ, R51 ;  /* 0x000000ffff1f7224 */ /* 0x000fe400078e0033 */
[-C--:B------:R-:W-:Y:S08]  /*1c8a0*/  HMMA.1688.F32.TF32 R48, R204, R36.reuse, R56 ;  /* 0x00000024cc30723c */ /* 0x080ff00000081038 */
[-C--:B------:R-:W-:Y:S11]  /*1c8b0*/  HMMA.1688.F32.TF32 R56, R220, R36.reuse, R168 ;  /* 0x00000024dc38723c */ /* 0x080ff600000810a8 */
[----:B------:R-:W-:Y:S04]  /*1c8c0*/  @!UPT UIADD3 URZ, URZ, URZ, URZ ;  /* 0x0000003f3f3ff290 */ /* 0x000fe8000fffe03f */
[----:B------:R-:W-:Y:S04]  /*1c8d0*/  STL.64 [R1+0x1020], R50 ;  /* 0x0010203201007387 */ /* 0x000fe80000100a00 */
[----:B------:R1:W-:Y:S04]  /*1c8e0*/  STL.64 [R1+0x1018], R48 ;  /* 0x0010183001007387 */ /* 0x0003e80000100a00 */
[----:B------:R-:W-:Y:S04]  /*1c8f0*/  STL.64 [R1+0xf0], R56 ;  /* 0x0000f03801007387 */ /* 0x000fe80000100a00 */
[----:B------:R4:W-:Y:S01]  /*1c900*/  STL.64 [R1+0xf8], R58 ;  /* 0x0000f83a01007387 */ /* 0x0009e20000100a00 */
[-C--:B-1----:R-:W-:Y:S03]  /*1c910*/  HMMA.1688.F32.TF32 R48, R248, R36.reuse, R60 ;  /* 0x00000024f830723c */ /* 0x082fe6000008103c */
[----:B------:R-:W-:Y:S04]  /*1c920*/  STL.64 [R1+0x120], R52 ;  /* 0x0001203401007387 */ /* 0x000fe80000100a00 */
[----:B------:R1:W-:Y:S01]  /*1c930*/  STL.64 [R1+0x128], R54 ;  /* 0x0001283601007387 */ /* 0x0003e20000100a00 */
[-C--:B----4-:R-:W-:Y:S08]  /*1c940*/  HMMA.1688.F32.TF32 R56, R4, R36.reuse, R96 ;  /* 0x000000240438723c */ /* 0x090ff00000081060 */
[-C--:B-1----:R-:W-:Y:S07]  /*1c950*/  HMMA.1688.F32.TF32 R52, R8, R36.reuse, R108 ;  /* 0x000000240834723c */ /* 0x082fee000008106c */
[----:B------:R-:W-:Y:S04]  /*1c960*/  STL.64 [R1+0x220], R48 ;  /* 0x0002203001007387 */ /* 0x000fe80000100a00 */
[----:B------:R1:W-:Y:S04]  /*1c970*/  STL.64 [R1+0x228], R50 ;  /* 0x0002283201007387 */ /* 0x0003e80000100a00 */
[----:B------:R-:W-:Y:S04]  /*1c980*/  STL.64 [R1+0x330], R56 ;  /* 0x0003303801007387 */ /* 0x000fe80000100a00 */
[----:B------:R-:W-:Y:S04]  /*1c990*/  STL.64 [R1+0x338], R58 ;  /* 0x0003383a01007387 */ /* 0x000fe80000100a00 */
[----:B------:R-:W-:Y:S04]  /*1c9a0*/  STL.64 [R1+0x420], R52 ;  /* 0x0004203401007387 */ /* 0x000fe80000100a00 */
[----:B------:R2:W-:Y:S04]  /*1c9b0*/  STL.64 [R1+0x428], R54 ;  /* 0x0004283601007387 */ /* 0x0005e80000100a00 */
        /* <DEDUP_REMOVED lines=8> */
[----:B-1----:R-:W-:Y:S03]  /*1ca40*/  HMMA.1688.F32.TF32 R48, R12, R36, R164 ;  /* 0x000000240c30723c */ /* 0x002fe600000810a4 */
[----:B------:R-:W-:Y:S11]  /*1ca50*/  LDSM.16.M88.4 R164, [R0+0x6800] ;  /* 0x0068000000a4783b */ /* 0x000ff60000000200 */
[----:B------:R-:W-:Y:S10]  /*1ca60*/  @!UPT UIADD3 URZ, URZ, URZ, URZ ;  /* 0x0000003f3f3ff290 */ /* 0x000ff4000fffe03f */
[----:B------:R-:W-:Y:S02]  /*1ca70*/  IMAD.MOV.U32 R24, RZ, RZ, R51 ;  /* 0x000000ffff187224 */ /* 0x000fe400078e0033 */
[----:B------:R-:W-:Y:S02]  /*1ca80*/  IMAD.MOV.U32 R25, RZ, RZ, R50 ;  /* 0x000000ffff197224 */ /* 0x000fe400078e0032 */
[----:B------:R-:W-:Y:S02]  /*1ca90*/  IMAD.MOV.U32 R28, RZ, RZ, R49 ;  /* 0x000000ffff1c7224 */ /* 0x000fe400078e0031 */
[----:B------:R-:W-:Y:S01]  /*1caa0*/  IMAD.MOV.U32 R29, RZ, RZ, R48 ;  /* 0x000000ffff1d7224 */ /* 0x000fe200078e0030 */
[----:B------:R-:W-:Y:S04]  /*1cab0*/  STL [R1+0xfb4], R24 ;  /* 0x000fb41801007387 */ /* 0x000fe80000100800 */
[----:B------:R-:W-:Y:S04]  /*1cac0*/  STL [R1+0xfb0], R25 ;  /* 0x000fb01901007387 */ /* 0x000fe80000100800 */
[----:B------:R-:W-:Y:S04]  /*1cad0*/  STL [R1+0xfac], R28 ;  /* 0x000fac1c01007387 */ /* 0x000fe80000100800 */
[----:B------:R-:W-:Y:S01]  /*1cae0*/  STL [R1+0xfa8], R29 ;  /* 0x000fa81d01007387 */ /* 0x000fe20000100800 */
[-C--:B--2---:R-:W-:Y:S08]  /*1caf0*/  HMMA.1688.F32.TF32 R52, R188, R40.reuse, R116 ;  /* 0x00000028bc34723c */ /* 0x084ff00000081074 */
[-C--:B---3--:R-:W-:Y:S11]  /*1cb00*/  HMMA.1688.F32.TF32 R56, R204, R40.reuse, R68 ;  /* 0x00000028cc38723c */ /* 0x088ff60000081044 */
[----:B------:R-:W-:Y:S04]  /*1cb10*/  @!UPT UIADD3 URZ, URZ, URZ, URZ ;  /* 0x0000003f3f3ff290 */ /* 0x000fe8000fffe03f */
[----:B------:R-:W-:Y:S04]  /*1cb20*/  STL.64 [R1+0x1030], R54 ;  /* 0x0010303601007387 */ /* 0x000fe80000100a00 */
[----:B------:R-:W-:Y:S04]  /*1cb30*/  STL.64 [R1+0x1028], R52 ;  /* 0x0010283401007387 */ /* 0x000fe80000100a00 */
[----:B------:R-:W2:Y:S04]  /*1cb40*/  LDL.LU R68, [R1+0x690] ;  /* 0x0006900001447983 */ /* 0x000ea80000300800 */
[----:B------:R-:W2:Y:S04]  /*1cb50*/  LDL.LU R69, [R1+0x694] ;  /* 0x0006940001457983 */ /* 0x000ea80000300800 */
[----:B------:R-:W2:Y:S04]  /*1cb60*/  LDL.LU R70, [R1+0x698] ;  /* 0x0006980001467983 */ /* 0x000ea80000300800 */
[----:B------:R-:W2:Y:S04]  /*1cb70*/  LDL.LU R71, [R1+0x69c] ;  /* 0x00069c0001477983 */ /* 0x000ea80000300800 */
[----:B------:R-:W3:Y:S04]  /*1cb80*/  LDL.LU R72, [R1+0x740] ;  /* 0x0007400001487983 */ /* 0x000ee80000300800 */
[----:B------:R-:W3:Y:S04]  /*1cb90*/  LDL.LU R73, [R1+0x744] ;  /* 0x0007440001497983 */ /* 0x000ee80000300800 */
[----:B------:R-:W3:Y:S04]  /*1cba0*/  LDL.LU R74, [R1+0x748] ;  /* 0x00074800014a7983 */ /* 0x000ee80000300800 */
[----:B------:R-:W3:Y:S04]  /*1cbb0*/  LDL.LU R75, [R1+0x74c] ;  /* 0x00074c00014b7983 */ /* 0x000ee80000300800 */
        /* <DEDUP_REMOVED lines=12> */
[----:B------:R-:W-:Y:S01]  /*1cc80*/  STL.64 [R1+0x1040], R58 ;  /* 0x0010403a01007387 */ /* 0x000fe20000100a00 */
[-C--:B----4-:R-:W-:Y:S08]  /*1cc90*/  HMMA.1688.F32.TF32 R48, R236, R40.reuse, R120 ;  /* 0x00000028ec30723c */ /* 0x090ff00000081078 */
[-C--:B------:R-:W-:Y:S01]  /*1cca0*/  HMMA.1688.F32.TF32 R60, R220, R40.reuse, R172 ;  /* 0x00000028dc3c723c */ /* 0x080fe200000810ac */
[----:B------:R-:W-:Y:S11]  /*1ccb0*/  STL.64 [R1+0x1038], R56 ;  /* 0x0010383801007387 */ /* 0x000ff60000100a00 */
[----:B------:R-:W-:Y:S11]  /*1ccc0*/  @!UPT UIADD3 URZ, URZ, URZ, URZ ;  /* 0x0000003f3f3ff290 */ /* 0x000ff6000fffe03f */
[----:B------:R-:W-:Y:S04]  /*1ccd0*/  STL.64 [R1+0x1050], R62 ;  /* 0x0010503e01007387 */ /* 0x000fe80000100a00 */
[----:B------:R-:W-:Y:S04]  /*1cce0*/  STL.64 [R1+0x1048], R60 ;  /* 0x0010483c01007387 */ /* 0x000fe80000100a00 */
        /* <DEDUP_REMOVED lines=9> */
[----:B------:R-:W-:Y:S01]  /*1cd80*/  HMMA.1688.F32.TF32 R48, R12, R40, R160 ;  /* 0x000000280c30723c */ /* 0x000fe200000810a0 */
[----:B------:R-:W-:Y:S04]  /*1cd90*/  STL.64 [R1+0x1f0], R56 ;  /* 0x0001f03801007387 */ /* 0x000fe80000100a00 */
[----:B------:R-:W-:Y:S04]  /*1cda0*/  STL.64 [R1+0x1f8], R58 ;  /* 0x0001f83a01007387 */ /* 0x000fe80000100a00 */
[----:B------:R-:W-:Y:S04]  /*1cdb0*/  STL.64 [R1+0x2b0], R52 ;  /* 0x0002b03401007387 */ /* 0x000fe80000100a00 */
[----:B------:R-:W-:Y:S04]  /*1cdc0*/  STL.64 [R1+0x2b8], R54 ;  /* 0x0002b83601007387 */ /* 0x000fe80000100a00 */
[----:B------:R-:W-:Y:S04]  /*1cdd0*/  STL [R1+0xfc4], R16 ;  /* 0x000fc41001007387 */ /* 0x000fe80000100800 */
[----:B------:R-:W-:Y:S04]  /*1cde0*/  STL [R1+0xfc0], R17 ;  /* 0x000fc01101007387 */ /* 0x000fe80000100800 */
[----:B------:R-:W-:Y:S04]  /*1cdf0*/  STL [R1+0xfbc], R20 ;  /* 0x000fbc1401007387 */ /* 0x000fe80000100800 */
[----:B------:R-:W-:Y:S01]  /*1ce00*/  STL [R1+0xfb8], R21 ;  /* 0x000fb81501007387 */ /* 0x000fe20000100800 */
[-C--:B---3--:R-:W-:Y:S03]  /*1ce10*/  HMMA.1688.F32.TF32 R64, R188, R44.reuse, R72 ;  /* 0x0000002cbc40723c */ /* 0x088fe60000081048 */
[----:B------:R-:W-:Y:S05]  /*1ce20*/  LDSM.16.M88.4 R160, [R0+0x6000] ;  /* 0x0060000000a0783b */ /* 0x000fea0000000200 */
[-C--:B--2---:R-:W-:Y:S08]  /*1ce30*/  HMMA.1688.F32.TF32 R68, R204, R44.reuse, R68 ;  /* 0x0000002ccc44723c */ /* 0x084ff00000081044 */
[-C--:B------:R-:W-:Y:S07]  /*1ce40*/  HMMA.1688.F32.TF32 R72, R220, R44.reuse, R168 ;  /* 0x0000002cdc48723c */ /* 0x080fee00000810a8 */
[----:B------:R-:W-:Y:S04]  /*1ce50*/  STL.64 [R1+0x1060], R66 ;  /* 0x0010604201007387 */ /* 0x000fe80000100a00 */
[----:B------:R-:W-:Y:S01]  /*1ce60*/  STL.64 [R1+0x490], R48 ;  /* 0x0004903001007387 */ /* 0x000fe20000100a00 */
[-C--:B------:R-:W-:Y:S03]  /*1ce70*/  HMMA.1688.F32.TF32 R76, R236, R44.reuse, R184 ;  /* 0x0000002cec4c723c */ /* 0x080fe600000810b8 */
[----:B------:R1:W-:Y:S05]  /*1ce80*/  STL.64 [R1+0x498], R50 ;  /* 0x0004983201007387 */ /* 0x0003ea0000100a00 */
[-C--:B-1----:R-:W-:Y:S01]  /*1ce90*/  HMMA.1688.F32.TF32 R48, R248, R44.reuse, R116 ;  /* 0x0000002cf830723c */ /* 0x082fe20000081074 */
[----:B------:R-:W-:Y:S04]  /*1cea0*/  STL.64 [R1+0x1058], R64 ;  /* 0x0010584001007387 */ /* 0x000fe80000100a00 */
[----:B------:R-:W-:Y:S04]  /*1ceb0*/  STL.64 [R1+0x1070], R70 ;  /* 0x0010704601007387 */ /* 0x000fe80000100a00 */
[----:B------:R-:W-:Y:S04]  /*1cec0*/  STL.64 [R1+0x1068], R68 ;  /* 0x0010684401007387 */ /* 0x000fe80000100a00 */
[----:B------:R-:W-:Y:S04]  /*1ced0*/  STL.64 [R1+0x1090], R74 ;  /* 0x0010904a01007387 */ /* 0x000fe80000100a00 */
[----:B------:R-:W-:Y:S04]  /*1cee0*/  STL.64 [R1+0x1088], R72 ;  /* 0x0010884801007387 */ /* 0x000fe80000100a00 */
[----:B------:R-:W-:Y:S04]  /*1cef0*/  STL.64 [R1+0x10a0], R78 ;  /* 0x0010a04e01007387 */ /* 0x000fe80000100a00 */
[----:B------:R-:W-:Y:S04]  /*1cf00*/  STL.64 [R1+0x1098], R76 ;  /* 0x0010984c01007387 */ /* 0x000fe80000100a00 */
[----:B------:R-:W2:Y:S04]  /*1cf10*/  LDL.LU R168, [R1+0x150] ;  /* 0x0001500001a87983 */ /* 0x000ea80000300800 */
        /* <DEDUP_REMOVED lines=45> */
[-C--:B-1----:R-:W-:Y:S03]  /*1d1f0*/  HMMA.1688.F32.TF32 R48, R8, R44.reuse, R84 ;  /* 0x0000002c0830723c */ /* 0x082fe60000081054 */
[----:B------:R-:W-:Y:S05]  /*1d200*/  LDSM.16.M88.4 R84, [R0+0x4800] ;  /* 0x004800000054783b */ /* 0x000fea0000000200 */
[----:B------:R-:W-:Y:S01]  /*1d210*/  HMMA.1688.F32.TF32 R52, R4, R44, R80 ;  /* 0x0000002c0434723c */ /* 0x000fe20000081050 */
[----:B------:R-:W1:Y:S11]  /*1d220*/  LDSM.16.M88.4 R80, [R0+0x4000] ;  /* 0x004000000050783b */ /* 0x000e760000000200 */
[----:B------:R-:W-:Y:S03]  /*1d230*/  @!UPT UIADD3 URZ, URZ, URZ, URZ ;  /* 0x0000003f3f3ff290 */ /* 0x000fe6000fffe03f */
[----:B------:R-:W-:Y:S01]  /*1d240*/  STL.64 [R1+0x360], R48 ;  /* 0x0003603001007387 */ /* 0x000fe20000100a00 */
[----:B------:R-:W-:-:S07]  /*1d250*/  IMAD.MOV.U32 R16, RZ, RZ, R51 ;  /* 0x000000ffff107224 */ /* 0x000fce00078e0033 */
[----:B------:R-:W-:Y:S04]  /*1d260*/  STL.64 [R1+0x240], R52 ;  /* 0x0002403401007387 */ /* 0x000fe80000100a00 */
[----:B------:R-:W-:Y:S04]  /*1d270*/  STL.64 [R1+0x248], R54 ;  /* 0x0002483601007387 */ /* 0x000fe80000100a00 */
[----:B------:R1:W-:Y:S02]  /*1d280*/  STL [R1+0x368], R50 ;  /* 0x0003683201007387 */ /* 0x0003e40000100800 */
[----:B-1----:R-:W-:Y:S02]  /*1d290*/  HMMA.1688.F32.TF32 R48, R12, R44, R92 ;  /* 0x0000002c0c30723c */ /* 0x002fe4000008105c */
[----:B------:R-:W-:Y:S04]  /*1d2a0*/  STL [R1+0xfc8], R16 ;  /* 0x000fc81001007387 */ /* 0x000fe80000100800 */
[----:B------:R-:W1:Y:S02]  /*1d2b0*/  LDSM.16.M88.4 R92, [R0+0x5800] ;  /* 0x00580000005c783b */ /* 0x000e640000000200 */
[-C--:B------:R-:W-:Y:S11]  /*1d2c0*/  HMMA.1688.F32.TF32 R52, R4, R80.reuse, R232 ;  /* 0x000000500434723c */ /* 0x080ff600000810e8 */
[----:B------:R-:W-:Y:S04]  /*1d2d0*/  @!UPT UIADD3 URZ, URZ, URZ, URZ ;  /* 0x0000003f3f3ff290 */ /* 0x000fe8000fffe03f */
[----:B------:R-:W-:Y:S04]  /*1d2e0*/  STL.64 [R1+0x460], R48 ;  /* 0x0004603001007387 */ /* 0x000fe80000100a00 */
[----:B------:R1:W-:Y:S02]  /*1d2f0*/  STL.64 [R1+0x468], R50 ;  /* 0x0004683201007387 */ /* 0x0003e40000100a00 */
[-C--:B-1----:R-:W-:Y:S11]  /*1d300*/  HMMA.1688.F32.TF32 R48, R8, R80.reuse, R212 ;  /* 0x000000500830723c */ /* 0x082ff600000810d4 */
[----:B------:R-:W-:Y:S11]  /*1d310*/  @!UPT UIADD3 URZ, URZ, URZ, URZ ;  /* 0x0000003f3f3ff290 */ /* 0x000ff6000fffe03f */
[----:B------:R-:W-:Y:S02]  /*1d320*/  @!UPT UIADD3 URZ, URZ, URZ, URZ ;  /* 0x0000003f3f3ff290 */ /* 0x000fe4000fffe03f */
[----:B------:R-:W-:Y:S01]  /*1d330*/  IMAD.MOV.U32 R16, RZ, RZ, R49 ;  /* 0x000000ffff107224 */ /* 0x000fe200078e0031 */
[-C--:B--2---:R-:W-:Y:S08]  /*1d340*/  HMMA.1688.F32.TF32 R56, R248, R80.reuse, R124 ;  /* 0x00000050f838723c */ /* 0x084ff0000008107c */
[-C--:B---3--:R-:W-:Y:S08]  /*1d350*/  HMMA.1688.F32.TF32 R96, R188, R80.reuse, R180 ;  /* 0x00000050bc60723c */ /* 0x088ff000000810b4 */
[-C--:B----4-:R-:W-:Y:S08]  /*1d360*/  HMMA.1688.F32.TF32 R100, R204, R80.reuse, R152 ;  /* 0x00000050cc64723c */ /* 0x090ff00000081098 */
[-C--:B------:R-:W-:Y:S07]  /*1d370*/  HMMA.1688.F32.TF32 R104, R220, R80.reuse, R200 ;  /* 0x00000050dc68723c */ /* 0x080fee00000810c8 */
[----:B------:R-:W-:Y:S04]  /*1d380*/  STL.64 [R1+0x10b0], R98 ;  /* 0x0010b06201007387 */ /* 0x000fe80000100a00 */
[----:B------:R-:W-:Y:S04]  /*1d390*/  STL.64 [R1+0x10a8], R96 ;  /* 0x0010a86001007387 */ /* 0x000fe80000100a00 */
[----:B------:R-:W-:Y:S04]  /*1d3a0*/  STL.64 [R1+0x10c0], R102 ;  /* 0x0010c06601007387 */ /* 0x000fe80000100a00 */
[----:B------:R-:W-:Y:S04]  /*1d3b0*/  STL.64 [R1+0x10b8], R100 ;  /* 0x0010b86401007387 */ /* 0x000fe80000100a00 */
[----:B------:R-:W-:Y:S04]  /*1d3c0*/  STL.64 [R1+0x10d0], R106 ;  /* 0x0010d06a01007387 */ /* 0x000fe80000100a00 */
[----:B------:R-:W-:Y:S04]  /*1d3d0*/  STL.64 [R1+0x10c8], R104 ;  /* 0x0010c86801007387 */ /* 0x000fe80000100a00 */
[----:B------:R-:W-:Y:S04]  /*1d3e0*/  STL.64 [R1+0x100], R56 ;  /* 0x0001003801007387 */ /* 0x000fe80000100a00 */
[----:B------:R-:W-:Y:S04]  /*1d3f0*/  STL.64 [R1+0x108], R58 ;  /* 0x0001083a01007387 */ /* 0x000fe80000100a00 */
[----:B------:R-:W-:Y:S04]  /*1d400*/  STL [R1+0x300], R48 ;  /* 0x0003003001007387 */ /* 0x000fe80000100800 */
[----:B------:R-:W-:Y:S04]  /*1d410*/  STL.64 [R1+0x200], R52 ;  /* 0x0002003401007387 */ /* 0x000fe80000100a00 */
[----:B------:R-:W-:Y:S04]  /*1d420*/  STL.64 [R1+0x208], R54 ;  /* 0x0002083601007387 */ /* 0x000fe80000100a00 */
[----:B------:R1:W-:Y:S02]  /*1d430*/  STL.64 [R1+0x308], R50 ;  /* 0x0003083201007387 */ /* 0x0003e40000100a00 */
[----:B-1----:R-:W-:Y:S02]  /*1d440*/  HMMA.1688.F32.TF32 R48, R12, R80, R112 ;  /* 0x000000500c30723c */ /* 0x002fe40000081070 */
[----:B------:R-:W-:Y:S06]  /*1d450*/  STL [R1+0xfdc], R16 ;  /* 0x000fdc1001007387 */ /* 0x000fec0000100800 */
[-C--:B------:R-:W-:Y:S11]  /*1d460*/  HMMA.1688.F32.TF32 R52, R248, R84.reuse, R168 ;  /* 0x00000054f834723c */ /* 0x080ff600000810a8 */
[----:B------:R-:W-:Y:S04]  /*1d470*/  @!UPT UIADD3 URZ, URZ, URZ, URZ ;  /* 0x0000003f3f3ff290 */ /* 0x000fe8000fffe03f */
[----:B------:R-:W-:Y:S04]  /*1d480*/  STL.64 [R1+0x590], R48 ;  /* 0x0005903001007387 */ /* 0x000fe80000100a00 */
[----:B------:R1:W-:Y:S02]  /*1d490*/  STL.64 [R1+0x598], R50 ;  /* 0x0005983201007387 */ /* 0x0003e40000100a00 */
[----:B-1----:R-:W-:Y:S02]  /*1d4a0*/  HMMA.1688.F32.TF32 R48, R4, R84, R184 ;  /* 0x000000540430723c */ /* 0x002fe400000810b8 */
[----:B------:R-:W-:Y:S04]  /*1d4b0*/  STL.64 [R1+0xa0], R52 ;  /* 0x0000a03401007387 */ /* 0x000fe80000100a00 */
[----:B------:R-:W-:Y:S01]  /*1d4c0*/  STL.64 [R1+0xa8], R54 ;  /* 0x0000a83601007387 */ /* 0x000fe20000100a00 */
[----:B------:R-:W-:-:S03]  /*1d4d0*/  IMAD.MOV.U32 R184, RZ, RZ, R128 ;  /* 0x000000ffffb87224 */ /* 0x000fc600078e0080 */
[----:B------:R-:W2:Y:S01]  /*1d4e0*/  LDL.LU R128, [R1+0x1140] ;  /* 0x0011400001807983 */ /* 0x000ea20000300800 */
[----:B------:R-:W-:Y:S11]  /*1d4f0*/  IMAD.MOV.U32 R185, RZ, RZ, R129 ;  /* 0x000000ffffb97224 */ /* 0x000ff600078e0081 */
[----:B------:R-:W-:Y:S01]  /*1d500*/  @!UPT UIADD3 URZ, URZ, URZ, URZ ;  /* 0x0000003f3f3ff290 */ /* 0x000fe2000fffe03f */
[----:B------:R-:W-:Y:S04]  /*1d510*/  STL.64 [R1+0x1e0], R48 ;  /* 0x0001e03001007387 */ /* 0x000fe80000100a00 */
[----:B------:R1:W-:Y:S04]  /*1d520*/  STL.64 [R1+0x1e8], R50 ;  /* 0x0001e83201007387 */ /* 0x0003e80000100a00 */
[----:B------:R-:W3:Y:S01]  /*1d530*/  LDL.LU R129, [R1+0x113c] ;  /* 0x00113c0001817983 */ /* 0x000ee20000300800 */
[----:B------:R-:W-:Y:S01]  /*1d540*/  IMAD.MOV.U32 R186, RZ, RZ, R141 ;  /* 0x000000ffffba7224 */ /* 0x000fe200078e008d */
[----:B------:R-:W-:Y:S01]  /*1d550*/  HMMA.1688.F32.TF32 R124, R236, R84, R172 ;  /* 0x00000054ec7c723c */ /* 0x000fe200000810ac */
[----:B------:R-:W-:Y:S01]  /*1d560*/  IMAD.MOV.U32 R187, RZ, RZ, R140 ;  /* 0x000000ffffbb7224 */ /* 0x000fe200078e008c */
[----:B------:R-:W4:Y:S04]  /*1d570*/  LDL.LU R141, [R1+0x1138] ;  /* 0x00113800018d7983 */ /* 0x000f280000300800 */
[----:B------:R-:W4:Y:S01]  /*1d580*/  LDL.LU R140, [R1+0x1134] ;  /* 0x00113400018c7983 */ /* 0x000f220000300800 */
[----:B------:R-:W-:-:S03]  /*1d590*/  IMAD.MOV.U32 R152, RZ, RZ, R137 ;  /* 0x000000ffff987224 */ /* 0x000fc600078e0089 */
[----:B------:R-:W4:Y:S01]  /*1d5a0*/  LDL.LU R172, [R1+0x680] ;  /* 0x0006800001ac7983 */ /* 0x000f220000300800 */
[----:B------:R-:W-:-:S03]  /*1d5b0*/  IMAD.MOV.U32 R153, RZ, RZ, R136 ;  /* 0x000000ffff997224 */ /* 0x000fc600078e0088 */
[----:B------:R-:W4:Y:S01]  /*1d5c0*/  LDL.LU R173, [R1+0x684] ;  /* 0x0006840001ad7983 */ /* 0x000f220000300800 */
[----:B------:R-:W-:-:S03]  /*1d5d0*/  IMAD.MOV.U32 R154, RZ, RZ, R133 ;  /* 0x000000ffff9a7224 */ /* 0x000fc600078e0085 */
[----:B------:R-:W4:Y:S01]  /*1d5e0*/  LDL.LU R174, [R1+0x688] ;  /* 0x0006880001ae7983 */ /* 0x000f220000300800 */
[----:B------:R-:W-:-:S03]  /*1d5f0*/  IMAD.MOV.U32 R155, RZ, RZ, R132 ;  /* 0x000000ffff9b7224 */ /* 0x000fc600078e0084 */
[----:B------:R-:W4:Y:S04]  /*1d600*/  LDL.LU R175, [R1+0x68c] ;  /* 0x00068c0001af7983 */ /* 0x000f280000300800 */
[----:B------:R-:W4:Y:S04]  /*1d610*/  LDL.LU R137, [R1+0x1130] ;  /* 0x0011300001897983 */ /* 0x000f280000300800 */
[----:B------:R-:W4:Y:S04]  /*1d620*/  LDL.LU R136, [R1+0x112c] ;  /* 0x00112c0001887983 */ /* 0x000f280000300800 */
[----:B------:R-:W4:Y:S04]  /*1d630*/  LDL.LU R133, [R1+0x1128] ;  /* 0x0011280001857983 */ /* 0x000f280000300800 */
[----:B------:R-:W4:Y:S01]  /*1d640*/  LDL.LU R132, [R1+0x1124] ;  /* 0x0011240001847983 */ /* 0x000f220000300800 */
[----:B------:R-:W-:Y:S08]  /*1d650*/  HMMA.1688.F32.TF32 R112, R188, R84, R196 ;  /* 0x00000054bc70723c */ /* 0x000ff000000810c4 */
[----:B------:R-:W-:Y:S01]  /*1d660*/  HMMA.1688.F32.TF32 R108, R236, R80, R176 ;  /* 0x00000050ec6c723c */ /* 0x000fe200000810b0 */
[----:B--2---:R-:W-:-:S02]  /*1d670*/  IMAD.MOV.U32 R143, RZ, RZ, R128 ;  /* 0x000000ffff8f7224 */ /* 0x004fc400078e0080 */
[----:B---3--:R-:W-:Y:S02]  /*1d680*/  IMAD.MOV.U32 R142, RZ, RZ, R129 ;  /* 0x000000ffff8e7224 */ /* 0x008fe400078e0081 */
[----:B------:R-:W2:Y:S04]  /*1d690*/  LDL.LU R129, [R1+0x1120] ;  /* 0x0011200001817983 */ /* 0x000ea80000300800 */
[----:B------:R-:W2:Y:S04]  /*1d6a0*/  LDL.LU R128, [R1+0x111c] ;  /* 0x00111c0001807983 */ /* 0x000ea80000300800 */
        /* <DEDUP_REMOVED lines=26> */
[-C--:B-1----:R-:W-:Y:S11]  /*1d850*/  HMMA.1688.F32.TF32 R48, R8, R84.reuse, R228 ;  /* 0x000000540830723c */ /* 0x082ff600000810e4 */
        /* <DEDUP_REMOVED lines=12> */
[----:B------:R1:W-:Y:S02]  /*1d920*/  STL.64 [R1+0x3f8], R50 ;  /* 0x0003f83201007387 */ /* 0x0003e40000100a00 */
[-C--:B-1----:R-:W-:Y:S08]  /*1d930*/  HMMA.1688.F32.TF32 R48, R8, R88.reuse, R240 ;  /* 0x000000580830723c */ /* 0x082ff000000810f0 */
[-C--:B------:R-:W-:Y:S11]  /*1d940*/  HMMA.1688.F32.TF32 R52, R4, R88.reuse, R152 ;  /* 0x000000580434723c */ /* 0x080ff60000081098 */
[----:B------:R-:W-:Y:S05]  /*1d950*/  @!UPT UIADD3 URZ, URZ, URZ, URZ ;  /* 0x0000003f3f3ff290 */ /* 0x000fea000fffe03f */
[----:B------:R-:W-:Y:S02]  /*1d960*/  IMAD.MOV.U32 R37, RZ, RZ, R48 ;  /* 0x000000ffff257224 */ /* 0x000fe400078e0030 */
[----:B------:R-:W-:Y:S02]  /*1d970*/  IMAD.MOV.U32 R40, RZ, RZ, R49 ;  /* 0x000000ffff287224 */ /* 0x000fe400078e0031 */
[----:B------:R-:W-:Y:S02]  /*1d980*/  IMAD.MOV.U32 R41, RZ, RZ, R50 ;  /* 0x000000ffff297224 */ /* 0x000fe400078e0032 */
[----:B------:R-:W-:Y:S02]  /*1d990*/  IMAD.MOV.U32 R44, RZ, RZ, R51 ;  /* 0x000000ffff2c7224 */ /* 0x000fe400078e0033 */
[-C--:B------:R-:W-:Y:S08]  /*1d9a0*/  HMMA.1688.F32.TF32 R48, R12, R88.reuse, R144 ;  /* 0x000000580c30723c */ /* 0x080ff00000081090 */
[----:B--2---:R-:W-:Y:S11]  /*1d9b0*/  HMMA.1688.F32.TF32 R56, R248, R88, R180 ;  /* 0x00000058f838723c */ /* 0x004ff600000810b4 */
[----:B------:R-:W-:Y:S11]  /*1d9c0*/  @!UPT UIADD3 URZ, URZ, URZ, URZ ;  /* 0x0000003f3f3ff290 */ /* 0x000ff6000fffe03f */
[----:B------:R-:W-:Y:S01]  /*1d9d0*/  @!UPT UIADD3 URZ, URZ, URZ, URZ ;  /* 0x0000003f3f3ff290 */ /* 0x000fe2000fffe03f */
[----:B------:R-:W-:Y:S04]  /*1d9e0*/  STL.64 [R1+0x80], R56 ;  /* 0x0000803801007387 */ /* 0x000fe80000100a00 */
[----:B------:R-:W-:Y:S04]  /*1d9f0*/  STL.64 [R1+0x88], R58 ;  /* 0x0000883a01007387 */ /* 0x000fe80000100a00 */
[----:B------:R-:W-:Y:S04]  /*1da00*/  STL.64 [R1+0x190], R52 ;  /* 0x0001903401007387 */ /* 0x000fe80000100a00 */
[----:B------:R1:W-:Y:S04]  /*1da10*/  STL.64 [R1+0x198], R54 ;  /* 0x0001983601007387 */ /* 0x0003e80000100a00 */
[----:B------:R-:W-:Y:S04]  /*1da20*/  STL [R1+0xfec], R37 ;  /* 0x000fec2501007387 */ /* 0x000fe80000100800 */
[----:B------:R-:W-:Y:S04]  /*1da30*/  STL [R1+0xfe8], R40 ;  /* 0x000fe82801007387 */ /* 0x000fe80000100800 */
[----:B------:R-:W-:Y:S01]  /*1da40*/  STL [R1+0xfe4], R41 ;  /* 0x000fe42901007387 */ /* 0x000fe20000100800 */
[-C--:B-1----:R-:W-:Y:S03]  /*1da50*/  HMMA.1688.F32.TF32 R52, R4, R92.reuse, R184 ;  /* 0x0000005c0434723c */ /* 0x082fe600000810b8 */
[----:B------:R-:W-:Y:S04]  /*1da60*/  STL [R1+0xfe0], R44 ;  /* 0x000fe02c01007387 */ /* 0x000fe80000100800 */
[----:B------:R-:W-:Y:S04]  /*1da70*/  STL.64 [R1+0x5a0], R48 ;  /* 0x0005a03001007387 */ /* 0x000fe80000100a00 */
[----:B------:R1:W-:Y:S01]  /*1da80*/  STL.64 [R1+0x5a8], R50 ;  /* 0x0005a83201007387 */ /* 0x0003e20000100a00 */
[-C--:B---3--:R-:W-:Y:S03]  /*1da90*/  HMMA.1688.F32.TF32 R56, R248, R92.reuse, R168 ;  /* 0x0000005cf838723c */ /* 0x088fe600000810a8 */
[----:B------:R-:W2:Y:S05]  /*1daa0*/  LDSM.16.M88.4 R168, [R0+0x7000] ;  /* 0x0070000000a8783b */ /* 0x000eaa0000000200 */
[----:B-1----:R-:W-:Y:S11]  /*1dab0*/  HMMA.1688.F32.TF32 R48, R8, R92, R244 ;  /* 0x0000005c0830723c */ /* 0x002ff600000810f4 */
[----:B------:R-:W-:Y:S04]  /*1dac0*/  @!UPT UIADD3 URZ, URZ, URZ, URZ ;  /* 0x0000003f3f3ff290 */ /* 0x000fe8000fffe03f */
[----:B------:R-:W-:Y:S04]  /*1dad0*/  STL.64 [R1+0x30], R56 ;  /* 0x0000303801007387 */ /* 0x000fe80000100a00 */
[----:B------:R-:W-:Y:S04]  /*1dae0*/  STL.64 [R1+0x38], R58 ;  /* 0x0000383a01007387 */ /* 0x000fe80000100a00 */
[----:B------:R-:W-:Y:S01]  /*1daf0*/  STL.64 [R1+0x150], R52 ;  /* 0x0001503401007387 */ /* 0x000fe20000100a00 */
[----:B------:R-:W-:Y:S02]  /*1db00*/  IMAD.MOV.U32 R41, RZ, RZ, R48 ;  /* 0x000000ffff297224 */ /* 0x000fe400078e0030 */
[----:B------:R-:W-:Y:S01]  /*1db10*/  IMAD.MOV.U32 R44, RZ, RZ, R49 ;  /* 0x000000ffff2c7224 */ /* 0x000fe200078e0031 */
[----:B------:R-:W-:Y:S01]  /*1db20*/  STL.64 [R1+0x158], R54 ;  /* 0x0001583601007387 */ /* 0x000fe20000100a00 */
[----:B------:R-:W-:-:S03]  /*1db30*/  IMAD.MOV.U32 R16, RZ, RZ, R51 ;  /* 0x000000ffff107224 */ /* 0x000fc600078e0033 */
[----:B------:R1:W-:Y:S02]  /*1db40*/  STL [R1+0x268], R50 ;  /* 0x0002683201007387 */ /* 0x0003e40000100800 */
[-C--:B-1----:R-:W-:Y:S02]  /*1db50*/  HMMA.1688.F32.TF32 R48, R12, R92.reuse, R224 ;  /* 0x0000005c0c30723c */ /* 0x082fe400000810e0 */
[----:B------:R-:W-:Y:S04]  /*1db60*/  STL [R1+0xffc], R41 ;  /* 0x000ffc2901007387 */ /* 0x000fe80000100800 */
[----:B------:R-:W-:Y:S04]  /*1db70*/  STL [R1+0xff8], R44 ;  /* 0x000ff82c01007387 */ /* 0x000fe80000100800 */
[----:B------:R-:W-:Y:S04]  /*1db80*/  STL [R1+0xff0], R16 ;  /* 0x000ff01001007387 */ /* 0x000fe80000100800 */
[----:B------:R-:W2:Y:S09]  /*1db90*/  LDL.LU R56, [R1+0x6d0] ;  /* 0x0006d00001387983 */ /* 0x000eb20000300800 */
[----:B------:R1:W-:Y:S04]  /*1dba0*/  STL.64 [R1+0x570], R48 ;  /* 0x0005703001007387 */ /* 0x0003e80000100a00 */
        /* <DEDUP_REMOVED lines=32> */
[-C--:B------:R-:W-:Y:S03]  /*1ddb0*/  HMMA.1688.F32.TF32 R152, R220, R92.reuse, R196 ;  /* 0x0000005cdc98723c */ /* 0x080fe600000810c4 */
        /* <DEDUP_REMOVED lines=52> */
[----:B---3--:R-:W3:Y:S04]  /*1e100*/  LDL.LU R50, [R1+0x648] ;  /* 0x0006480001327983 */ /* 0x008ee80000300800 */
[----:B------:R-:W3:Y:S01]  /*1e110*/  LDL.LU R51, [R1+0x64c] ;  /* 0x00064c0001337983 */ /* 0x000ee20000300800 */
[----:B----4-:R-:W-:Y:S03]  /*1e120*/  HMMA.1688.F32.TF32 R156, R236, R92, R172 ;  /* 0x0000005cec9c723c */ /* 0x010fe600000810ac */
[----:B------:R-:W1:Y:S05]  /*1e130*/  LDSM.16.M88.4 R172, [R0+0x7800] ;  /* 0x0078000000ac783b */ /* 0x000e6a0000000200 */
[----:B--2---:R-:W-:Y:S08]  /*1e140*/  HMMA.1688.F32.TF32 R68, R248, R160, R68 ;  /* 0x000000a0f844723c */ /* 0x004ff00000081044 */
[C---:B------:R-:W-:Y:S08]  /*1e150*/  HMMA.1688.F32.TF32 R116, R204.reuse, R84, R116 ;  /* 0x00000054cc74723c */ /* 0x040ff00000081074 */
[----:B------:R-:W-:Y:S08]  /*1e160*/  HMMA.1688.F32.TF32 R132, R204, R88, R132 ;  /* 0x00000058cc84723c */ /* 0x000ff00000081084 */
[C---:B------:R-:W-:Y:S08]  /*1e170*/  HMMA.1688.F32.TF32 R240, R248.reuse, R164, R60 ;  /* 0x000000a4f8f0723c */ /* 0x040ff0000008103c */
[----:B------:R-:W-:Y:S08]  /*1e180*/  HMMA.1688.F32.TF32 R244, R248, R168, R56 ;  /* 0x000000a8f8f4723c */ /* 0x000ff00000081038 */
[-C--:B------:R-:W-:Y:S08]  /*1e190*/  HMMA.1688.F32.TF32 R128, R188, R88.reuse, R128 ;  /* 0x00000058bc80723c */ /* 0x080ff00000081080 */
[-C--:B------:R-:W-:Y:S08]  /*1e1a0*/  HMMA.1688.F32.TF32 R136, R220, R88.reuse, R136 ;  /* 0x00000058dc88723c */ /* 0x080ff00000081088 */
[----:B------:R-:W-:Y:S08]  /*1e1b0*/  HMMA.1688.F32.TF32 R140, R236, R88, R140 ;  /* 0x00000058ec8c723c */ /* 0x000ff0000008108c */
[----:B------:R-:W-:Y:S08]  /*1e1c0*/  HMMA.1688.F32.TF32 R120, R220, R84, R120 ;  /* 0x00000054dc78723c */ /* 0x000ff00000081078 */
[C---:B------:R-:W-:Y:S08]  /*1e1d0*/  HMMA.1688.F32.TF32 R196, R204.reuse, R164, R196 ;  /* 0x000000a4ccc4723c */ /* 0x040ff000000810c4 */
[C---:B------:R-:W-:Y:S08]  /*1e1e0*/  HMMA.1688.F32.TF32 R192, R204.reuse, R160, R192 ;  /* 0x000000a0ccc0723c */ /* 0x040ff000000810c0 */
[C---:B------:R-:W-:Y:S08]  /*1e1f0*/  HMMA.1688.F32.TF32 R200, R204.reuse, R168, R200 ;  /* 0x000000a8ccc8723c */ /* 0x040ff000000810c8 */
[----:B-1----:R-:W-:Y:S08]  /*1e200*/  HMMA.1688.F32.TF32 R204, R204, R172, R232 ;  /* 0x000000accccc723c */ /* 0x002ff000000810e8 */
[----:B------:R-:W-:Y:S01]  /*1e210*/  HMMA.1688.F32.TF32 R232, R236, R168, R64 ;  /* 0x000000a8ece8723c */ /* 0x000fe20000081040 */
[----:B------:R-:W2:Y:S04]  /*1e220*/  LDL.LU R64, [R1+0x630] ;  /* 0x0006300001407983 */ /* 0x000ea80000300800 */
[----:B------:R-:W2:Y:S04]  /*1e230*/  LDL.LU R65, [R1+0x634] ;  /* 0x0006340001417983 */ /* 0x000ea80000300800 */
[----:B------:R-:W2:Y:S04]  /*1e240*/  LDL.LU R66, [R1+0x638] ;  /* 0x0006380001427983 */ /* 0x000ea80000300800 */
[----:B------:R-:W2:Y:S04]  /*1e250*/  LDL.LU R67, [R1+0x63c] ;  /* 0x00063c0001437983 */ /* 0x000ea80000300800 */
[----:B------:R-:W-:Y:S04]  /*1e260*/  STL.64 [R1+0x10], R68 ;  /* 0x0000104401007387 */ /* 0x000fe80000100a00 */
[----:B------:R-:W-:Y:S04]  /*1e270*/  STL.64 [R1+0x18], R70 ;  /* 0x0000184601007387 */ /* 0x000fe80000100a00 */
[----:B------:R-:W4:Y:S04]  /*1e280*/  LDL.LU R60, [R1+0x620] ;  /* 0x00062000013c7983 */ /* 0x000f280000300800 */
[----:B------:R-:W4:Y:S04]  /*1e290*/  LDL.LU R61, [R1+0x624] ;  /* 0x00062400013d7983 */ /* 0x000f280000300800 */
[----:B------:R-:W4:Y:S04]  /*1e2a0*/  LDL.LU R62, [R1+0x628] ;  /* 0x00062800013e7983 */ /* 0x000f280000300800 */
[----:B------:R-:W4:Y:S01]  /*1e2b0*/  LDL.LU R63, [R1+0x62c] ;  /* 0x00062c00013f7983 */ /* 0x000f220000300800 */
[----:B---3--:R-:W-:Y:S03]  /*1e2c0*/  HMMA.1688.F32.TF32 R48, R4, R160, R48 ;  /* 0x000000a00430723c */ /* 0x008fe60000081030 */
[----:B------:R-:W3:Y:S04]  /*1e2d0*/  LDL.LU R56, [R1+0x5f0] ;  /* 0x0005f00001387983 */ /* 0x000ee80000300800 */
[----:B------:R-:W3:Y:S01]  /*1e2e0*/  LDL.LU R57, [R1+0x5f4] ;  /* 0x0005f40001397983 */ /* 0x000ee20000300800 */
[----:B------:R-:W-:Y:S03]  /*1e2f0*/  HMMA.1688.F32.TF32 R248, R248, R172, R52 ;  /* 0x000000acf8f8723c */ /* 0x000fe60000081034 */
[----:B------:R-:W3:Y:S04]  /*1e300*/  LDL.LU R58, [R1+0x5f8] ;  /* 0x0005f800013a7983 */ /* 0x000ee80000300800 */
[----:B------:R-:W3:Y:S04]  /*1e310*/  LDL.LU R59, [R1+0x5fc] ;  /* 0x0005fc00013b7983 */ /* 0x000ee80000300800 */
[----:B------:R-:W3:Y:S04]  /*1e320*/  LDL.LU R52, [R1+0x560] ;  /* 0x0005600001347983 */ /* 0x000ee80000300800 */
[----:B------:R-:W3:Y:S01]  /*1e330*/  LDL.LU R53, [R1+0x564] ;  /* 0x0005640001357983 */ /* 0x000ee20000300800 */
[----:B------:R-:W-:-:S03]  /*1e340*/  IMAD.MOV.U32 R92, RZ, RZ, R48 ;  /* 0x000000ffff5c7224 */ /* 0x000fc600078e0030 */
[----:B------:R-:W3:Y:S01]  /*1e350*/  LDL.LU R54, [R1+0x568] ;  /* 0x0005680001367983 */ /* 0x000ee20000300800 */
[----:B------:R-:W-:-:S03]  /*1e360*/  IMAD.MOV.U32 R89, RZ, RZ, R49 ;  /* 0x000000ffff597224 */ /* 0x000fc600078e0031 */
[----:B------:R-:W3:Y:S01]  /*1e370*/  LDL.LU R55, [R1+0x56c] ;  /* 0x00056c0001377983 */ /* 0x000ee20000300800 */
[----:B------:R-:W-:-:S03]  /*1e380*/  IMAD.MOV.U32 R88, RZ, RZ, R50 ;  /* 0x000000ffff587224 */ /* 0x000fc600078e0032 */
[----:B------:R-:W4:Y:S01]  /*1e390*/  LDL.LU R48, [R1+0x550] ;  /* 0x0005500001307983 */ /* 0x000f220000300800 */
[----:B------:R-:W-:-:S03]  /*1e3a0*/  IMAD.MOV.U32 R85, RZ, RZ, R51 ;  /* 0x000000ffff557224 */ /* 0x000fc600078e0033 */
[----:B------:R-:W4:Y:S04]  /*1e3b0*/  LDL.LU R49, [R1+0x554] ;  /* 0x0005540001317983 */ /* 0x000f280000300800 */
[----:B------:R-:W4:Y:S04]  /*1e3c0*/  LDL.LU R50, [R1+0x558] ;  /* 0x0005580001327983 */ /* 0x000f280000300800 */
[----:B------:R-:W4:Y:S04]  /*1e3d0*/  LDL.LU R51, [R1+0x55c] ;  /* 0x00055c0001337983 */ /* 0x000f280000300800 */
[----:B------:R-:W-:Y:S04]  /*1e3e0*/  STL [R1+0x1008], R85 ;  /* 0x0010085501007387 */ /* 0x000fe80000100800 */
[----:B------:R-:W-:Y:S04]  /*1e3f0*/  STL [R1+0x1004], R88 ;  /* 0x0010045801007387 */ /* 0x000fe80000100800 */
[----:B------:R-:W-:Y:S04]  /*1e400*/  STL [R1+0x1000], R89 ;  /* 0x0010005901007387 */ /* 0x000fe80000100800 */
[----:B------:R1:W-:Y:S01]  /*1e410*/  STL [R1+0xff4], R92 ;  /* 0x000ff45c01007387 */ /* 0x0003e20000100800 */
[----:B--2---:R-:W-:Y:S11]  /*1e420*/  HMMA.1688.F32.TF32 R64, R4, R164, R64 ;  /* 0x000000a40440723c */ /* 0x004ff60000081040 */
[----:B------:R-:W-:Y:S11]  /*1e430*/  @!UPT UIADD3 URZ, URZ, URZ, URZ ;  /* 0x0000003f3f3ff290 */ /* 0x000ff6000fffe03f */
[----:B------:R-:W-:Y:S02]  /*1e440*/  @!UPT UIADD3 URZ, URZ, URZ, URZ ;  /* 0x0000003f3f3ff290 */ /* 0x000fe4000fffe03f */
[----:B------:R-:W-:Y:S02]  /*1e450*/  IMAD.MOV.U32 R29, RZ, RZ, R66 ;  /* 0x000000ffff1d7224 */ /* 0x000fe400078e0042 */
[----:B------:R-:W-:Y:S02]  /*1e460*/  IMAD.MOV.U32 R28, RZ, RZ, R65 ;  /* 0x000000ffff1c7224 */ /* 0x000fe400078e0041 */
[----:B------:R-:W-:Y:S01]  /*1e470*/  IMAD.MOV.U32 R25, RZ, RZ, R64 ;  /* 0x000000ffff197224 */ /* 0x000fe200078e0040 */
[----:B------:R2:W-:Y:S04]  /*1e480*/  STL [R1+0x1014], R29 ;  /* 0x0010141d01007387 */ /* 0x0005e80000100800 */
[----:B------:R1:W-:Y:S04]  /*1e490*/  STL [R1+0x1010], R28 ;  /* 0x0010101c01007387 */ /* 0x0003e80000100800 */
[----:B------:R1:W-:Y:S01]  /*1e4a0*/  STL [R1+0x100c], R25 ;  /* 0x00100c1901007387 */ /* 0x0003e20000100800 */
[C---:B---3--:R-:W-:Y:S08]  /*1e4b0*/  HMMA.1688.F32.TF32 R52, R8.reuse, R160, R52 ;  /* 0x000000a00834723c */ /* 0x048ff00000081034 */
[----:B----4-:R-:W-:Y:S11]  /*1e4c0*/  HMMA.1688.F32.TF32 R48, R8, R164, R48 ;  /* 0x000000a40830723c */ /* 0x010ff60000081030 */
[----:B------:R-:W-:Y:S05]  /*1e4d0*/  @!UPT UIADD3 URZ, URZ, URZ, URZ ;  /* 0x0000003f3f3ff290 */ /* 0x000fea000fffe03f */
[----:B-1----:R-:W-:Y:S02]  /*1e4e0*/  IMAD.MOV.U32 R92, RZ, RZ, R52 ;  /* 0x000000ffff5c7224 */ /* 0x002fe400078e0034 */
[----:B------:R-:W-:Y:S02]  /*1e4f0*/  IMAD.MOV.U32 R16, RZ, RZ, R53 ;  /* 0x000000ffff107224 */ /* 0x000fe400078e0035 */
[----:B------:R-:W-:Y:S02]  /*1e500*/  IMAD.MOV.U32 R52, RZ, RZ, R26 ;  /* 0x000000ffff347224 */ /* 0x000fe400078e001a */
[----:B------:R-:W-:Y:S02]  /*1e510*/  IMAD.MOV.U32 R37, RZ, RZ, R54 ;  /* 0x000000ffff257224 */ /* 0x000fe400078e0036 */
[----:B------:R-:W-:Y:S02]  /*1e520*/  IMAD.MOV.U32 R53, RZ, RZ, R30 ;  /* 0x000000ffff357224 */ /* 0x000fe400078e001e */
[----:B------:R-:W-:-:S02]  /*1e530*/  IMAD.MOV.U32 R36, RZ, RZ, R48 ;  /* 0x000000ffff247224 */ /* 0x000fc400078e0030 */
[----:B------:R-:W-:Y:S02]  /*1e540*/  IMAD.MOV.U32 R33, RZ, RZ, R49 ;  /* 0x000000ffff217224 */ /* 0x000fe400078e0031 */
[----:B------:R-:W-:Y:S02]  /*1e550*/  IMAD.MOV.U32 R48, RZ, RZ, R39 ;  /* 0x000000ffff307224 */ /* 0x000fe400078e0027 */
[----:B------:R-:W-:Y:S01]  /*1e560*/  IMAD.MOV.U32 R32, RZ, RZ, R50 ;  /* 0x000000ffff207224 */ /* 0x000fe200078e0032 */
[----:B------:R-:W3:Y:S01]  /*1e570*/  LDL.LU R39, [R1+0x1118] ;  /* 0x0011180001277983 */ /* 0x000ee20000300800 */
[----:B------:R-:W-:Y:S02]  /*1e580*/  IMAD.MOV.U32 R49, RZ, RZ, R34 ;  /* 0x000000ffff317224 */ /* 0x000fe400078e0022 */
[----:B------:R-:W-:Y:S01]  /*1e590*/  IMAD.MOV.U32 R0, RZ, RZ, R51 ;  /* 0x000000ffff007224 */ /* 0x000fe200078e0033 */
[----:B------:R-:W4:Y:S01]  /*1e5a0*/  LDL.LU R34, [R1+0x1114] ;  /* 0x0011140001227983 */ /* 0x000f220000300800 */
[----:B------:R-:W-:-:S02]  /*1e5b0*/  IMAD.MOV.U32 R50, RZ, RZ, R35 ;  /* 0x000000ffff327224 */ /* 0x000fc400078e0023 */
[----:B------:R-:W-:Y:S01]  /*1e5c0*/  IMAD.MOV.U32 R51, RZ, RZ, R31 ;  /* 0x000000ffff337224 */ /* 0x000fe200078e001f */
[----:B------:R-:W4:Y:S01]  /*1e5d0*/  LDL.LU R35, [R1+0x1110] ;  /* 0x0011100001237983 */ /* 0x000f220000300800 */
[----:B------:R-:W-:-:S03]  /*1e5e0*/  IMAD.MOV.U32 R54, RZ, RZ, R18 ;  /* 0x000000ffff367224 */ /* 0x000fc600078e0012 */
[----:B------:R-:W2:Y:S04]  /*1e5f0*/  LDL.LU R31, [R1+0x110c] ;  /* 0x00110c00011f7983 */ /* 0x000ea80000300800 */
[----:B------:R-:W3:Y:S04]  /*1e600*/  LDL.LU R26, [R1+0x1108] ;  /* 0x00110800011a7983 */ /* 0x000ee80000300800 */
[----:B------:R-:W4:Y:S04]  /*1e610*/  LDL.LU R30, [R1+0x1104] ;  /* 0x00110400011e7983 */ /* 0x000f280000300800 */
[----:B------:R-:W4:Y:S01]  /*1e620*/  LDL.LU R18, [R1+0x1100] ;  /* 0x0011000001127983 */ /* 0x000f220000300800 */
[----:B------:R-:W-:Y:S01]  /*1e630*/  HMMA.1688.F32.TF32 R176, R188, R160, R176 ;  /* 0x000000a0bcb0723c */ /* 0x000fe200000810b0 */
[----:B------:R-:W-:-:S02]  /*1e640*/  IMAD.MOV.U32 R40, RZ, RZ, R55 ;  /* 0x000000ffff287224 */ /* 0x000fc400078e0037 */
[----:B------:R-:W-:Y:S02]  /*1e650*/  IMAD.MOV.U32 R55, RZ, RZ, R252 ;  /* 0x000000ffff377224 */ /* 0x000fe400078e00fc */
[----:B------:R-:W4:Y:S03]  /*1e660*/  LDL.LU R252, [R1+0x10fc] ;  /* 0x0010fc0001fc7983 */ /* 0x000f260000300800 */
[C---:B------:R-:W-:Y:S08]  /*1e670*/  HMMA.1688.F32.TF32 R180, R188.reuse, R164, R180 ;  /* 0x000000a4bcb4723c */ /* 0x040ff000000810b4 */
[C---:B------:R-:W-:Y:S08]  /*1e680*/  HMMA.1688.F32.TF32 R184, R188.reuse, R168, R184 ;  /* 0x000000a8bcb8723c */ /* 0x040ff000000810b8 */
[----:B------:R-:W-:Y:S08]  /*1e690*/  HMMA.1688.F32.TF32 R188, R188, R172, R212 ;  /* 0x000000acbcbc723c */ /* 0x000ff000000810d4 */
[C---:B------:R-:W-:Y:S01]  /*1e6a0*/  HMMA.1688.F32.TF32 R212, R220.reuse, R164, R104 ;  /* 0x000000a4dcd4723c */ /* 0x040fe20000081068 */
[----:B------:R-:W4:Y:S04]  /*1e6b0*/  LDL.LU R104, [R1+0x540] ;  /* 0x0005400001687983 */ /* 0x000f280000300800 */
[----:B------:R-:W4:Y:S03]  /*1e6c0*/  LDL.LU R105, [R1+0x544] ;  /* 0x0005440001697983 */ /* 0x000f260000300800 */
[C---:B------:R-:W-:Y:S01]  /*1e6d0*/  HMMA.1688.F32.TF32 R208, R220.reuse, R160, R208 ;  /* 0x000000a0dcd0723c */ /* 0x040fe200000810d0 */
[----:B------:R-:W4:Y:S04]  /*1e6e0*/  LDL.LU R106, [R1+0x548] ;  /* 0x00054800016a7983 */ /* 0x000f280000300800 */
[----:B------:R-:W4:Y:S03]  /*1e6f0*/  LDL.LU R107, [R1+0x54c] ;  /* 0x00054c00016b7983 */ /* 0x000f260000300800 */
[C---:B------:R-:W-:Y:S08]  /*1e700*/  HMMA.1688.F32.TF32 R216, R220.reuse, R168, R216 ;  /* 0x000000a8dcd8723c */ /* 0x040ff000000810d8 */
[----:B------:R-:W-:Y:S01]  /*1e710*/  HMMA.1688.F32.TF32 R220, R220, R172, R100 ;  /* 0x000000acdcdc723c */ /* 0x000fe20000081064 */
        /* <DEDUP_REMOVED lines=8> */
[----:B------:R-:W4:Y:S04]  /*1e7a0*/  LDL.LU R73, [R1+0x324] ;  /* 0x0003240001497983 */ /* 0x000f280000300800 */
[----:B------:R-:W4:Y:S04]  /*1e7b0*/  LDL.LU R74, [R1+0x328] ;  /* 0x00032800014a7983 */ /* 0x000f280000300800 */
[----:B------:R-:W4:Y:S04]  /*1e7c0*/  LDL.LU R75, [R1+0x32c] ;  /* 0x00032c00014b7983 */ /* 0x000f280000300800 */
[----:B------:R-:W4:Y:S04]  /*1e7d0*/  LDL.LU R76, [R1+0x410] ;  /* 0x00041000014c7983 */ /* 0x000f280000300800 */
[----:B------:R-:W4:Y:S01]  /*1e7e0*/  LDL.LU R77, [R1+0x414] ;  /* 0x00041400014d7983 */ /* 0x000f220000300800 */
[C---:B------:R-:W-:Y:S03]  /*1e7f0*/  HMMA.1688.F32.TF32 R60, R4.reuse, R168, R60 ;  /* 0x000000a8043c723c */ /* 0x040fe6000008103c */
[----:B------:R-:W4:Y:S04]  /*1e800*/  LDL.LU R78, [R1+0x418] ;  /* 0x00041800014e7983 */ /* 0x000f280000300800 */
[----:B------:R-:W4:Y:S01]  /*1e810*/  LDL.LU R79, [R1+0x41c] ;  /* 0x00041c00014f7983 */ /* 0x000f220000300800 */
[----:B------:R-:W-:Y:S03]  /*1e820*/  HMMA.1688.F32.TF32 R4, R4, R172, R56 ;  /* 0x000000ac0404723c */ /* 0x000fe60000081038 */
[----:B------:R-:W4:Y:S04]  /*1e830*/  LDL.LU R96, [R1+0x2e0] ;  /* 0x0002e00001607983 */ /* 0x000f280000300800 */
[----:B------:R-:W4:Y:S04]  /*1e840*/  LDL.LU R97, [R1+0x2e4] ;  /* 0x0002e40001617983 */ /* 0x000f280000300800 */
[----:B------:R-:W4:Y:S04]  /*1e850*/  LDL.LU R98, [R1+0x2e8] ;  /* 0x0002e80001627983 */ /* 0x000f280000300800 */
[----:B------:R-:W4:Y:S01]  /*1e860*/  LDL.LU R99, [R1+0x2ec] ;  /* 0x0002ec0001637983 */ /* 0x000f220000300800 */
[----:B--2---:R-:W-:-:S02]  /*1e870*/  IMAD.MOV.U32 R59, RZ, RZ, R31 ;  /* 0x000000ffff3b7224 */ /* 0x004fc400078e001f */
[----:B---3--:R-:W-:Y:S02]  /*1e880*/  IMAD.MOV.U32 R58, RZ, RZ, R26 ;  /* 0x000000ffff3a7224 */ /* 0x008fe400078e001a */
[----:B----4-:R-:W-:Y:S02]  /*1e890*/  IMAD.MOV.U32 R57, RZ, RZ, R30 ;  /* 0x000000ffff397224 */ /* 0x010fe400078e001e */
[----:B------:R-:W-:Y:S02]  /*1e8a0*/  IMAD.MOV.U32 R56, RZ, RZ, R18 ;  /* 0x000000ffff387224 */ /* 0x000fe400078e0012 */
[----:B------:R-:W2:Y:S04]  /*1e8b0*/  LDL.LU R18, [R1+0x10f8] ;  /* 0x0010f80001127983 */ /* 0x000ea80000300800 */
[----:B------:R-:W3:Y:S04]  /*1e8c0*/  LDL.LU R30, [R1+0x10f4] ;  /* 0x0010f400011e7983 */ /* 0x000ee80000300800 */
[----:B------:R-:W4:Y:S04]  /*1e8d0*/  LDL.LU R26, [R1+0x10f0] ;  /* 0x0010f000011a7983 */ /* 0x000f280000300800 */
[----:B------:R-:W2:Y:S01]  /*1e8e0*/  LDL.LU R31, [R1+0x10ec] ;  /* 0x0010ec00011f7983 */ /* 0x000ea20000300800 */
[----:B------:R-:W-:-:S03]  /*1e8f0*/  IMAD.MOV.U32 R93, RZ, RZ, R67 ;  /* 0x000000ffff5d7224 */ /* 0x000fc600078e0043 */
[----:B------:R-:W2:Y:S04]  /*1e900*/  LDL.LU R64, [R1+0x2d0] ;  /* 0x0002d00001407983 */ /* 0x000ea80000300800 */
[----:B------:R-:W2:Y:S04]  /*1e910*/  LDL.LU R65, [R1+0x2d4] ;  /* 0x0002d40001417983 */ /* 0x000ea80000300800 */
[----:B------:R-:W2:Y:S01]  /*1e920*/  LDL.LU R66, [R1+0x2d8] ;  /* 0x0002d80001427983 */ /* 0x000ea20000300800 */
[----:B------:R-:W-:Y:S01]  /*1e930*/  IMAD.MOV.U32 R84, RZ, RZ, R60 ;  /* 0x000000ffff547224 */ /* 0x000fe200078e003c */
[----:B------:R-:W-:Y:S01]  /*1e940*/  HMMA.1688.F32.TF32 R104, R8, R168, R104 ;  /* 0x000000a80868723c */ /* 0x000fe20000081068 */
[----:B------:R-:W-:-:S02]  /*1e950*/  IMAD.MOV.U32 R81, RZ, RZ, R61 ;  /* 0x000000ffff517224 */ /* 0x000fc400078e003d */
[----:B------:R-:W-:Y:S02]  /*1e960*/  IMAD.MOV.U32 R80, RZ, RZ, R62 ;  /* 0x000000ffff507224 */ /* 0x000fe400078e003e */
[----:B------:R-:W-:-:S03]  /*1e970*/  IMAD.MOV.U32 R45, RZ, RZ, R63 ;  /* 0x000000ffff2d7224 */ /* 0x000fc600078e003f */
[----:B------:R-:W-:Y:S01]  /*1e980*/  HMMA.1688.F32.TF32 R8, R8, R172, R100 ;  /* 0x000000ac0808723c */ /* 0x000fe20000081064 */
[----:B------:R-:W-:Y:S11]  /*1e990*/  IMAD.MOV.U32 R63, RZ, RZ, R252 ;  /* 0x000000ffff3f7224 */ /* 0x000ff600078e00fc */
[----:B------:R-:W-:Y:S04]  /*1e9a0*/  @!UPT UIADD3 URZ, URZ, URZ, URZ ;  /* 0x0000003f3f3ff290 */ /* 0x000fe8000fffe03f */
        /* <DEDUP_REMOVED lines=9> */
[----:B------:R-:W3:Y:S04]  /*1ea40*/  LDL.LU R30, [R1+0x10e8] ;  /* 0x0010e800011e7983 */ /* 0x000ee80000300800 */
[----:B------:R-:W3:Y:S01]  /*1ea50*/  LDL.LU R68, [R1+0x3b0] ;  /* 0x0003b00001447983 */ /* 0x000ee20000300800 */
[----:B----4-:R-:W-:-:S03]  /*1ea60*/  IMAD.MOV.U32 R61, RZ, RZ, R26 ;  /* 0x000000ffff3d7224 */ /* 0x010fc600078e001a */
[----:B------:R-:W4:Y:S01]  /*1ea70*/  LDL.LU R69, [R1+0x3b4] ;  /* 0x0003b40001457983 */ /* 0x000f220000300800 */
[----:B--2---:R-:W-:-:S03]  /*1ea80*/  IMAD.MOV.U32 R60, RZ, RZ, R31 ;  /* 0x000000ffff3c7224 */ /* 0x004fc600078e001f */
[----:B------:R-:W4:Y:S01]  /*1ea90*/  LDL.LU R70, [R1+0x3b8] ;  /* 0x0003b80001467983 */ /* 0x000f220000300800 */
[----:B------:R-:W-:-:S03]  /*1eaa0*/  IMAD.MOV.U32 R62, RZ, RZ, R18 ;  /* 0x000000ffff3e7224 */ /* 0x000fc600078e0012 */
[----:B------:R-:W4:Y:S04]  /*1eab0*/  LDL.LU R71, [R1+0x3bc] ;  /* 0x0003bc0001477983 */ /* 0x000f280000300800 */
[----:B------:R-:W3:Y:S04]  /*1eac0*/  LDL.LU R31, [R1+0x10e4] ;  /* 0x0010e400011f7983 */ /* 0x000ee80000300800 */
[----:B------:R-:W2:Y:S04]  /*1ead0*/  LDL.LU R26, [R1+0x10e0] ;  /* 0x0010e000011a7983 */ /* 0x000ea80000300800 */
[----:B------:R-:W4:Y:S04]  /*1eae0*/  LDL.LU R18, [R1+0x10dc] ;  /* 0x0010dc0001127983 */ /* 0x000f280000300800 */
[----:B------:R-:W2:Y:S04]  /*1eaf0*/  LDL.LU R252, [R1+0x10d8] ;  /* 0x0010d80001fc7983 */ /* 0x000ea80000300800 */
[----:B------:R-:W2:Y:S04]  /*1eb00*/  LDL.LU.64 R106, [R1+0x10d0] ;  /* 0x0010d000016a7983 */ /* 0x000ea80000300a00 */
[----:B------:R-:W2:Y:S04]  /*1eb10*/  LDL.LU.64 R104, [R1+0x10c8] ;  /* 0x0010c80001687983 */ /* 0x000ea80000300a00 */
[----:B------:R-:W2:Y:S04]  /*1eb20*/  LDL.LU.64 R102, [R1+0x10c0] ;  /* 0x0010c00001667983 */ /* 0x000ea80000300a00 */
[----:B------:R-:W2:Y:S04]  /*1eb30*/  LDL.LU.64 R100, [R1+0x10b8] ;  /* 0x0010b80001647983 */ /* 0x000ea80000300a00 */
[----:B------:R-:W2:Y:S04]  /*1eb40*/  LDL.LU R8, [R1+0x380] ;  /* 0x0003800001087983 */ /* 0x000ea80000300800 */
[----:B------:R-:W2:Y:S04]  /*1eb50*/  LDL.LU R9, [R1+0x384] ;  /* 0x0003840001097983 */ /* 0x000ea80000300800 */
[----:B------:R-:W2:Y:S04]  /*1eb60*/  LDL.LU R10, [R1+0x388] ;  /* 0x00038800010a7983 */ /* 0x000ea80000300800 */
[----:B------:R-:W2:Y:S01]  /*1eb70*/  LDL.LU R11, [R1+0x38c] ;  /* 0x00038c00010b7983 */ /* 0x000ea20000300800 */
[C---:B------:R-:W-:Y:S08]  /*1eb80*/  HMMA.1688.F32.TF32 R96, R12.reuse, R160, R96 ;  /* 0x000000a00c60723c */ /* 0x040ff00000081060 */
[C---:B------:R-:W-:Y:S08]  /*1eb90*/  HMMA.1688.F32.TF32 R76, R12.reuse, R164, R76 ;  /* 0x000000a40c4c723c */ /* 0x040ff0000008104c */
[----:B------:R-:W-:Y:S07]  /*1eba0*/  HMMA.1688.F32.TF32 R72, R12, R168, R72 ;  /* 0x000000a80c48723c */ /* 0x000fee0000081048 */
[----:B------:R-:W-:Y:S04]  /*1ebb0*/  STL.64 [R1+0x2e0], R96 ;  /* 0x0002e06001007387 */ /* 0x000fe80000100a00 */
[----:B------:R1:W-:Y:S04]  /*1ebc0*/  STL.64 [R1+0x2e8], R98 ;  /* 0x0002e86201007387 */ /* 0x0003e80000100a00 */
[----:B-1----:R-:W3:Y:S04]  /*1ebd0*/  LDL.LU.64 R98, [R1+0x10b0] ;  /* 0x0010b00001627983 */ /* 0x002ee80000300a00 */
[----:B------:R-:W3:Y:S04]  /*1ebe0*/  LDL.LU.64 R96, [R1+0x10a8] ;  /* 0x0010a80001607983 */ /* 0x000ee80000300a00 */
[----:B------:R-:W3:Y:S04]  /*1ebf0*/  LDL.LU R160, [R1+0x2f0] ;  /* 0x0002f00001a07983 */ /* 0x000ee80000300800 */
[----:B------:R-:W-:Y:S04]  /*1ec00*/  STL.64 [R1+0x410], R76 ;  /* 0x0004104c01007387 */ /* 0x000fe80000100a00 */
[----:B------:R1:W-:Y:S01]  /*1ec10*/  STL.64 [R1+0x418], R78 ;  /* 0x0004184e01007387 */ /* 0x0003e20000100a00 */
[----:B------:R-:W-:-:S03]  /*1ec20*/  IMAD.MOV.U32 R161, RZ, RZ, R75 ;  /* 0x000000ffffa17224 */ /* 0x000fc600078e004b */
[----:B-1----:R-:W3:Y:S04]  /*1ec30*/  LDL.LU.64 R78, [R1+0x10a0] ;  /* 0x0010a000014e7983 */ /* 0x002ee80000300a00 */
[----:B------:R-:W3:Y:S04]  /*1ec40*/  LDL.LU.64 R76, [R1+0x1098] ;  /* 0x00109800014c7983 */ /* 0x000ee80000300a00 */
[----:B------:R-:W-:Y:S04]  /*1ec50*/  STL.64 [R1+0x320], R72 ;  /* 0x0003204801007387 */ /* 0x000fe80000100a00 */
[----:B------:R1:W-:Y:S04]  /*1ec60*/  STL [R1+0x328], R74 ;  /* 0x0003284a01007387 */ /* 0x0003e80000100800 */
[----:B-1----:R-:W4:Y:S04]  /*1ec70*/  LDL.LU.64 R74, [R1+0x1090] ;  /* 0x00109000014a7983 */ /* 0x002f280000300a00 */
[----:B------:R-:W4:Y:S01]  /*1ec80*/  LDL.LU.64 R72, [R1+0x1088] ;  /* 0x0010880001487983 */ /* 0x000f220000300a00 */
[----:B--2---:R-:W-:Y:S07]  /*1ec90*/  HMMA.1688.F32.TF32 R8, R12, R172, R8 ;  /* 0x000000ac0c08723c */ /* 0x004fee0000081008 */
[----:B------:R-:W-:-:S02]  /*1eca0*/  IMAD.MOV.U32 R12, RZ, RZ, R19 ;  /* 0x000000ffff0c7224 */ /* 0x000fc400078e0013 */
[----:B------:R-:W4:Y:S01]  /*1ecb0*/  LDL.LU R19, [R1+0x1084] ;  /* 0x0010840001137983 */ /* 0x000f220000300800 */
[----:B------:R-:W-:Y:S02]  /*1ecc0*/  IMAD.MOV.U32 R13, RZ, RZ, R22 ;  /* 0x000000ffff0d7224 */ /* 0x000fe400078e0016 */
[----:B------:R-:W-:Y:S01]  /*1ecd0*/  IMAD.MOV.U32 R14, RZ, RZ, R23 ;  /* 0x000000ffff0e7224 */ /* 0x000fe200078e0017 */
[----:B------:R-:W2:Y:S01]  /*1ece0*/  LDL.LU R22, [R1+0x1080] ;  /* 0x0010800001167983 */ /* 0x000ea20000300800 */
[----:B------:R-:W-:-:S03]  /*1ecf0*/  IMAD.MOV.U32 R15, RZ, RZ, R27 ;  /* 0x000000ffff0f7224 */ /* 0x000fc600078e001b */
[----:B------:R-:W2:Y:S04]  /*1ed00*/  LDL.LU R23, [R1+0x107c] ;  /* 0x00107c0001177983 */ /* 0x000ea80000300800 */
[----:B------:R-:W2:Y:S01]  /*1ed10*/  LDL.LU R27, [R1+0x1078] ;  /* 0x00107800011b7983 */ /* 0x000ea20000300800 */
[----:B------:R-:W-:Y:S02]  /*1ed20*/  IMAD.MOV.U32 R17, RZ, RZ, R4 ;  /* 0x000000ffff117224 */ /* 0x000fe400078e0004 */
[----:B------:R-:W-:Y:S01]  /*1ed30*/  IMAD.MOV.U32 R20, RZ, RZ, R5 ;  /* 0x000000ffff147224 */ /* 0x000fe200078e0005 */
[----:B------:R-:W-:Y:S01]  /*1ed40*/  LDS R4, [R2+0x13000] ;  /* 0x0130000002047984 */ /* 0x000fe20000000800 */
[----:B------:R-:W-:Y:S02]  /*1ed50*/  IMAD.MOV.U32 R21, RZ, RZ, R6 ;  /* 0x000000ffff157224 */ /* 0x000fe400078e0006 */
[----:B------:R-:W-:Y:S01]  /*1ed60*/  IMAD.MOV.U32 R24, RZ, RZ, R7 ;  /* 0x000000ffff187224 */ /* 0x000fe200078e0007 */
[----:B------:R-:W-:Y:S04]  /*1ed70*/  LDS R6, [R2+0x13800] ;  /* 0x0138000002067984 */ /* 0x000fe80000000800 */
[----:B------:R-:W-:Y:S04]  /*1ed80*/  LDS R5, [R3+0x13000] ;  /* 0x0130000003057984 */ /* 0x000fe80000000800 */
[----:B------:R-:W3:Y:S02]  /*1ed90*/  LDS R7, [R3+0x13800] ;  /* 0x0138000003077984 */ /* 0x000ee40000000800 */
[C---:B---3--:R-:W-:Y:S08]  /*1eda0*/  HMMA.1688.F32.TF32 R56, R4.reuse, R30, R56 ;  /* 0x0000001e0438723c */ /* 0x048ff00000081038 */
[C---:B------:R-:W-:Y:S08]  /*1edb0*/  HMMA.1688.F32.TF32 R52, R4.reuse, R34, R52 ;  /* 0x000000220434723c */ /* 0x040ff00000081034 */
[C---:B----4-:R-:W-:Y:S08]  /*1edc0*/  HMMA.1688.F32.TF32 R68, R4.reuse, R18, R68 ;  /* 0x000000120444723c */ /* 0x050ff00000081044 */
[C---:B--2---:R-:W-:Y:S08]  /*1edd0*/  HMMA.1688.F32.TF32 R64, R4.reuse, R22, R64 ;  /* 0x000000160440723c */ /* 0x044ff00000081040 */
[C---:B------:R-:W-:Y:S07]  /*1ede0*/  HMMA.1688.F32.TF32 R60, R4.reuse, R26, R60 ;  /* 0x0000001a043c723c */ /* 0x040fee000008103c */
        /* <DEDUP_REMOVED lines=9> */
[----:B------:R1:W-:Y:S04]  /*1ee80*/  STL.64 [R1+0x558], R62 ;  /* 0x0005583e01007387 */ /* 0x0003e80000100a00 */
[----:B-1----:R-:W4:Y:S04]  /*1ee90*/  LDL.LU.64 R62, [R1+0x1050] ;  /* 0x00105000013e7983 */ /* 0x002f280000300a00 */
[----:B------:R-:W4:Y:S04]  /*1eea0*/  LDL.LU.64 R60, [R1+0x1048] ;  /* 0x00104800013c7983 */ /* 0x000f280000300a00 */
[----:B------:R-:W-:Y:S04]  /*1eeb0*/  STL.64 [R1+0x5c0], R56 ;  /* 0x0005c03801007387 */ /* 0x000fe80000100a00 */
[----:B------:R1:W-:Y:S04]  /*1eec0*/  STL.64 [R1+0x5c8], R58 ;  /* 0x0005c83a01007387 */ /* 0x0003e80000100a00 */
[----:B-1----:R-:W2:Y:S04]  /*1eed0*/  LDL.LU.64 R58, [R1+0x1040] ;  /* 0x00104000013a7983 */ /* 0x002ea80000300a00 */
[----:B------:R-:W2:Y:S04]  /*1eee0*/  LDL.LU.64 R56, [R1+0x1038] ;  /* 0x0010380001387983 */ /* 0x000ea80000300a00 */
[----:B------:R-:W-:Y:S04]  /*1eef0*/  STL.64 [R1+0x680], R52 ;  /* 0x0006803401007387 */ /* 0x000fe80000100a00 */
[----:B------:R1:W-:Y:S04]  /*1ef00*/  STL.64 [R1+0x688], R54 ;  /* 0x0006883601007387 */ /* 0x0003e80000100a00 */
[----:B-1----:R-:W2:Y:S04]  /*1ef10*/  LDL.LU.64 R54, [R1+0x1030] ;  /* 0x0010300001367983 */ /* 0x002ea80000300a00 */
[----:B------:R-:W2:Y:S01]  /*1ef20*/  LDL.LU.64 R52, [R1+0x1028] ;  /* 0x0010280001347983 */ /* 0x000ea20000300a00 */
[C---:B------:R-:W-:Y:S08]  /*1ef30*/  HMMA.1688.F32.TF32 R48, R4.reuse, R38, R48 ;  /* 0x000000260430723c */ /* 0x040ff00000081030 */
[C---:B------:R-:W-:Y:S08]  /*1ef40*/  HMMA.1688.F32.TF32 R96, R4.reuse, R82, R96 ;  /* 0x000000520460723c */ /* 0x040ff00000081060 */
[C---:B------:R-:W-:Y:S07]  /*1ef50*/  HMMA.1688.F32.TF32 R112, R4.reuse, R86, R112 ;  /* 0x000000560470723c */ /* 0x040fee0000081070 */
[----:B------:R-:W-:Y:S04]  /*1ef60*/  STL.64 [R1+0x6c0], R48 ;  /* 0x0006c03001007387 */ /* 0x000fe80000100a00 */
[----:B------:R1:W-:Y:S04]  /*1ef70*/  STL.64 [R1+0x6c8], R50 ;  /* 0x0006c83201007387 */ /* 0x0003e80000100a00 */
[----:B-1----:R-:W4:Y:S04]  /*1ef80*/  LDL.LU.64 R50, [R1+0x1020] ;  /* 0x0010200001327983 */ /* 0x002f280000300a00 */
[----:B------:R-:W4:Y:S01]  /*1ef90*/  LDL.LU.64 R48, [R1+0x1018] ;  /* 0x0010180001307983 */ /* 0x000f220000300a00 */
[C---:B---3--:R-:W-:Y:S08]  /*1efa0*/  HMMA.1688.F32.TF32 R64, R4.reuse, R46, R64 ;  /* 0x0000002e0440723c */ /* 0x048ff00000081040 */
[C---:B--2---:R-:W-:Y:S11]  /*1efb0*/  HMMA.1688.F32.TF32 R52, R4.reuse, R42, R52 ;  /* 0x0000002a0434723c */ /* 0x044ff60000081034 */
[----:B------:R-:W-:Y:S11]  /*1efc0*/  @!UPT UIADD3 URZ, URZ, URZ, URZ ;  /* 0x0000003f3f3ff290 */ /* 0x000ff6000fffe03f */
[----:B------:R-:W-:Y:S01]  /*1efd0*/  @!UPT UIADD3 URZ, URZ, URZ, URZ ;  /* 0x0000003f3f3ff290 */ /* 0x000fe2000fffe03f */
[----:B------:R1:W-:Y:S04]  /*1efe0*/  STL.64 [R1+0x710], R52 ;  /* 0x0007103401007387 */ /* 0x0003e80000100a00 */
[----:B------:R2:W-:Y:S04]  /*1eff0*/  STL.64 [R1+0x718], R54 ;  /* 0x0007183601007387 */ /* 0x0005e80000100a00 */
[----:B-1----:R-:W3:Y:S04]  /*1f000*/  LDL.LU R52, [R1+0x140] ;  /* 0x0001400001347983 */ /* 0x002ee80000300800 */
[----:B------:R-:W3:Y:S04]  /*1f010*/  LDL.LU R53, [R1+0x144] ;  /* 0x0001440001357983 */ /* 0x000ee80000300800 */
[----:B--2---:R-:W3:Y:S04]  /*1f020*/  LDL.LU R54, [R1+0x148] ;  /* 0x0001480001367983 */ /* 0x004ee80000300800 */
[----:B------:R-:W3:Y:S04]  /*1f030*/  LDL.LU R55, [R1+0x14c] ;  /* 0x00014c0001377983 */ /* 0x000ee80000300800 */
        /* <DEDUP_REMOVED lines=17> */
[----:B------:R-:W3:Y:S01]  /*1f150*/  LDL.LU R115, [R1+0x3ac] ;  /* 0x0003ac0001737983 */ /* 0x000ee20000300800 */
[C---:B------:R-:W-:Y:S08]  /*1f160*/  HMMA.1688.F32.TF32 R128, R4.reuse, R90, R128 ;  /* 0x0000005a0480723c */ /* 0x040ff00000081080 */
[----:B------:R-:W-:Y:S01]  /*1f170*/  HMMA.1688.F32.TF32 R144, R4, R94, R144 ;  /* 0x0000005e0490723c */ /* 0x000fe20000081090 */
[----:B------:R-:W-:-:S02]  /*1f180*/  IMAD.MOV.U32 R172, RZ, RZ, R8 ;  /* 0x000000ffffac7224 */ /* 0x000fc400078e0008 */
[----:B------:R-:W-:Y:S01]  /*1f190*/  IMAD.MOV.U32 R168, RZ, RZ, R9 ;  /* 0x000000ffffa87224 */ /* 0x000fe200078e0009 */
[----:B------:R-:W-:Y:S01]  /*1f1a0*/  LDS R8, [R252+0x13000] ;  /* 0x01300000fc087984 */ /* 0x000fe20000000800 */
[----:B------:R-:W-:Y:S02]  /*1f1b0*/  IMAD.MOV.U32 R165, RZ, RZ, R10 ;  /* 0x000000ffffa57224 */ /* 0x000fe400078e000a */
[----:B------:R-:W-:Y:S01]  /*1f1c0*/  IMAD.MOV.U32 R164, RZ, RZ, R11 ;  /* 0x000000ffffa47224 */ /* 0x000fe200078e000b */
[----:B------:R-:W-:Y:S04]  /*1f1d0*/  LDS R10, [R252+0x13800] ;  /* 0x01380000fc0a7984 */ /* 0x000fe80000000800 */
[----:B------:R-:W-:Y:S04]  /*1f1e0*/  LDS R9, [R160+0x13000] ;  /* 0x01300000a0097984 */ /* 0x000fe80000000800 */
[----:B------:R-:W-:Y:S04]  /*1f1f0*/  STL.64 [R1+0x820], R128 ;  /* 0x0008208001007387 */ /* 0x000fe80000100a00 */
[----:B------:R1:W-:Y:S04]  /*1f200*/  STL.64 [R1+0x828], R130 ;  /* 0x0008288201007387 */ /* 0x0003e80000100a00 */
[----:B------:R-:W2:Y:S01]  /*1f210*/  LDS R11, [R160+0x13800] ;  /* 0x01380000a00b7984 */ /* 0x000ea20000000800 */
[C---:B-1----:R-:W-:Y:S03]  /*1f220*/  HMMA.1688.F32.TF32 R128, R4.reuse, R162, R176 ;  /* 0x000000a20480723c */ /* 0x042fe600000810b0 */
[----:B------:R-:W-:Y:S04]  /*1f230*/  STL.64 [R1+0x870], R144 ;  /* 0x0008709001007387 */ /* 0x000fe80000100a00 */
[----:B------:R1:W-:Y:S01]  /*1f240*/  STL.64 [R1+0x878], R146 ;  /* 0x0008789201007387 */ /* 0x0003e20000100a00 */
[C---:B------:R-:W-:Y:S08]  /*1f250*/  HMMA.1688.F32.TF32 R176, R4.reuse, R166, R180 ;  /* 0x000000a604b0723c */ /* 0x040ff000000810b4 */
[C---:B-1----:R-:W-:Y:S07]  /*1f260*/  HMMA.1688.F32.TF32 R144, R4.reuse, R170, R184 ;  /* 0x000000aa0490723c */ /* 0x042fee00000810b8 */
[----:B------:R-:W-:Y:S04]  /*1f270*/  STL.64 [R1+0x8b0], R128 ;  /* 0x0008b08001007387 */ /* 0x000fe80000100a00 */
[----:B------:R1:W-:Y:S02]  /*1f280*/  STL.64 [R1+0x8b8], R130 ;  /* 0x0008b88201007387 */ /* 0x0003e40000100a00 */
[----:B-1----:R-:W-:Y:S02]  /*1f290*/  HMMA.1688.F32.TF32 R128, R4, R174, R188 ;  /* 0x000000ae0480723c */ /* 0x002fe400000810bc */
[----:B------:R-:W-:Y:S04]  /*1f2a0*/  STL.64 [R1+0x8a0], R176 ;  /* 0x0008a0b001007387 */ /* 0x000fe80000100a00 */
[----:B------:R-:W-:Y:S04]  /*1f2b0*/  STL.64 [R1+0x8a8], R178 ;  /* 0x0008a8b201007387 */ /* 0x000fe80000100a00 */
[----:B------:R-:W-:Y:S04]  /*1f2c0*/  STL.64 [R1+0x890], R144 ;  /* 0x0008909001007387 */ /* 0x000fe80000100a00 */
[----:B------:R-:W-:Y:S01]  /*1f2d0*/  STL.64 [R1+0x898], R146 ;  /* 0x0008989201007387 */ /* 0x000fe20000100a00 */
[C---:B--2---:R-:W-:Y:S03]  /*1f2e0*/  HMMA.1688.F32.TF32 R12, R8.reuse, R34, R12 ;  /* 0x00000022080c723c */ /* 0x044fe6000008100c */
[----:B------:R-:W-:Y:S04]  /*1f2f0*/  LDS R4, [R2+0x13080] ;  /* 0x0130800002047984 */ /* 0x000fe80000000800 */
[----:B------:R-:W-:Y:S04]  /*1f300*/  LDS R6, [R2+0x13880] ;  /* 0x0138800002067984 */ /* 0x000fe80000000800 */
[----:B------:R-:W-:Y:S04]  /*1f310*/  STL.64 [R1+0x880], R128 ;  /* 0x0008808001007387 */ /* 0x000fe80000100a00 */
[----:B------:R3:W-:Y:S04]  /*1f320*/  STL.64 [R1+0x888], R130 ;  /* 0x0008888201007387 */ /* 0x0007e80000100a00 */
[----:B------:R-:W-:Y:S04]  /*1f330*/  LDS R5, [R3+0x13080] ;  /* 0x0130800003057984 */ /* 0x000fe80000000800 */
[----:B------:R-:W1:Y:S01]  /*1f340*/  LDS R7, [R3+0x13880] ;  /* 0x0138800003077984 */ /* 0x000e620000000800 */
[C---:B---3--:R-:W-:Y:S08]  /*1f350*/  HMMA.1688.F32.TF32 R128, R8.reuse, R18, R112 ;  /* 0x000000120880723c */ /* 0x048ff00000081070 */
[C---:B------:R-:W-:Y:S08]  /*1f360*/  HMMA.1688.F32.TF32 R112, R8.reuse, R22, R96 ;  /* 0x000000160870723c */ /* 0x040ff00000081060 */
[C---:B------:R-:W-:Y:S08]  /*1f370*/  HMMA.1688.F32.TF32 R96, R8.reuse, R26, R64 ;  /* 0x0000001a0860723c */ /* 0x040ff00000081040 */
[C---:B------:R-:W-:Y:S01]  /*1f380*/  HMMA.1688.F32.TF32 R64, R8.reuse, R30, R52 ;  /* 0x0000001e0840723c */ /* 0x040fe20000081034 */
[----:B------:R-:W-:Y:S04]  /*1f390*/  STL.64 [R1+0x180], R128 ;  /* 0x0001808001007387 */ /* 0x000fe80000100a00 */
[----:B------:R-:W-:Y:S04]  /*1f3a0*/  STL.64 [R1+0x188], R130 ;  /* 0x0001888201007387 */ /* 0x000fe80000100a00 */
[----:B------:R-:W-:Y:S01]  /*1f3b0*/  STL.64 [R1+0x170], R112 ;  /* 0x0001707001007387 */ /* 0x000fe20000100a00 */
[C---:B----4-:R-:W-:Y:S03]  /*1f3c0*/  HMMA.1688.F32.TF32 R52, R8.reuse, R38, R48 ;  /* 0x000000260834723c */ /* 0x050fe60000081030 */
[----:B------:R-:W-:Y:S04]  /*1f3d0*/  STL.64 [R1+0x178], R114 ;  /* 0x0001787201007387 */ /* 0x000fe80000100a00 */
[----:B------:R-:W-:Y:S01]  /*1f3e0*/  STL.64 [R1+0x160], R96 ;  /* 0x0001606001007387 */ /* 0x000fe20000100a00 */
[C---:B------:R-:W-:Y:S03]  /*1f3f0*/  HMMA.1688.F32.TF32 R48, R8.reuse, R42, R56 ;  /* 0x0000002a0830723c */ /* 0x040fe60000081038 */
[----:B------:R-:W-:Y:S04]  /*1f400*/  STL.64 [R1+0x168], R98 ;  /* 0x0001686201007387 */ /* 0x000fe80000100a00 */
[----:B------:R-:W-:Y:S04]  /*1f410*/  STL.64 [R1+0x250], R64 ;  /* 0x0002504001007387 */ /* 0x000fe80000100a00 */
[----:B------:R-:W-:Y:S04]  /*1f420*/  STL.64 [R1+0x258], R66 ;  /* 0x0002584201007387 */ /* 0x000fe80000100a00 */
[----:B------:R-:W-:Y:S04]  /*1f430*/  STL.64 [R1+0x3a0], R12 ;  /* 0x0003a00c01007387 */ /* 0x000fe80000100a00 */
[----:B------:R2:W-:Y:S02]  /*1f440*/  STL.64 [R1+0x3a8], R14 ;  /* 0x0003a80e01007387 */ /* 0x0005e40000100a00 */
[C---:B--2---:R-:W-:Y:S02]  /*1f450*/  HMMA.1688.F32.TF32 R12, R8.reuse, R46, R68 ;  /* 0x0000002e080c723c */ /* 0x044fe40000081044 */
[----:B------:R-:W-:Y:S04]  /*1f460*/  STL.64 [R1+0x5f0], R52 ;  /* 0x0005f03401007387 */ /* 0x000fe80000100a00 */
[----:B------:R2:W-:Y:S04]  /*1f470*/  STL.64 [R1+0x5f8], R54 ;  /* 0x0005f83601007387 */ /* 0x0005e80000100a00 */
[----:B------:R-:W-:Y:S04]  /*1f480*/  STL.64 [R1+0x610], R48 ;  /* 0x0006103001007387 */ /* 0x000fe80000100a00 */
[----:B------:R3:W-:Y:S01]  /*1f490*/  STL.64 [R1+0x618], R50 ;  /* 0x0006183201007387 */ /* 0x0007e20000100a00 */
[C---:B--2---:R-:W-:Y:S03]  /*1f4a0*/  HMMA.1688.F32.TF32 R52, R8.reuse, R82, R100 ;  /* 0x000000520834723c */ /* 0x044fe60000081064 */
[----:B------:R-:W-:Y:S04]  /*1f4b0*/  LDS R100, [R2+0x13100] ;  /* 0x0131000002647984 */ /* 0x000fe80000000800 */
[----:B------:R-:W-:Y:S01]  /*1f4c0*/  LDS R102, [R2+0x13900] ;  /* 0x0139000002667984 */ /* 0x000fe20000000800 */
[C---:B---3--:R-:W-:Y:S03]  /*1f4d0*/  HMMA.1688.F32.TF32 R48, R8.reuse, R86, R116 ;  /* 0x000000560830723c */ /* 0x048fe60000081074 */
[----:B------:R-:W-:Y:S04]  /*1f4e0*/  STL.64 [R1+0x6a0], R12 ;  /* 0x0006a00c01007387 */ /* 0x000fe80000100a00 */
[----:B------:R2:W-:Y:S04]  /*1f4f0*/  STL.64 [R1+0x6a8], R14 ;  /* 0x0006a80e01007387 */ /* 0x0005e80000100a00 */
[----:B------:R-:W-:Y:S04]  /*1f500*/  LDS R101, [R3+0x13100] ;  /* 0x0131000003657984 */ /* 0x000fe80000000800 */
[----:B------:R-:W-:Y:S01]  /*1f510*/  LDS R103, [R3+0x13900] ;  /* 0x0139000003677984 */ /* 0x000fe20000000800 */
[C---:B--2---:R-:W-:Y:S03]  /*1f520*/  HMMA.1688.F32.TF32 R12, R8.reuse, R90, R132 ;  /* 0x0000005a080c723c */ /* 0x044fe60000081084 */
[----:B------:R-:W-:Y:S04]  /*1f530*/  STL.64 [R1+0x720], R52 ;  /* 0x0007203401007387 */ /* 0x000fe80000100a00 */
[----:B------:R-:W-:Y:S04]  /*1f540*/  STL.64 [R1+0x728], R54 ;  /* 0x0007283601007387 */ /* 0x000fe80000100a00 */
[----:B------:R-:W2:Y:S04]  /*1f550*/  LDL.LU R128, [R1+0x130] ;  /* 0x0001300001807983 */ /* 0x000ea80000300800 */
[----:B------:R-:W-:Y:S04]  /*1f560*/  STL.64 [R1+0x750], R48 ;  /* 0x0007503001007387 */ /* 0x000fe80000100a00 */
[----:B------:R-:W-:Y:S04]  /*1f570*/  STL.64 [R1+0x758], R50 ;  /* 0x0007583201007387 */ /* 0x000fe80000100a00 */
[----:B------:R-:W-:Y:S04]  /*1f580*/  STL.64 [R1+0x7a0], R12 ;  /* 0x0007a00c01007387 */ /* 0x000fe80000100a00 */
[----:B------:R3:W-:Y:S04]  /*1f590*/  STL.64 [R1+0x7a8], R14 ;  /* 0x0007a80e01007387 */ /* 0x0007e80000100a00 */
[----:B------:R-:W2:Y:S04]  /*1f5a0*/  LDL.LU R129, [R1+0x134] ;  /* 0x0001340001817983 */ /* 0x000ea80000300800 */
[----:B------:R-:W2:Y:S04]  /*1f5b0*/  LDL.LU R130, [R1+0x138] ;  /* 0x0001380001827983 */ /* 0x000ea80000300800 */
[----:B------:R-:W2:Y:S04]  /*1f5c0*/  LDL.LU R131, [R1+0x13c] ;  /* 0x00013c0001837983 */ /* 0x000ea80000300800 */
[----:B------:R-:W1:Y:S04]  /*1f5d0*/  LDL.LU R144, [R1+0x230] ;  /* 0x0002300001907983 */ /* 0x000e680000300800 */
[----:B------:R-:W1:Y:S04]  /*1f5e0*/  LDL.LU R145, [R1+0x234] ;  /* 0x0002340001917983 */ /* 0x000e680000300800 */
[----:B------:R-:W1:Y:S04]  /*1f5f0*/  LDL.LU R146, [R1+0x238] ;  /* 0x0002380001927983 */ /* 0x000e680000300800 */
[----:B------:R-:W1:Y:S04]  /*1f600*/  LDL.LU R147, [R1+0x23c] ;  /* 0x00023c0001937983 */ /* 0x000e680000300800 */
[----:B------:R-:W1:Y:S04]  /*1f610*/  LDL.LU R184, [R1+0x400] ;  /* 0x0004000001b87983 */ /* 0x000e680000300800 */
[----:B------:R-:W1:Y:S04]  /*1f620*/  LDL.LU R185, [R1+0x404] ;  /* 0x0004040001b97983 */ /* 0x000e680000300800 */
[----:B------:R-:W1:Y:S04]  /*1f630*/  LDL.LU R186, [R1+0x408] ;  /* 0x0004080001ba7983 */ /* 0x000e680000300800 */
[----:B------:R-:W1:Y:S04]  /*1f640*/  LDL.LU R187, [R1+0x40c] ;  /* 0x00040c0001bb7983 */ /* 0x000e680000300800 */
        /* <DEDUP_REMOVED lines=12> */
[C---:B---3--:R-:W-:Y:S08]  /*1f710*/  HMMA.1688.F32.TF32 R12, R8.reuse, R94, R148 ;  /* 0x0000005e080c723c */ /* 0x048ff00000081094 */
[C---:B------:R-:W-:Y:S08]  /*1f720*/  HMMA.1688.F32.TF32 R52, R8.reuse, R162, R192 ;  /* 0x000000a20834723c */ /* 0x040ff000000810c0 */
[C---:B------:R-:W-:Y:S07]  /*1f730*/  HMMA.1688.F32.TF32 R48, R8.reuse, R166, R196 ;  /* 0x000000a60830723c */ /* 0x040fee00000810c4 */
[----:B------:R-:W-:Y:S04]  /*1f740*/  STL.64 [R1+0x7d0], R12 ;  /* 0x0007d00c01007387 */ /* 0x000fe80000100a00 */
[----:B------:R3:W-:Y:S02]  /*1f750*/  STL.64 [R1+0x7d8], R14 ;  /* 0x0007d80e01007387 */ /* 0x0007e40000100a00 */
[C---:B---3--:R-:W-:Y:S08]  /*1f760*/  HMMA.1688.F32.TF32 R12, R8.reuse, R170, R200 ;  /* 0x000000aa080c723c */ /* 0x048ff000000810c8 */
[----:B------:R-:W-:Y:S01]  /*1f770*/  HMMA.1688.F32.TF32 R8, R8, R174, R204 ;  /* 0x000000ae0808723c */ /* 0x000fe200000810cc */
[----:B------:R-:W-:Y:S04]  /*1f780*/  STL.64 [R1+0x860], R52 ;  /* 0x0008603401007387 */ /* 0x000fe80000100a00 */
[----:B------:R-:W-:Y:S04]  /*1f790*/  STL.64 [R1+0x868], R54 ;  /* 0x0008683601007387 */ /* 0x000fe80000100a00 */
[----:B------:R-:W-:Y:S04]  /*1f7a0*/  STL.64 [R1+0x850], R48 ;  /* 0x0008503001007387 */ /* 0x000fe80000100a00 */
[----:B------:R-:W-:Y:S04]  /*1f7b0*/  STL.64 [R1+0x858], R50 ;  /* 0x0008583201007387 */ /* 0x000fe80000100a00 */
[----:B------:R-:W3:Y:S04]  /*1f7c0*/  LDL.LU R96, [R1+0x450] ;  /* 0x0004500001607983 */ /* 0x000ee80000300800 */
[----:B------:R4:W-:Y:S04]  /*1f7d0*/  STL.64 [R1+0x840], R12 ;  /* 0x0008400c01007387 */ /* 0x0009e80000100a00 */
[----:B------:R4:W-:Y:S04]  /*1f7e0*/  STL.64 [R1+0x848], R14 ;  /* 0x0008480e01007387 */ /* 0x0009e80000100a00 */
[----:B------:R-:W-:Y:S04]  /*1f7f0*/  STL.64 [R1+0x830], R8 ;  /* 0x0008300801007387 */ /* 0x000fe80000100a00 */
[----:B------:R1:W-:Y:S04]  /*1f800*/  STL.64 [R1+0x838], R10 ;  /* 0x0008380a01007387 */ /* 0x0003e80000100a00 */
[----:B------:R-:W3:Y:S04]  /*1f810*/  LDL.LU R97, [R1+0x454] ;  /* 0x0004540001617983 */ /* 0x000ee80000300800 */
[----:B------:R-:W3:Y:S04]  /*1f820*/  LDL.LU R98, [R1+0x458] ;  /* 0x0004580001627983 */ /* 0x000ee80000300800 */
[----:B------:R-:W3:Y:S04]  /*1f830*/  LDL.LU R99, [R1+0x45c] ;  /* 0x00045c0001637983 */ /* 0x000ee80000300800 */
[----:B----4-:R-:W4:Y:S04]  /*1f840*/  LDL.LU R12, [R1+0x3e0] ;  /* 0x0003e000010c7983 */ /* 0x010f280000300800 */
[----:B------:R-:W4:Y:S04]  /*1f850*/  LDL.LU R13, [R1+0x3e4] ;  /* 0x0003e400010d7983 */ /* 0x000f280000300800 */
[----:B------:R-:W4:Y:S04]  /*1f860*/  LDL.LU R14, [R1+0x3e8] ;  /* 0x0003e800010e7983 */ /* 0x000f280000300800 */
[----:B------:R-:W4:Y:S04]  /*1f870*/  LDL.LU R15, [R1+0x3ec] ;  /* 0x0003ec00010f7983 */ /* 0x000f280000300800 */
[----:B------:R-:W3:Y:S04]  /*1f880*/  LDL.LU R64, [R1+0x350] ;  /* 0x0003500001407983 */ /* 0x000ee80000300800 */
[----:B------:R-:W3:Y:S04]  /*1f890*/  LDL.LU R65, [R1+0x354] ;  /* 0x0003540001417983 */ /* 0x000ee80000300800 */
[----:B------:R-:W3:Y:S04]  /*1f8a0*/  LDL.LU R66, [R1+0x358] ;  /* 0x0003580001427983 */ /* 0x000ee80000300800 */
[----:B------:R-:W3:Y:S04]  /*1f8b0*/  LDL.LU R67, [R1+0x35c] ;  /* 0x00035c0001437983 */ /* 0x000ee80000300800 */
[----:B------:R-:W-:Y:S04]  /*1f8c0*/  LDS R52, [R252+0x13080] ;  /* 0x01308000fc347984 */ /* 0x000fe80000000800 */
[----:B------:R-:W-:Y:S04]  /*1f8d0*/  LDS R54, [R252+0x13880] ;  /* 0x01388000fc367984 */ /* 0x000fe80000000800 */
[----:B------:R-:W-:Y:S04]  /*1f8e0*/  LDS R53, [R160+0x13080] ;  /* 0x01308000a0357984 */ /* 0x000fe80000000800 */
[----:B------:R-:W4:Y:S01]  /*1f8f0*/  LDS R55, [R160+0x13880] ;  /* 0x01388000a0377984 */ /* 0x000f220000000800 */
[C---:B-1----:R-:W-:Y:S08]  /*1f900*/  HMMA.1688.F32.TF32 R8, R4.reuse, R18, R184 ;  /* 0x000000120408723c */ /* 0x042ff000000810b8 */
[C---:B------:R-:W-:Y:S08]  /*1f910*/  HMMA.1688.F32.TF32 R56, R4.reuse, R30, R144 ;  /* 0x0000001e0438723c */ /* 0x040ff00000081090 */
[C---:B--2---:R-:W-:Y:S07]  /*1f920*/  HMMA.1688.F32.TF32 R48, R4.reuse, R22, R180 ;  /* 0x000000160430723c */ /* 0x044fee00000810b4 */
[----:B------:R-:W-:Y:S04]  /*1f930*/  STL.64 [R1+0x70], R8 ;  /* 0x0000700801007387 */ /* 0x000fe80000100a00 */
[----:B------:R1:W-:Y:S02]  /*1f940*/  STL.64 [R1+0x78], R10 ;  /* 0x0000780a01007387 */ /* 0x0003e40000100a00 */
[C---:B-1----:R-:W-:Y:S10]  /*1f950*/  HMMA.1688.F32.TF32 R8, R4.reuse, R26, R176 ;  /* 0x0000001a0408723c */ /* 0x042ff400000810b0 */
[----:B------:R-:W-:Y:S04]  /*1f960*/  STL.64 [R1+0x60], R48 ;  /* 0x0000603001007387 */ /* 0x000fe80000100a00 */
[----:B------:R1:W-:Y:S02]  /*1f970*/  STL.64 [R1+0x68], R50 ;  /* 0x0000683201007387 */ /* 0x0003e40000100a00 */
[C---:B-1----:R-:W-:Y:S07]  /*1f980*/  HMMA.1688.F32.TF32 R48, R4.reuse, R34, R128 ;  /* 0x000000220430723c */ /* 0x042fee0000081080 */
[----:B------:R-:W-:Y:S04]  /*1f990*/  STL.64 [R1+0x50], R8 ;  /* 0x0000500801007387 */ /* 0x000fe80000100a00 */
[----:B------:R1:W-:Y:S04]  /*1f9a0*/  STL.64 [R1+0x58], R10 ;  /* 0x0000580a01007387 */ /* 0x0003e80000100a00 */
[----:B------:R-:W-:Y:S04]  /*1f9b0*/  STL.64 [R1+0x40], R56 ;  /* 0x0000403801007387 */ /* 0x000fe80000100a00 */
[----:B------:R2:W-:Y:S01]  /*1f9c0*/  STL.64 [R1+0x48], R58 ;  /* 0x0000483a01007387 */ /* 0x0005e20000100a00 */
[C---:B-1----:R-:W-:Y:S03]  /*1f9d0*/  HMMA.1688.F32.TF32 R8, R4.reuse, R38, R112 ;  /* 0x000000260408723c */ /* 0x042fe60000081070 */
[----:B------:R-:W-:Y:S05]  /*1f9e0*/  STL.64 [R1+0x140], R48 ;  /* 0x0001403001007387 */ /* 0x000fea0000100a00 */
[C---:B--2---:R-:W-:Y:S01]  /*1f9f0*/  HMMA.1688.F32.TF32 R56, R4.reuse, R42, R60 ;  /* 0x0000002a0438723c */ /* 0x044fe2000008103c */
[----:B------:R1:W-:Y:S07]  /*1fa00*/  STL.64 [R1+0x148], R50 ;  /* 0x0001483201007387 */ /* 0x0003ee0000100a00 */
        /* <DEDUP_REMOVED lines=15> */
[----:B------:R-:W-:Y:S04]  /*1fb00*/  LDS R136, [R252+0x13100] ;  /* 0x01310000fc887984 */ /* 0x000fe80000000800 */
[----:B------:R-:W-:Y:S01]  /*1fb10*/  LDS R138, [R252+0x13900] ;  /* 0x01390000fc8a7984 */ /* 0x000fe20000000800 */
[----:B--2---:R-:W-:Y:S03]  /*1fb20*/  HMMA.1688.F32.TF32 R56, R4, R162, R208 ;  /* 0x000000a20438723c */ /* 0x004fe600000810d0 */
[----:B------:R-:W-:Y:S04]  /*1fb30*/  STL.64 [R1+0x700], R48 ;  /* 0x0007003001007387 */ /* 0x000fe80000100a00 */
[----:B------:R1:W-:Y:S01]  /*1fb40*/  STL.64 [R1+0x708], R50 ;  /* 0x0007083201007387 */ /* 0x0003e20000100a00 */
[----:B----4-:R-:W-:Y:S03]  /*1fb50*/  HMMA.1688.F32.TF32 R12, R52, R22, R12 ;  /* 0x00000016340c723c */ /* 0x010fe6000008100c */
[----:B------:R-:W-:Y:S04]  /*1fb60*/  LDS R137, [R160+0x13100] ;  /* 0x01310000a0897984 */ /* 0x000fe80000000800 */
[----:B------:R-:W2:Y:S01]  /*1fb70*/  LDS R139, [R160+0x13900] ;  /* 0x01390000a08b7984 */ /* 0x000ea20000000800 */
[C---:B-1----:R-:W-:Y:S03]  /*1fb80*/  HMMA.1688.F32.TF32 R48, R4.reuse, R166, R212 ;  /* 0x000000a60430723c */ /* 0x042fe600000810d4 */
[----:B------:R-:W-:Y:S04]  /*1fb90*/  STL.64 [R1+0x730], R8 ;  /* 0x0007300801007387 */ /* 0x000fe80000100a00 */
[----:B------:R1:W-:Y:S04]  /*1fba0*/  STL.64 [R1+0x738], R10 ;  /* 0x0007380a01007387 */ /* 0x0003e80000100a00 */
[----:B------:R-:W-:Y:S04]  /*1fbb0*/  STL.64 [R1+0x800], R56 ;  /* 0x0008003801007387 */ /* 0x000fe80000100a00 */
[----:B------:R-:W-:Y:S01]  /*1fbc0*/  STL.64 [R1+0x808], R58 ;  /* 0x0008083a01007387 */ /* 0x000fe20000100a00 */
[C---:B-1----:R-:W-:Y:S07]  /*1fbd0*/  HMMA.1688.F32.TF32 R8, R4.reuse, R170, R216 ;  /* 0x000000aa0408723c */ /* 0x042fee00000810d8 */
[----:B------:R-:W-:Y:S01]  /*1fbe0*/  STL.64 [R1+0x7f0], R48 ;  /* 0x0007f03001007387 */ /* 0x000fe20000100a00 */
[----:B------:R-:W-:Y:S03]  /*1fbf0*/  HMMA.1688.F32.TF32 R4, R4, R174, R220 ;  /* 0x000000ae0404723c */ /* 0x000fe600000810dc */
[----:B------:R3:W-:Y:S05]  /*1fc00*/  STL.64 [R1+0x7f8], R50 ;  /* 0x0007f83201007387 */ /* 0x0007ea0000100a00 */
[C---:B---3--:R-:W-:Y:S07]  /*1fc10*/  HMMA.1688.F32.TF32 R48, R52.reuse, R18, R96 ;  /* 0x000000123430723c */ /* 0x048fee0000081060 */
[----:B------:R-:W-:Y:S04]  /*1fc20*/  STL.64 [R1+0x7e0], R8 ;  /* 0x0007e00801007387 */ /* 0x000fe80000100a00 */
[----:B------:R1:W-:Y:S11]  /*1fc30*/  STL.64 [R1+0x7e8], R10 ;  /* 0x0007e80a01007387 */ /* 0x0003f60000100a00 */
[----:B------:R-:W-:Y:S01]  /*1fc40*/  @!UPT UIADD3 URZ, URZ, URZ, URZ ;  /* 0x0000003f3f3ff290 */ /* 0x000fe2000fffe03f */
[----:B------:R-:W-:Y:S04]  /*1fc50*/  STL.64 [R1+0xf10], R50 ;  /* 0x000f103201007387 */ /* 0x000fe80000100a00 */
[----:B------:R-:W-:Y:S04]  /*1fc60*/  STL.64 [R1+0x7c0], R4 ;  /* 0x0007c00401007387 */ /* 0x000fe80000100a00 */
        /* <DEDUP_REMOVED lines=36> */
[C---:B-1----:R-:W-:Y:S03]  /*1feb0*/  HMMA.1688.F32.TF32 R8, R52.reuse, R26, R64 ;  /* 0x0000001a3408723c */ /* 0x042fe60000081040 */
        /* <DEDUP_REMOVED lines=8> */
[----:B------:R-:W-:Y:S04]  /*1ff40*/  STL.64 [R1+0xf30], R10 ;  /* 0x000f300a01007387 */ /* 0x000fe80000100a00 */
[----:B------:R1:W-:Y:S01]  /*1ff50*/  STL.64 [R1+0xf28], R8 ;  /* 0x000f280801007387 */ /* 0x0003e20000100a00 */
[C---:B---3--:R-:W-:Y:S08]  /*1ff60*/  HMMA.1688.F32.TF32 R12, R52.reuse, R46, R76 ;  /* 0x0000002e340c723c */ /* 0x048ff0000008104c */
[C---:B----4-:R-:W-:Y:S08]  /*1ff70*/  HMMA.1688.F32.TF32 R220, R52.reuse, R42, R180 ;  /* 0x0000002a34dc723c */ /* 0x050ff000000810b4 */
[C---:B--2---:R-:W-:Y:S08]  /*1ff80*/  HMMA.1688.F32.TF32 R4, R52.reuse, R30, R56 ;  /* 0x0000001e3404723c */ /* 0x044ff00000081038 */
[C---:B-1----:R-:W-:Y:S11]  /*1ff90*/  HMMA.1688.F32.TF32 R8, R52.reuse, R34, R188 ;  /* 0x000000223408723c */ /* 0x042ff600000810bc */
[----:B------:R-:W-:Y:S04]  /*1ffa0*/  @!UPT UIADD3 URZ, URZ, URZ, URZ ;  /* 0x0000003f3f3ff290 */ /* 0x000fe8000fffe03f */
[----:B------:R-:W-:Y:S04]  /*1ffb0*/  STL.64 [R1+0xf40], R6 ;  /* 0x000f400601007387 */ /* 0x000fe80000100a00 */
[----:B------:R1:W-:Y:S02]  /*1ffc0*/  STL.64 [R1+0xf38], R4 ;  /* 0x000f380401007387 */ /* 0x0003e40000100a00 */
[C---:B-1----:R-:W-:Y:S02]  /*1ffd0*/  HMMA.1688.F32.TF32 R4, R52.reuse, R38, R184 ;  /* 0x000000263404723c */ /* 0x042fe400000810b8 */
[----:B------:R-:W-:Y:S04]  /*1ffe0*/  STL.64 [R1+0x20], R8 ;  /* 0x0000200801007387 */ /* 0x000fe80000100a00 */
[----:B------:R1:W-:Y:S04]  /*1fff0*/  STL.64 [R1+0x28], R10 ;  /* 0x0000280a01007387 */ /* 0x0003e80000100a00 */
[----:B------:R-:W-:Y:S01]  /*20000*/  STL.64 [R1+0xf50], R222 ;  /* 0x000f50de01007387 */ /* 0x000fe20000100a00 */
[C---:B-1----:R-:W-:Y:S11]  /*20010*/  HMMA.1688.F32.TF32 R8, R52.reuse, R82, R108 ;  /* 0x000000523408723c */ /* 0x042ff6000008106c */
[----:B------:R-:W-:Y:S01]  /*20020*/  @!UPT UIADD3 URZ, URZ, URZ, URZ ;  /* 0x0000003f3f3ff290 */ /* 0x000fe2000fffe03f */
[----:B------:R-:W-:Y:S04]  /*20030*/  STL.64 [R1], R4 ;  /* 0x0000000401007387 */ /* 0x000fe80000100a00 */
[----:B------:R1:W-:Y:S02]  /*20040*/  STL.64 [R1+0x8], R6 ;  /* 0x0000080601007387 */ /* 0x0003e40000100a00 */
[C---:B-1----:R-:W-:Y:S02]  /*20050*/  HMMA.1688.F32.TF32 R4, R52.reuse, R86, R124 ;  /* 0x000000563404723c */ /* 0x042fe4000008107c */
[----:B------:R-:W-:Y:S04]  /*20060*/  STL.64 [R1+0xf48], R220 ;  /* 0x000f48dc01007387 */ /* 0x000fe80000100a00 */
[----:B------:R-:W-:Y:S04]  /*20070*/  STL.64 [R1+0xe0], R12 ;  /* 0x0000e00c01007387 */ /* 0x000fe80000100a00 */
[----:B------:R1:W-:Y:S04]  /*20080*/  STL.64 [R1+0xe8], R14 ;  /* 0x0000e80e01007387 */ /* 0x0003e80000100a00 */
[----:B------:R-:W-:Y:S04]  /*20090*/  STL.64 [R1+0x450], R8 ;  /* 0x0004500801007387 */ /* 0x000fe80000100a00 */
[----:B------:R2:W-:Y:S01]  /*200a0*/  STL.64 [R1+0x458], R10 ;  /* 0x0004580a01007387 */ /* 0x0005e20000100a00 */
[C---:B-1----:R-:W-:Y:S04]  /*200b0*/  HMMA.1688.F32.TF32 R12, R52.reuse, R90, R140 ;  /* 0x0000005a340c723c */ /* 0x042fe8000008108c */
[----:B------:R-:W-:Y:S04]  /*200c0*/  STL.64 [R1+0x5d0], R4 ;  /* 0x0005d00401007387 */ /* 0x000fe80000100a00 */
[----:B------:R1:W-:Y:S01]  /*200d0*/  STL.64 [R1+0x5d8], R6 ;  /* 0x0005d80601007387 */ /* 0x0003e20000100a00 */
[C---:B--2---:R-:W-:Y:S08]  /*200e0*/  HMMA.1688.F32.TF32 R8, R52.reuse, R94, R156 ;  /* 0x0000005e3408723c */ /* 0x044ff0000008109c */
[----:B-1----:R-:W-:Y:S06]  /*200f0*/  HMMA.1688.F32.TF32 R4, R52, R162, R224 ;  /* 0x000000a23404723c */ /* 0x002fec00000810e0 */
[----:B------:R-:W-:Y:S04]  /*20100*/  STL.64 [R1+0x600], R12 ;  /* 0x0006000c01007387 */ /* 0x000fe80000100a00 */
[----:B------:R1:W-:Y:S05]  /*20110*/  STL.64 [R1+0x608], R14 ;  /* 0x0006080e01007387 */ /* 0x0003ea0000100a00 */
[----:B------:R-:W-:Y:S01]  /*20120*/  STL.64 [R1+0x690], R8 ;  /* 0x0006900801007387 */ /* 0x000fe20000100a00 */
[----:B------:R-:W-:Y:S03]  /*20130*/  HMMA.1688.F32.TF32 R76, R100, R18, R176 ;  /* 0x00000012644c723c */ /* 0x000fe600000810b0 */
[----:B------:R2:W-:Y:S05]  /*20140*/  STL.64 [R1+0x698], R10 ;  /* 0x0006980a01007387 */ /* 0x0005ea0000100a00 */
[C---:B-1----:R-:W-:Y:S01]  /*20150*/  HMMA.1688.F32.TF32 R12, R52.reuse, R166, R228 ;  /* 0x000000a6340c723c */ /* 0x042fe200000810e4 */
[----:B------:R-:W-:Y:S04]  /*20160*/  STL.64 [R1+0x790], R4 ;  /* 0x0007900401007387 */ /* 0x000fe80000100a00 */
[----:B------:R1:W-:Y:S03]  /*20170*/  STL.64 [R1+0x798], R6 ;  /* 0x0007980601007387 */ /* 0x0003e60000100a00 */
[C---:B--2---:R-:W-:Y:S08]  /*20180*/  HMMA.1688.F32.TF32 R8, R52.reuse, R170, R232 ;  /* 0x000000aa3408723c */ /* 0x044ff000000810e8 */
[----:B-1----:R-:W-:Y:S08]  /*20190*/  HMMA.1688.F32.TF32 R4, R52, R174, R236 ;  /* 0x000000ae3404723c */ /* 0x002ff000000810ec */
[C---:B------:R-:W-:Y:S08]  /*201a0*/  HMMA.1688.F32.TF32 R52, R100.reuse, R22, R144 ;  /* 0x000000166434723c */ /* 0x040ff00000081090 */
[C---:B------:R-:W-:Y:S01]  /*201b0*/  HMMA.1688.F32.TF32 R96, R100.reuse, R26, R96 ;  /* 0x0000001a6460723c */ /* 0x040fe20000081060 */
        /* <DEDUP_REMOVED lines=76> */
[C---:B------:R-:W-:Y:S03]  /*20680*/  HMMA.1688.F32.TF32 R60, R100.reuse, R34, R112 ;  /* 0x00000022643c723c */ /* 0x040fe60000081070 */
[----:B------:R-:W2:Y:S04]  /*20690*/  LDL.LU R132, [R1+0x500] ;  /* 0x0005000001847983 */ /* 0x000ea80000300800 */
[----:B------:R-:W2:Y:S04]  /*206a0*/  LDL.LU R133, [R1+0x504] ;  /* 0x0005040001857983 */ /* 0x000ea80000300800 */
[----:B------:R-:W2:Y:S04]  /*206b0*/  LDL.LU R134, [R1+0x508] ;  /* 0x0005080001867983 */ /* 0x000ea80000300800 */
[----:B------:R-:W2:Y:S01]  /*206c0*/  LDL.LU R135, [R1+0x50c] ;  /* 0x00050c0001877983 */ /* 0x000ea20000300800 */
[----:B------:R-:W-:Y:S03]  /*206d0*/  HMMA.1688.F32.TF32 R56, R100, R30, R128 ;  /* 0x0000001e6438723c */ /* 0x000fe60000081080 */
        /* <DEDUP_REMOVED lines=8> */
[----:B------:R-:W-:-:S02]  /*20760*/  IMAD.MOV.U32 R48, RZ, RZ, R29 ;  /* 0x000000ffff307224 */ /* 0x000fc400078e001d */
[----:B------:R-:W-:Y:S02]  /*20770*/  IMAD.MOV.U32 R49, RZ, RZ, R28 ;  /* 0x000000ffff317224 */ /* 0x000fe400078e001c */
[----:B------:R-:W-:Y:S02]  /*20780*/  IMAD.MOV.U32 R50, RZ, RZ, R25 ;  /* 0x000000ffff327224 */ /* 0x000fe400078e0019 */
[----:B------:R-:W-:Y:S01]  /*20790*/  IMAD.MOV.U32 R51, RZ, RZ, R85 ;  /* 0x000000ffff337224 */ /* 0x000fe200078e0055 */
[----:B-1----:R-:W-:Y:S01]  /*207a0*/  HMMA.1688.F32.TF32 R4, R100, R82, R192 ;  /* 0x000000526404723c */ /* 0x002fe200000810c0 */
[----:B------:R-:W-:Y:S01]  /*207b0*/  IMAD.MOV.U32 R220, RZ, RZ, R17 ;  /* 0x000000ffffdc7224 */ /* 0x000fe200078e0011 */
[----:B------:R-:W-:Y:S01]  /*207c0*/  LDS R192, [R2+0x13180] ;  /* 0x0131800002c07984 */ /* 0x000fe20000000800 */
[----:B------:R-:W-:Y:S02]  /*207d0*/  IMAD.MOV.U32 R221, RZ, RZ, R20 ;  /* 0x000000ffffdd7224 */ /* 0x000fe400078e0014 */
[----:B------:R-:W-:Y:S01]  /*207e0*/  IMAD.MOV.U32 R222, RZ, RZ, R21 ;  /* 0x000000ffffde7224 */ /* 0x000fe200078e0015 */
[----:B------:R-:W-:Y:S02]  /*207f0*/  LDS R194, [R2+0x13980] ;  /* 0x0139800002c27984 */ /* 0x000fe40000000800 */
[-C--:B----4-:R-:W-:Y:S01]  /*20800*/  HMMA.1688.F32.TF32 R228, R136, R86.reuse, R180 ;  /* 0x0000005688e4723c */ /* 0x090fe200000810b4 */
[----:B------:R-:W-:Y:S01]  /*20810*/  IMAD.MOV.U32 R223, RZ, RZ, R24 ;  /* 0x000000ffffdf7224 */ /* 0x000fe200078e0018 */
[----:B------:R-:W-:Y:S04]  /*20820*/  LDS R193, [R3+0x13180] ;  /* 0x0131800003c17984 */ /* 0x000fe80000000800 */
[----:B------:R-:W1:Y:S09]  /*20830*/  LDS R195, [R3+0x13980] ;  /* 0x0139800003c37984 */ /* 0x000e720000000800 */
[----:B------:R-:W-:Y:S04]  /*20840*/  STL.64 [R1+0x130], R4 ;  /* 0x0001300401007387 */ /* 0x000fe80000100a00 */
[----:B------:R2:W-:Y:S02]  /*20850*/  STL.64 [R1+0x138], R6 ;  /* 0x0001380601007387 */ /* 0x0005e40000100a00 */
[C---:B--2---:R-:W-:Y:S08]  /*20860*/  HMMA.1688.F32.TF32 R4, R100.reuse, R86, R152 ;  /* 0x000000566404723c */ /* 0x044ff00000081098 */
[C---:B------:R-:W-:Y:S11]  /*20870*/  HMMA.1688.F32.TF32 R8, R100.reuse, R90, R120 ;  /* 0x0000005a6408723c */ /* 0x040ff60000081078 */
[----:B------:R-:W-:Y:S04]  /*20880*/  @!UPT UIADD3 URZ, URZ, URZ, URZ ;  /* 0x0000003f3f3ff290 */ /* 0x000fe8000fffe03f */
[----:B------:R-:W-:Y:S04]  /*20890*/  STL.64 [R1+0x210], R4 ;  /* 0x0002100401007387 */ /* 0x000fe80000100a00 */
[----:B------:R2:W-:Y:S02]  /*208a0*/  STL.64 [R1+0x218], R6 ;  /* 0x0002180601007387 */ /* 0x0005e40000100a00 */
[C---:B--2---:R-:W-:Y:S02]  /*208b0*/  HMMA.1688.F32.TF32 R4, R100.reuse, R94, R104 ;  /* 0x0000005e6404723c */ /* 0x044fe40000081068 */
[----:B------:R-:W-:Y:S04]  /*208c0*/  STL.64 [R1+0x3e0], R8 ;  /* 0x0003e00801007387 */ /* 0x000fe80000100a00 */
[----:B------:R2:W-:Y:S02]  /*208d0*/  STL.64 [R1+0x3e8], R10 ;  /* 0x0003e80a01007387 */ /* 0x0005e40000100a00 */
[C---:B------:R-:W-:Y:S08]  /*208e0*/  HMMA.1688.F32.TF32 R12, R100.reuse, R162, R188 ;  /* 0x000000a2640c723c */ /* 0x040ff000000810bc */
[C---:B------:R-:W-:Y:S08]  /*208f0*/  HMMA.1688.F32.TF32 R64, R100.reuse, R38, R64 ;  /* 0x000000266440723c */ /* 0x040ff00000081040 */
[C---:B------:R-:W-:Y:S01]  /*20900*/  HMMA.1688.F32.TF32 R248, R100.reuse, R174, R248 ;  /* 0x000000ae64f8723c */ /* 0x040fe200000810f8 */
[----:B------:R-:W-:Y:S04]  /*20910*/  STL.64 [R1+0x440], R4 ;  /* 0x0004400401007387 */ /* 0x000fe80000100a00 */
[----:B------:R4:W-:Y:S03]  /*20920*/  STL.64 [R1+0x448], R6 ;  /* 0x0004480601007387 */ /* 0x0009e60000100a00 */
[----:B--2---:R-:W-:Y:S01]  /*20930*/  HMMA.1688.F32.TF32 R8, R100, R166, R240 ;  /* 0x000000a66408723c */ /* 0x004fe200000810f0 */
[----:B------:R-:W-:Y:S01]  /*20940*/  IMAD.MOV.U32 R55, RZ, RZ, R93 ;  /* 0x000000ffff377224 */ /* 0x000fe200078e005d */
[----:B------:R-:W-:Y:S01]  /*20950*/  LDS R189, [R160+0x13180] ;  /* 0x01318000a0bd7984 */ /* 0x000fe20000000800 */
[----:B------:R-:W-:-:S02]  /*20960*/  IMAD.MOV.U32 R76, RZ, RZ, R84 ;  /* 0x000000ffff4c7224 */ /* 0x000fc400078e0054 */
[----:B------:R-:W-:Y:S01]  /*20970*/  IMAD.MOV.U32 R77, RZ, RZ, R81 ;  /* 0x000000ffff4d7224 */ /* 0x000fe200078e0051 */
[----:B------:R-:W-:Y:S02]  /*20980*/  LDS R191, [R160+0x13980] ;  /* 0x01398000a0bf7984 */ /* 0x000fe40000000800 */
[----:B----4-:R-:W-:Y:S02]  /*20990*/  HMMA.1688.F32.TF32 R4, R100, R170, R244 ;  /* 0x000000aa6404723c */ /* 0x010fe400000810f4 */
[----:B------:R2:W-:Y:S04]  /*209a0*/  STL.64 [R1+0x6f0], R12 ;  /* 0x0006f00c01007387 */ /* 0x0005e80000100a00 */
[----:B------:R4:W-:Y:S02]  /*209b0*/  STL.64 [R1+0x6f8], R14 ;  /* 0x0006f80e01007387 */ /* 0x0009e40000100a00 */
[C---:B------:R-:W-:Y:S01]  /*209c0*/  HMMA.1688.F32.TF32 R104, R136.reuse, R26, R200 ;  /* 0x0000001a8868723c */ /* 0x040fe200000810c8 */
[----:B------:R-:W-:Y:S01]  /*209d0*/  IMAD.MOV.U32 R78, RZ, RZ, R80 ;  /* 0x000000ffff4e7224 */ /* 0x000fe200078e0050 */
[----:B------:R-:W-:Y:S05]  /*209e0*/  LDS R188, [R252+0x13180] ;  /* 0x01318000fcbc7984 */ /* 0x000fea0000000800 */
[----:B------:R-:W-:Y:S04]  /*209f0*/  STL.64 [R1+0x6e0], R8 ;  /* 0x0006e00801007387 */ /* 0x000fe80000100a00 */
[----:B------:R-:W-:Y:S01]  /*20a00*/  STL.64 [R1+0x6e8], R10 ;  /* 0x0006e80a01007387 */ /* 0x000fe20000100a00 */
[----:B------:R-:W-:Y:S01]  /*20a10*/  HMMA.1688.F32.TF32 R120, R136, R42, R148 ;  /* 0x0000002a8878723c */ /* 0x000fe20000081094 */
[----:B------:R-:W-:-:S02]  /*20a20*/  IMAD.MOV.U32 R79, RZ, RZ, R45 ;  /* 0x000000ffff4f7224 */ /* 0x000fc400078e002d */
[----:B------:R-:W1:Y:S04]  /*20a30*/  LDS R190, [R252+0x13980] ;  /* 0x01398000fcbe7984 */ /* 0x000e680000000800 */
[----:B------:R1:W-:Y:S04]  /*20a40*/  STL.64 [R1+0x6d0], R4 ;  /* 0x0006d00401007387 */ /* 0x0003e80000100a00 */
[----:B------:R1:W-:Y:S04]  /*20a50*/  STL.64 [R1+0x6d8], R6 ;  /* 0x0006d80601007387 */ /* 0x0003e80000100a00 */
        /* <DEDUP_REMOVED lines=12> */
[----:B--2---:R-:W-:-:S03]  /*20b20*/  IMAD.MOV.U32 R12, RZ, RZ, R88 ;  /* 0x000000ffff0c7224 */ /* 0x004fc600078e0058 */
[----:B------:R-:W2:Y:S01]  /*20b30*/  LDL.LU R29, [R1+0x1014] ;  /* 0x00101400011d7983 */ /* 0x000ea20000300800 */
[----:B------:R-:W-:-:S03]  /*20b40*/  IMAD.MOV.U32 R13, RZ, RZ, R89 ;  /* 0x000000ffff0d7224 */ /* 0x000fc600078e0059 */
[----:B------:R-:W2:Y:S01]  /*20b50*/  LDL.LU R28, [R1+0x1010] ;  /* 0x00101000011c7983 */ /* 0x000ea20000300800 */
[----:B----4-:R-:W-:-:S03]  /*20b60*/  IMAD.MOV.U32 R14, RZ, RZ, R41 ;  /* 0x000000ffff0e7224 */ /* 0x010fc600078e0029 */
[----:B------:R-:W4:Y:S01]  /*20b70*/  LDL.LU R25, [R1+0x100c] ;  /* 0x00100c0001197983 */ /* 0x000f220000300800 */
[----:B------:R-:W-:-:S03]  /*20b80*/  IMAD.MOV.U32 R15, RZ, RZ, R44 ;  /* 0x000000ffff0f7224 */ /* 0x000fc600078e002c */
[----:B------:R-:W2:Y:S01]  /*20b90*/  LDL.LU R85, [R1+0x1008] ;  /* 0x0010080001557983 */ /* 0x000ea20000300800 */
[----:B-1----:R-:W-:-:S03]  /*20ba0*/  IMAD.MOV.U32 R4, RZ, RZ, R92 ;  /* 0x000000ffff047224 */ /* 0x002fc600078e005c */
[----:B------:R-:W2:Y:S01]  /*20bb0*/  LDL.LU R88, [R1+0x1004] ;  /* 0x0010040001587983 */ /* 0x000ea20000300800 */
[----:B------:R-:W-:-:S03]  /*20bc0*/  IMAD.MOV.U32 R5, RZ, RZ, R16 ;  /* 0x000000ffff057224 */ /* 0x000fc600078e0010 */
[----:B------:R-:W2:Y:S04]  /*20bd0*/  LDL.LU R89, [R1+0x1000] ;  /* 0x0010000001597983 */ /* 0x000ea80000300800 */
[----:B------:R-:W2:Y:S04]  /*20be0*/  LDL.LU R41, [R1+0xffc] ;  /* 0x000ffc0001297983 */ /* 0x000ea80000300800 */
[----:B------:R-:W3:Y:S04]  /*20bf0*/  LDL.LU R44, [R1+0xff8] ;  /* 0x000ff800012c7983 */ /* 0x000ee80000300800 */
[----:B------:R-:W4:Y:S04]  /*20c00*/  LDL.LU R92, [R1+0xff4] ;  /* 0x000ff400015c7983 */ /* 0x000f280000300800 */
[----:B------:R-:W4:Y:S01]  /*20c10*/  LDL.LU R16, [R1+0xff0] ;  /* 0x000ff00001107983 */ /* 0x000f220000300800 */
[----:B------:R-:W-:-:S02]  /*20c20*/  IMAD.MOV.U32 R6, RZ, RZ, R37 ;  /* 0x000000ffff067224 */ /* 0x000fc400078e0025 */
[----:B------:R-:W-:Y:S01]  /*20c30*/  IMAD.MOV.U32 R7, RZ, RZ, R40 ;  /* 0x000000ffff077224 */ /* 0x000fe200078e0028 */
[----:B------:R-:W4:Y:S04]  /*20c40*/  LDL.LU R37, [R1+0xfec] ;  /* 0x000fec0001257983 */ /* 0x000f280000300800 */
[----:B------:R-:W4:Y:S01]  /*20c50*/  LDL.LU R40, [R1+0xfe8] ;  /* 0x000fe80001287983 */ /* 0x000f220000300800 */
[C---:B------:R-:W-:Y:S08]  /*20c60*/  HMMA.1688.F32.TF32 R244, R136.reuse, R94, R144 ;  /* 0x0000005e88f4723c */ /* 0x040ff00000081090 */
[C---:B------:R-:W-:Y:S08]  /*20c70*/  HMMA.1688.F32.TF32 R124, R136.reuse, R46, R184 ;  /* 0x0000002e887c723c */ /* 0x040ff000000810b8 */
[----:B------:R-:W-:Y:S08]  /*20c80*/  HMMA.1688.F32.TF32 R236, R136, R90, R176 ;  /* 0x0000005a88ec723c */ /* 0x000ff000000810b0 */
[C---:B------:R-:W-:Y:S08]  /*20c90*/  HMMA.1688.F32.TF32 R68, R100.reuse, R42, R68 ;  /* 0x0000002a6444723c */ /* 0x040ff00000081044 */
[----:B------:R-:W-:Y:S08]  /*20ca0*/  HMMA.1688.F32.TF32 R72, R100, R46, R72 ;  /* 0x0000002e6448723c */ /* 0x000ff00000081048 */
[C---:B------:R-:W-:Y:S08]  /*20cb0*/  HMMA.1688.F32.TF32 R76, R136.reuse, R170, R76 ;  /* 0x000000aa884c723c */ /* 0x040ff0000008104c */
[C---:B------:R-:W-:Y:S08]  /*20cc0*/  HMMA.1688.F32.TF32 R132, R136.reuse, R18, R132 ;  /* 0x000000128884723c */ /* 0x040ff00000081084 */
[C---:B------:R-:W-:Y:S08]  /*20cd0*/  HMMA.1688.F32.TF32 R108, R136.reuse, R30, R196 ;  /* 0x0000001e886c723c */ /* 0x040ff000000810c4 */
[C---:B------:R-:W-:Y:S08]  /*20ce0*/  HMMA.1688.F32.TF32 R112, R136.reuse, R34, R112 ;  /* 0x000000228870723c */ /* 0x040ff00000081070 */
[C---:B------:R-:W-:Y:S08]  /*20cf0*/  HMMA.1688.F32.TF32 R116, R136.reuse, R38, R116 ;  /* 0x000000268874723c */ /* 0x040ff00000081074 */
[----:B------:R-:W-:Y:S01]  /*20d00*/  HMMA.1688.F32.TF32 R128, R136, R82, R128 ;  /* 0x000000528880723c */ /* 0x000fe20000081080 */
[----:B--2---:R-:W-:-:S02]  /*20d10*/  IMAD.MOV.U32 R240, RZ, RZ, R41 ;  /* 0x000000fffff07224 */ /* 0x004fc400078e0029 */
[----:B------:R-:W2:Y:S01]  /*20d20*/  LDL.LU R41, [R1+0xfe4] ;  /* 0x000fe40001297983 */ /* 0x000ea20000300800 */
[----:B---3--:R-:W-:-:S03]  /*20d30*/  IMAD.MOV.U32 R241, RZ, RZ, R44 ;  /* 0x000000fffff17224 */ /* 0x008fc600078e002c */
[----:B------:R-:W3:Y:S04]  /*20d40*/  LDL.LU R44, [R1+0xfe0] ;  /* 0x000fe000012c7983 */ /* 0x000ee80000300800 */
[----:B------:R-:W3:Y:S01]  /*20d50*/  LDL.LU R242, [R1+0x268] ;  /* 0x0002680001f27983 */ /* 0x000ee20000300800 */
[----:B----4-:R-:W-:-:S03]  /*20d60*/  IMAD.MOV.U32 R243, RZ, RZ, R16 ;  /* 0x000000fffff37224 */ /* 0x010fc600078e0010 */
[----:B------:R-:W4:Y:S01]  /*20d70*/  LDL.LU R16, [R1+0xfdc] ;  /* 0x000fdc0001107983 */ /* 0x000f220000300800 */
[----:B------:R-:W-:-:S03]  /*20d80*/  IMAD.MOV.U32 R232, RZ, RZ, R37 ;  /* 0x000000ffffe87224 */ /* 0x000fc600078e0025 */
[----:B------:R-:W4:Y:S01]  /*20d90*/  LDL.LU R37, [R1+0xfd8] ;  /* 0x000fd80001257983 */ /* 0x000f220000300800 */
[----:B------:R-:W-:-:S03]  /*20da0*/  IMAD.MOV.U32 R233, RZ, RZ, R40 ;  /* 0x000000ffffe97224 */ /* 0x000fc600078e0028 */
[----:B------:R-:W4:Y:S01]  /*20db0*/  LDL.LU R40, [R1+0xfd4] ;  /* 0x000fd40001287983 */ /* 0x000f220000300800 */
[----:B------:R-:W-:Y:S02]  /*20dc0*/  IMAD.MOV.U32 R8, RZ, RZ, R36 ;  /* 0x000000ffff087224 */ /* 0x000fe400078e0024 */
[----:B------:R-:W-:Y:S02]  /*20dd0*/  IMAD.MOV.U32 R9, RZ, RZ, R33 ;  /* 0x000000ffff097224 */ /* 0x000fe400078e0021 */
[----:B------:R-:W-:Y:S02]  /*20de0*/  IMAD.MOV.U32 R10, RZ, RZ, R32 ;  /* 0x000000ffff0a7224 */ /* 0x000fe400078e0020 */
[----:B------:R-:W-:Y:S01]  /*20df0*/  IMAD.MOV.U32 R11, RZ, RZ, R0 ;  /* 0x000000ffff0b7224 */ /* 0x000fe200078e0000 */
[----:B------:R-:W1:Y:S01]  /*20e00*/  S2R R45, SR_TID.X ;  /* 0x00000000002d7919 */ /* 0x000e620000002100 */
[----:B------:R-:W-:-:S03]  /*20e10*/  UIADD3 UR6, UR6, 0x1, URZ ;  /* 0x0000000106067890 */ /* 0x000fc6000fffe03f */
[----:B------:R-:W-:Y:S01]  /*20e20*/  BAR.SYNC.DEFER_BLOCKING 0x0 ;  /* 0x0000000000007b1d */ /* 0x000fe20000010000 */
[----:B--2---:R-:W-:-:S05]  /*20e30*/  IMAD.MOV.U32 R234, RZ, RZ, R41 ;  /* 0x000000ffffea7224 */ /* 0x004fca00078e0029 */
[----:B------:R-:W2:Y:S01]  /*20e40*/  LDL.LU R41, [R1+0xfd0] ;  /* 0x000fd00001297983 */ /* 0x000ea20000300800 */
[----:B---3--:R-:W-:-:S03]  /*20e50*/  IMAD.MOV.U32 R235, RZ, RZ, R44 ;  /* 0x000000ffffeb7224 */ /* 0x008fc600078e002c */
[----:B------:R-:W3:Y:S04]  /*20e60*/  LDL.LU R44, [R1+0xfcc] ;  /* 0x000fcc00012c7983 */ /* 0x000ee80000300800 */
[----:B------:R-:W2:Y:S01]  /*20e70*/  LDL.LU R156, [R1+0x300] ;  /* 0x00030000019c7983 */ /* 0x000ea20000300800 */
[----:B----4-:R-:W-:-:S03]  /*20e80*/  IMAD.MOV.U32 R157, RZ, RZ, R16 ;  /* 0x000000ffff9d7224 */ /* 0x010fc600078e0010 */
[----:B------:R-:W4:Y:S04]  /*20e90*/  LDL.LU R16, [R1+0xfc8] ;  /* 0x000fc80001107983 */ /* 0x000f280000300800 */
[----:B------:R-:W2:Y:S04]  /*20ea0*/  LDL.LU R158, [R1+0x308] ;  /* 0x00030800019e7983 */ /* 0x000ea80000300800 */
[----:B------:R-:W2:Y:S04]  /*20eb0*/  LDL.LU R159, [R1+0x30c] ;  /* 0x00030c00019f7983 */ /* 0x000ea80000300800 */
[----:B------:R-:W2:Y:S04]  /*20ec0*/  LDL.LU R180, [R1+0x360] ;  /* 0x0003600001b47983 */ /* 0x000ea80000300800 */
[----:B------:R-:W2:Y:S04]  /*20ed0*/  LDL.LU R181, [R1+0x364] ;  /* 0x0003640001b57983 */ /* 0x000ea80000300800 */
[----:B------:R-:W2:Y:S01]  /*20ee0*/  LDL.LU R182, [R1+0x368] ;  /* 0x0003680001b67983 */ /* 0x000ea20000300800 */
[----:B----4-:R-:W-:-:S03]  /*20ef0*/  IMAD.MOV.U32 R183, RZ, RZ, R16 ;  /* 0x000000ffffb77224 */ /* 0x010fc600078e0010 */
        /* <DEDUP_REMOVED lines=19> */
[----:B------:R-:W3:Y:S01]  /*21030*/  LDL.LU R21, [R1+0xfb8] ;  /* 0x000fb80001157983 */ /* 0x000ee20000300800 */
[----:B------:R-:W-:-:S02]  /*21040*/  IMAD.MOV.U32 R52, RZ, RZ, R25 ;  /* 0x000000ffff347224 */ /* 0x000fc400078e0019 */
[----:B------:R-:W-:Y:S01]  /*21050*/  IMAD.MOV.U32 R53, RZ, RZ, R28 ;  /* 0x000000ffff357224 */ /* 0x000fe200078e001c */
[----:B------:R-:W3:Y:S01]  /*21060*/  LDL.LU R24, [R1+0xfb4] ;  /* 0x000fb40001187983 */ /* 0x000ee20000300800 */
[----:B------:R-:W-:-:S03]  /*21070*/  IMAD.MOV.U32 R54, RZ, RZ, R29 ;  /* 0x000000ffff367224 */ /* 0x000fc600078e001d */
[----:B------:R-:W3:Y:S04]  /*21080*/  LDL.LU R25, [R1+0xfb0] ;  /* 0x000fb00001197983 */ /* 0x000ee80000300800 */
[----:B------:R-:W3:Y:S04]  /*21090*/  LDL.LU R28, [R1+0xfac] ;  /* 0x000fac00011c7983 */ /* 0x000ee80000300800 */
[----:B------:R-:W3:Y:S04]  /*210a0*/  LDL.LU R29, [R1+0xfa8] ;  /* 0x000fa800011d7983 */ /* 0x000ee80000300800 */
[----:B------:R-:W3:Y:S04]  /*210b0*/  LDL.LU R176, [R1+0x5b0] ;  /* 0x0005b00001b07983 */ /* 0x000ee80000300800 */
[----:B------:R-:W3:Y:S04]  /*210c0*/  LDL.LU R177, [R1+0x5b4] ;  /* 0x0005b40001b17983 */ /* 0x000ee80000300800 */
[----:B------:R-:W3:Y:S04]  /*210d0*/  LDL.LU R178, [R1+0x5b8] ;  /* 0x0005b80001b27983 */ /* 0x000ee80000300800 */
[----:B------:R-:W3:Y:S01]  /*210e0*/  LDL.LU R179, [R1+0x5bc] ;  /* 0x0005bc0001b37983 */ /* 0x000ee20000300800 */
[----:B----4-:R-:W-:-:S02]  /*210f0*/  IMAD.MOV.U32 R155, RZ, RZ, R16 ;  /* 0x000000ffff9b7224 */ /* 0x010fc400078e0010 */
[----:B--2---:R-:W-:Y:S02]  /*21100*/  IMAD.MOV.U32 R154, RZ, RZ, R17 ;  /* 0x000000ffff9a7224 */ /* 0x004fe400078e0011 */
[----:B---3--:R-:W-:Y:S02]  /*21110*/  IMAD.MOV.U32 R153, RZ, RZ, R20 ;  /* 0x000000ffff997224 */ /* 0x008fe400078e0014 */
[----:B------:R-:W-:Y:S02]  /*21120*/  IMAD.MOV.U32 R152, RZ, RZ, R21 ;  /* 0x000000ffff987224 */ /* 0x000fe400078e0015 */
[----:B------:R-:W2:Y:S04]  /*21130*/  LDL.LU R21, [R1+0xfa4] ;  /* 0x000fa40001157983 */ /* 0x000ea80000300800 */
[----:B------:R-:W3:Y:S04]  /*21140*/  LDL.LU R20, [R1+0xfa0] ;  /* 0x000fa00001147983 */ /* 0x000ee80000300800 */
[----:B------:R-:W4:Y:S04]  /*21150*/  LDL.LU R17, [R1+0xf9c] ;  /* 0x000f9c0001117983 */ /* 0x000f280000300800 */
[----:B------:R-:W4:Y:S01]  /*21160*/  LDL.LU R16, [R1+0xf98] ;  /* 0x000f980001107983 */ /* 0x000f220000300800 */
[----:B------:R-:W-:Y:S03]  /*21170*/  HMMA.1688.F32.TF32 R100, R136, R22, R204 ;  /* 0x000000168864723c */ /* 0x000fe600000810cc */
[----:B------:R-:W4:Y:S04]  /*21180*/  LDL.LU R216, [R1+0x670] ;  /* 0x0006700001d87983 */ /* 0x000f280000300800 */
[----:B------:R-:W4:Y:S04]  /*21190*/  LDL.LU R217, [R1+0x674] ;  /* 0x0006740001d97983 */ /* 0x000f280000300800 */
[----:B------:R-:W4:Y:S04]  /*211a0*/  LDL.LU R218, [R1+0x678] ;  /* 0x0006780001da7983 */ /* 0x000f280000300800 */
[----:B------:R-:W4:Y:S01]  /*211b0*/  LDL.LU R219, [R1+0x67c] ;  /* 0x00067c0001db7983 */ /* 0x000f220000300800 */
[----:B------:R-:W-:-:S02]  /*211c0*/  IMAD.MOV.U32 R96, RZ, RZ, R92 ;  /* 0x000000ffff607224 */ /* 0x000fc400078e005c */
[----:B------:R-:W-:Y:S02]  /*211d0*/  IMAD.MOV.U32 R97, RZ, RZ, R89 ;  /* 0x000000ffff617224 */ /* 0x000fe400078e0059 */
[----:B------:R-:W-:Y:S02]  /*211e0*/  IMAD.MOV.U32 R98, RZ, RZ, R88 ;  /* 0x000000ffff627224 */ /* 0x000fe400078e0058 */
[----:B------:R-:W-:Y:S02]  /*211f0*/  IMAD.MOV.U32 R99, RZ, RZ, R85 ;  /* 0x000000ffff637224 */ /* 0x000fe400078e0055 */
[----:B--2---:R-:W-:Y:S02]  /*21200*/  IMAD.MOV.U32 R207, RZ, RZ, R21 ;  /* 0x000000ffffcf7224 */ /* 0x004fe400078e0015 */
[----:B---3--:R-:W-:Y:S02]  /*21210*/  IMAD.MOV.U32 R206, RZ, RZ, R20 ;  /* 0x000000ffffce7224 */ /* 0x008fe400078e0014 */
[----:B----4-:R-:W-:-:S02]  /*21220*/  IMAD.MOV.U32 R205, RZ, RZ, R17 ;  /* 0x000000ffffcd7224 */ /* 0x010fc400078e0011 */
[----:B------:R-:W-:Y:S02]  /*21230*/  IMAD.MOV.U32 R204, RZ, RZ, R16 ;  /* 0x000000ffffcc7224 */ /* 0x000fe400078e0010 */
[----:B------:R-:W2:Y:S04]  /*21240*/  LDL.LU R16, [R1+0xf94] ;  /* 0x000f940001107983 */ /* 0x000ea80000300800 */
[----:B------:R-:W3:Y:S04]  /*21250*/  LDL.LU R17, [R1+0xf90] ;  /* 0x000f900001117983 */ /* 0x000ee80000300800 */
[----:B------:R-:W3:Y:S04]  /*21260*/  LDL.LU R20, [R1+0xf8c] ;  /* 0x000f8c0001147983 */ /* 0x000ee80000300800 */
[----:B------:R-:W3:Y:S01]  /*21270*/  LDL.LU R21, [R1+0xf88] ;  /* 0x000f880001157983 */ /* 0x000ee20000300800 */
[C---:B------:R-:W-:Y:S08]  /*21280*/  HMMA.1688.F32.TF32 R96, R136.reuse, R162, R96 ;  /* 0x000000a28860723c */ /* 0x040ff00000081060 */
[C---:B------:R-:W-:Y:S08]  /*21290*/  HMMA.1688.F32.TF32 R52, R136.reuse, R166, R52 ;  /* 0x000000a68834723c */ /* 0x040ff00000081034 */
[----:B------:R-:W-:Y:S07]  /*212a0*/  HMMA.1688.F32.TF32 R136, R136, R174, R220 ;  /* 0x000000ae8888723c */ /* 0x000fee00000810dc */
[----:B------:R-:W-:Y:S04]  /*212b0*/  STL.64 [R1+0x650], R96 ;  /* 0x0006506001007387 */ /* 0x000fe80000100a00 */
[----:B------:R1:W-:Y:S01]  /*212c0*/  STL.64 [R1+0x658], R98 ;  /* 0x0006586201007387 */ /* 0x0003e20000100a00 */
[C---:B------:R-:W-:Y:S03]  /*212d0*/  HMMA.1688.F32.TF32 R4, R192.reuse, R162, R4 ;  /* 0x000000a2c004723c */ /* 0x040fe60000081004 */
[----:B-1----:R1:W5:Y:S04]  /*212e0*/  LDL.LU.64 R98, [R1+0xf80] ;  /* 0x000f800001627983 */ /* 0x0023680000300a00 */
[----:B------:R1:W5:Y:S04]  /*212f0*/  LDL.LU.64 R96, [R1+0xf78] ;  /* 0x000f780001607983 */ /* 0x0003680000300a00 */
[----:B------:R-:W-:Y:S04]  /*21300*/  STL.64 [R1+0x640], R52 ;  /* 0x0006403401007387 */ /* 0x000fe80000100a00 */
[----:B------:R1:W-:Y:S01]  /*21310*/  STL.64 [R1+0x648], R54 ;  /* 0x0006483601007387 */ /* 0x0003e20000100a00 */
[----:B------:R-:W-:Y:S01]  /*21320*/  HMMA.1688.F32.TF32 R8, R192, R166, R8 ;  /* 0x000000a6c008723c */ /* 0x000fe20000081008 */
[----:B------:R-:W-:-:S02]  /*21330*/  IMAD.MOV.U32 R224, RZ, RZ, R44 ;  /* 0x000000ffffe07224 */ /* 0x000fc400078e002c */
[----:B-1----:R1:W5:Y:S04]  /*21340*/  LDL.LU.64 R54, [R1+0xf70] ;  /* 0x000f700001367983 */ /* 0x0023680000300a00 */
[----:B------:R1:W5:Y:S04]  /*21350*/  LDL.LU.64 R52, [R1+0xf68] ;  /* 0x000f680001347983 */ /* 0x0003680000300a00 */
[----:B------:R-:W-:Y:S04]  /*21360*/  STL.64 [R1+0x630], R76 ;  /* 0x0006304c01007387 */ /* 0x000fe80000100a00 */
[----:B------:R1:W-:Y:S01]  /*21370*/  STL.64 [R1+0x638], R78 ;  /* 0x0006384e01007387 */ /* 0x0003e20000100a00 */
[----:B------:R-:W-:Y:S01]  /*21380*/  IMAD.MOV.U32 R225, RZ, RZ, R41 ;  /* 0x000000ffffe17224 */ /* 0x000fe200078e0029 */
[----:B------:R-:W-:Y:S01]  /*21390*/  HMMA.1688.F32.TF32 R12, R192, R170, R12 ;  /* 0x000000aac00c723c */ /* 0x000fe2000008100c */
[----:B------:R-:W-:-:S02]  /*213a0*/  IMAD.MOV.U32 R226, RZ, RZ, R40 ;  /* 0x000000ffffe27224 */ /* 0x000fc400078e0028 */
[----:B------:R-:W-:Y:S01]  /*213b0*/  IMAD.MOV.U32 R227, RZ, RZ, R37 ;  /* 0x000000ffffe37224 */ /* 0x000fe200078e0025 */
[----:B-1----:R1:W5:Y:S04]  /*213c0*/  LDL.LU.64 R78, [R1+0xf60] ;  /* 0x000f6000014e7983 */ /* 0x0023680000300a00 */
[----:B------:R1:W5:Y:S04]  /*213d0*/  LDL.LU.64 R76, [R1+0xf58] ;  /* 0x000f5800014c7983 */ /* 0x0003680000300a00 */
[----:B------:R1:W5:Y:S04]  /*213e0*/  LDL.LU.64 R222, [R1+0xf50] ;  /* 0x000f500001de7983 */ /* 0x0003680000300a00 */
[----:B------:R1:W5:Y:S04]  /*213f0*/  LDL.LU.64 R220, [R1+0xf48] ;  /* 0x000f480001dc7983 */ /* 0x0003680000300a00 */
[----:B------:R-:W-:Y:S04]  /*21400*/  STL.64 [R1+0x620], R136 ;  /* 0x0006208801007387 */ /* 0x000fe80000100a00 */
[----:B------:R-:W-:Y:S01]  /*21410*/  STL.64 [R1+0x628], R138 ;  /* 0x0006288a01007387 */ /* 0x000fe20000100a00 */
[C---:B------:R-:W-:Y:S03]  /*21420*/  HMMA.1688.F32.TF32 R176, R192.reuse, R18, R176 ;  /* 0x00000012c0b0723c */ /* 0x040fe600000810b0 */
[----:B------:R-:W4:Y:S05]  /*21430*/  LDL.LU R160, [R1+0x8c4] ;  /* 0x0008c40001a07983 */ /* 0x000f2a0000300800 */
        /* <DEDUP_REMOVED lines=12> */
[----:B-1----:R1:W5:Y:S04]  /*21500*/  LDL.LU.64 R6, [R1+0xf40] ;  /* 0x000f400001067983 */ /* 0x0023680000300a00 */
[----:B------:R1:W5:Y:S04]  /*21510*/  LDL.LU.64 R4, [R1+0xf38] ;  /* 0x000f380001047983 */ /* 0x0003680000300a00 */
[----:B------:R-:W-:Y:S04]  /*21520*/  STL.64 [R1+0x1e0], R8 ;  /* 0x0001e00801007387 */ /* 0x000fe80000100a00 */
[----:B------:R1:W-:Y:S04]  /*21530*/  STL.64 [R1+0x1e8], R10 ;  /* 0x0001e80a01007387 */ /* 0x0003e80000100a00 */
[----:B-1----:R1:W5:Y:S04]  /*21540*/  LDL.LU.64 R10, [R1+0xf30] ;  /* 0x000f3000010a7983 */ /* 0x0023680000300a00 */
[----:B------:R1:W5:Y:S04]  /*21550*/  LDL.LU.64 R8, [R1+0xf28] ;  /* 0x000f280001087983 */ /* 0x0003680000300a00 */
[----:B------:R-:W-:Y:S04]  /*21560*/  STL.64 [R1+0x1d0], R12 ;  /* 0x0001d00c01007387 */ /* 0x000fe80000100a00 */
[----:B------:R1:W-:Y:S04]  /*21570*/  STL.64 [R1+0x1d8], R14 ;  /* 0x0001d80e01007387 */ /* 0x0003e80000100a00 */
[----:B-1----:R1:W5:Y:S04]  /*21580*/  LDL.LU.64 R14, [R1+0xf20] ;  /* 0x000f2000010e7983 */ /* 0x0023680000300a00 */
[----:B------:R1:W5:Y:S01]  /*21590*/  LDL.LU.64 R12, [R1+0xf18] ;  /* 0x000f1800010c7983 */ /* 0x0003620000300a00 */
[----:B--2---:R-:W-:-:S02]  /*215a0*/  IMAD.MOV.U32 R139, RZ, RZ, R16 ;  /* 0x000000ffff8b7224 */ /* 0x004fc400078e0010 */
[----:B---3--:R-:W-:Y:S02]  /*215b0*/  IMAD.MOV.U32 R138, RZ, RZ, R17 ;  /* 0x000000ffff8a7224 */ /* 0x008fe400078e0011 */
[----:B------:R-:W-:Y:S02]  /*215c0*/  IMAD.MOV.U32 R137, RZ, RZ, R20 ;  /* 0x000000ffff897224 */ /* 0x000fe400078e0014 */
[----:B------:R-:W-:-:S07]  /*215d0*/  IMAD.MOV.U32 R136, RZ, RZ, R21 ;  /* 0x000000ffff887224 */ /* 0x000fce00078e0015 */
[C---:B------:R-:W-:Y:S08]  /*215e0*/  HMMA.1688.F32.TF32 R136, R192.reuse, R26, R136 ;  /* 0x0000001ac088723c */ /* 0x040ff00000081088 */
[----:B------:R-:W-:Y:S01]  /*215f0*/  HMMA.1688.F32.TF32 R192, R192, R174, R48 ;  /* 0x000000aec0c0723c */ /* 0x000fe20000081030 */
[----:B------:R1:W5:Y:S04]  /*21600*/  LDL.LU.64 R50, [R1+0xf10] ;  /* 0x000f100001327983 */ /* 0x0003680000300a00 */
[----:B------:R1:W5:Y:S04]  /*21610*/  LDL.LU.64 R48, [R1+0xf08] ;  /* 0x000f080001307983 */ /* 0x0003680000300a00 */
[----:B------:R-:W2:Y:S04]  /*21620*/  LDL.LU R169, [R1+0x8c8] ;  /* 0x0008c80001a97983 */ /* 0x000ea80000300800 */
[----:B------:R-:W3:Y:S10]  /*21630*/  LDL.LU R3, [R1+0x8cc] ;  /* 0x0008cc0001037983 */ /* 0x000ef40000300800 */
[----:B------:R1:W-:Y:S04]  /*21640*/  STL.64 [R1+0x330], R192 ;  /* 0x000330c001007387 */ /* 0x0003e80000100a00 */
[----:B------:R-:W-:Y:S04]  /*21650*/  STL.64 [R1+0x338], R194 ;  /* 0x000338c201007387 */ /* 0x000fe80000100a00 */
[----:B------:R-:W2:Y:S04]  /*21660*/  LDL.LU R92, [R1+0x8d0] ;  /* 0x0008d000015c7983 */ /* 0x000ea80000300800 */
[----:B------:R-:W2:Y:S04]  /*21670*/  LDL.LU R89, [R1+0x8d4] ;  /* 0x0008d40001597983 */ /* 0x000ea80000300800 */
[----:B------:R-:W2:Y:S04]  /*21680*/  LDL.LU R88, [R1+0x908] ;  /* 0x0009080001587983 */ /* 0x000ea80000300800 */
[----:B------:R-:W2:Y:S01]  /*21690*/  LDL.LU R80, [R1+0x90c] ;  /* 0x00090c0001507983 */ /* 0x000ea20000300800 */
[----:B------:R-:W-:-:S03]  /*216a0*/  IMAD.MOV.U32 R41, RZ, RZ, 0x1f ;  /* 0x0000001fff297424 */ /* 0x000fc600078e00ff */
[----:B------:R-:W2:Y:S02]  /*216b0*/  LDL.LU R84, [R1+0x910] ;  /* 0x0009100001547983 */ /* 0x000ea40000300800 */
[----:B------:R-:W-:Y:S02]  /*216c0*/  IADD3 R41, R41, c[0x0][0x180], RZ ;  /* 0x0000600029297a10 */ /* 0x000fe40007ffe0ff */
[----:B------:R-:W2:Y:S02]  /*216d0*/  LDL.LU R81, [R1+0x914] ;  /* 0x0009140001517983 */ /* 0x000ea40000300800 */
[----:B------:R-:W-:Y:S02]  /*216e0*/  SHF.R.S32.HI R2, RZ, 0x1f, R41 ;  /* 0x0000001fff027819 */ /* 0x000fe40000011429 */
[----:B------:R-:W2:Y:S02]  /*216f0*/  LDL.LU R44, [R1+0x948] ;  /* 0x00094800012c7983 */ /* 0x000ea40000300800 */
[----:B------:R-:W-:-:S02]  /*21700*/  LEA.HI R2, R2, R41, RZ, 0x5 ;  /* 0x0000002902027211 */ /* 0x000fc400078f28ff */
[----:B------:R-:W2:Y:S01]  /*21710*/  LDL.LU R41, [R1+0x94c] ;  /* 0x00094c0001297983 */ /* 0x000ea20000300800 */
[----:B------:R-:W-:-:S05]  /*21720*/  IMAD.MOV.U32 R0, RZ, RZ, c[0x0][0x180] ;  /* 0x00006000ff007624 */ /* 0x000fca00078e00ff */
[----:B------:R-:W-:Y:S02]  /*21730*/  IADD3 R0, R0, -0x40, RZ ;  /* 0xffffffc000007810 */ /* 0x000fe40007ffe0ff */
[----:B------:R-:W-:-:S04]  /*21740*/  SHF.R.S32.HI R2, RZ, 0x5, R2 ;  /* 0x00000005ff027819 */ /* 0x000fc80000011402 */
[----:B------:R-:W-:Y:S01]  /*21750*/  IADD3 R2, R2, -0x2, RZ ;  /* 0xfffffffe02027810 */ /* 0x000fe20007ffe0ff */
[----:B------:R-:W-:Y:S01]  /*21760*/  UISETP.GT.AND UP0, UPT, UR6, 0x1, UPT ;  /* 0x000000010600788c */ /* 0x000fe2000bf04270 */
[----:B------:R-:W-:-:S03]  /*21770*/  LOP3.LUT R85, R45, 0x3f, RZ, 0xc0, !PT ;  /* 0x0000003f2d557812 */ /* 0x000fc600078ec0ff */
[----:B------:R-:W-:Y:S01]  /*21780*/  USEL UR6, UR6, URZ, !UP0 ;  /* 0x0000003f06067287 */ /* 0x000fe2000c000000 */
[C---:B----4-:R-:W-:Y:S01]  /*21790*/  IMAD R0, R160.reuse, -0x20, R0 ;  /* 0xffffffe0a0007824 */ /* 0x050fe200078e0200 */
[----:B------:R-:W-:-:S04]  /*217a0*/  ISETP.GE.AND P1, PT, R160, R2, PT ;  /* 0x00000002a000720c */ /* 0x000fc80003f26270 */
[----:B------:R-:W-:-:S04]  /*217b0*/  ISETP.GT.AND P0, PT, R0, RZ, PT ;  /* 0x000000ff0000720c */ /* 0x000fc80003f04270 */
[----:B------:R-:W-:-:S04]  /*217c0*/  SEL R2, RZ, 0x4, !P0 ;  /* 0x00000004ff027807 */ /* 0x000fc80004000000 */
[----:B------:R-:W-:-:S04]  /*217d0*/  SEL R2, R2, RZ, !P1 ;  /* 0x000000ff02027207 */ /* 0x000fc80004800000 */
[----:B------:R-:W-:Y:S01]  /*217e0*/  ISETP.NE.U32.AND P2, PT, R2, RZ, PT ;  /* 0x000000ff0200720c */ /* 0x000fe20003f45070 */
[----:B------:R-:W-:Y:S02]  /*217f0*/  IMAD.SHL.U32 R93, R85, 0x4, RZ ;  /* 0x00000004555d7824 */ /* 0x000fe400078e00ff */
[----:B------:R-:W-:-:S04]  /*21800*/  IMAD.U32 R40, RZ, RZ, UR6 ;  /* 0x00000006ff287e24 */ /* 0x000fc8000f8e00ff */
[----:B------:R-:W-:Y:S01]  /*21810*/  IMAD R40, R40, 0x4000, R93 ;  /* 0x0000400028287824 */ /* 0x000fe200078e025d */
[----:B---3--:R-:W-:-:S04]  /*21820*/  IADD3 R3, P0, R3, UR12, RZ ;  /* 0x0000000c03037c10 */ /* 0x008fc8000ff1e0ff */
[----:B--2---:R-:W-:Y:S01]  /*21830*/  IADD3.X R169, R169, UR7, RZ, P0, !PT ;  /* 0x00000007a9a97c10 */ /* 0x004fe200087fe4ff */
[----:B------:R2:W-:Y:S01]  /*21840*/  STL [R1+0x8cc], R3 ;  /* 0x0008cc0301007387 */ /* 0x0005e20000100800 */
[----:B------:R-:W-:-:S03]  /*21850*/  IMAD.MOV.U32 R2, RZ, RZ, R3 ;  /* 0x000000ffff027224 */ /* 0x000fc600078e0003 */
[----:B------:R3:W-:Y:S01]  /*21860*/  STL [R1+0x8c8], R169 ;  /* 0x0008c8a901007387 */ /* 0x0007e20000100800 */
[----:B------:R-:W-:-:S03]  /*21870*/  ISETP.GT.AND P0, PT, R0, 0x4, PT ;  /* 0x000000040000780c */ /* 0x000fc60003f04270 */
[----:B-1----:R-:W4:Y:S01]  /*21880*/  LDL.LU R192, [R1+0x954] ;  /* 0x0009540001c07983 */ /* 0x002f220000300800 */
[----:B--2---:R-:W-:-:S03]  /*21890*/  IMAD.MOV.U32 R3, RZ, RZ, R169 ;  /* 0x000000ffff037224 */ /* 0x004fc600078e00a9 */
[----:B---3--:R-:W2:Y:S01]  /*218a0*/  LDL.LU R169, [R1+0x98c] ;  /* 0x00098c0001a97983 */ /* 0x008ea20000300800 */
[----:B------:R-:W-:-:S03]  /*218b0*/  IADD3 R89, P3, R89, UR12, RZ ;  /* 0x0000000c59597c10 */ /* 0x000fc6000ff7e0ff */
[----:B------:R-:W-:Y:S01]  /*218c0*/  @!PT LDS RZ, [RZ] ;  /* 0x00000000fffff984 */ /* 0x000fe20000000800 */
[----:B------:R-:W-:Y:S01]  /*218d0*/  @!PT LDS RZ, [RZ] ;  /* 0x00000000fffff984 */ /* 0x000fe20000000800 */
[----:B------:R-:W-:Y:S01]  /*218e0*/  @!PT LDS RZ, [RZ] ;  /* 0x00000000fffff984 */ /* 0x000fe20000000800 */
[----:B------:R1:W-:Y:S01]  /*218f0*/  LDGSTS.E [R40+0x10000], [R2.64], P2 ;  /* 0x1000000002287fae */ /* 0x0003e2000912184a */
[----:B------:R-:W-:-:S03]  /*21900*/  IADD3.X R92, R92, UR7, RZ, P3, !PT ;  /* 0x000000075c5c7c10 */ /* 0x000fc60009ffe4ff */
[----:B------:R-:W-:Y:S01]  /*21910*/  STL [R1+0x8d4], R89 ;  /* 0x0008d45901007387 */ /* 0x000fe20000100800 */
[----:B------:R-:W-:-:S03]  /*21920*/  IADD3 R80, P4, R80, UR12, RZ ;  /* 0x0000000c50507c10 */ /* 0x000fc6000ff9e0ff */
[----:B------:R3:W-:Y:S01]  /*21930*/  STL [R1+0x8d0], R92 ;  /* 0x0008d05c01007387 */ /* 0x0007e20000100800 */
[----:B------:R-:W-:-:S03]  /*21940*/  IADD3.X R88, R88, UR7, RZ, P4, !PT ;  /* 0x0000000758587c10 */ /* 0x000fc6000a7fe4ff */
[----:B------:R-:W-:Y:S01]  /*21950*/  STL [R1+0x90c], R80 ;  /* 0x00090c5001007387 */ /* 0x000fe20000100800 */
[----:B-1----:R-:W-:-:S03]  /*21960*/  SEL R2, RZ, 0x4, !P0 ;  /* 0x00000004ff027807 */ /* 0x002fc60004000000 */
[----:B------:R-:W2:Y:S01]  /*21970*/  LDL.LU R193, [R1+0x950] ;  /* 0x0009500001c17983 */ /* 0x000ea20000300800 */
[----:B------:R-:W-:-:S03]  /*21980*/  SEL R2, R2, RZ, !P1 ;  /* 0x000000ff02027207 */ /* 0x000fc60004800000 */
[----:B------:R1:W-:Y:S01]  /*21990*/  STL [R1+0x908], R88 ;  /* 0x0009085801007387 */ /* 0x0003e20000100800 */
[----:B------:R-:W-:-:S03]  /*219a0*/  ISETP.NE.U32.AND P0, PT, R2, RZ, PT ;  /* 0x000000ff0200720c */ /* 0x000fc60003f05070 */
[----:B------:R-:W2:Y:S01]  /*219b0*/  LDL.LU R173, [R1+0x988] ;  /* 0x0009880001ad7983 */ /* 0x000ea20000300800 */
[----:B------:R-:W-:Y:S02]  /*219c0*/  IMAD.MOV.U32 R2, RZ, RZ, R89 ;  /* 0x000000ffff027224 */ /* 0x000fe400078e0059 */
[----:B------:R-:W-:Y:S02]  /*219d0*/  IMAD.MOV.U32 R3, RZ, RZ, R92 ;  /* 0x000000ffff037224 */ /* 0x000fe400078e005c */
[----:B---3--:R-:W3:Y:S04]  /*219e0*/  LDL.LU R92, [R1+0x990] ;  /* 0x00099000015c7983 */ /* 0x008ee80000300800 */
[----:B------:R-:W3:Y:S04]  /*219f0*/  LDL.LU R89, [R1+0x994] ;  /* 0x0009940001597983 */ /* 0x000ee80000300800 */
[----:B------:R1:W-:Y:S01]  /*21a00*/  LDGSTS.E [R40+0x10100], [R2.64], P2 ;  /* 0x1010000002287fae */ /* 0x0003e2000912184a */
[----:B------:R-:W-:-:S02]  /*21a10*/  ISETP.GT.AND P2, PT, R0, 0x8, PT ;  /* 0x000000080000780c */ /* 0x000fc40003f44270 */
[----:B------:R-:W-:Y:S01]  /*21a20*/  IADD3 R81, P3, R81, UR12, RZ ;  /* 0x0000000c51517c10 */ /* 0x000fe2000ff7e0ff */
[----:B-1----:R-:W-:Y:S02]  /*21a30*/  IMAD.MOV.U32 R3, RZ, RZ, R88 ;  /* 0x000000ffff037224 */ /* 0x002fe400078e0058 */
[----:B------:R-:W-:Y:S01]  /*21a40*/  IMAD.MOV.U32 R2, RZ, RZ, R80 ;  /* 0x000000ffff027224 */ /* 0x000fe200078e0050 */
[----:B------:R-:W3:Y:S04]  /*21a50*/  LDL.LU R88, [R1+0x9c8] ;  /* 0x0009c80001587983 */ /* 0x000ee80000300800 */
[----:B------:R-:W3:Y:S01]  /*21a60*/  LDL.LU R80, [R1+0x9cc] ;  /* 0x0009cc0001507983 */ /* 0x000ee20000300800 */
[----:B------:R-:W-:-:S03]  /*21a70*/  IADD3 R41, P4, R41, UR12, RZ ;  /* 0x0000000c29297c10 */ /* 0x000fc6000ff9e0ff */
[----:B------:R1:W-:Y:S01]  /*21a80*/  LDGSTS.E [R40+0x10800], [R2.64], P0 ;  /* 0x1080000002287fae */ /* 0x0003e2000812184a */
[----:B------:R-:W-:Y:S02]  /*21a90*/  IADD3.X R84, R84, UR7, RZ, P3, !PT ;  /* 0x0000000754547c10 */ /* 0x000fe40009ffe4ff */
[----:B------:R-:W-:Y:S01]  /*21aa0*/  IADD3.X R44, R44, UR7, RZ, P4, !PT ;  /* 0x000000072c2c7c10 */ /* 0x000fe2000a7fe4ff */
[----:B------:R-:W-:Y:S01]  /*21ab0*/  STL [R1+0x914], R81 ;  /* 0x0009145101007387 */ /* 0x000fe20000100800 */
[----:B-1----:R-:W-:-:S04]  /*21ac0*/  SEL R2, RZ, 0x4, !P2 ;  /* 0x00000004ff027807 */ /* 0x002fc80005000000 */
[----:B------:R-:W-:Y:S01]  /*21ad0*/  SEL R2, R2, RZ, !P1 ;  /* 0x000000ff02027207 */ /* 0x000fe20004800000 */
[----:B------:R1:W-:Y:S01]  /*21ae0*/  STL [R1+0x910], R84 ;  /* 0x0009105401007387 */ /* 0x0003e20000100800 */
[----:B------:R-:W-:Y:S02]  /*21af0*/  IMAD.MOV.U32 R3, RZ, RZ, R84 ;  /* 0x000000ffff037224 */ /* 0x000fe400078e0054 */
[----:B------:R-:W-:Y:S01]  /*21b00*/  ISETP.NE.U32.AND P2, PT, R2, RZ, PT ;  /* 0x000000ff0200720c */ /* 0x000fe20003f45070 */
[----:B------:R-:W-:Y:S01]  /*21b10*/  IMAD.MOV.U32 R2, RZ, RZ, R81 ;  /* 0x000000ffff027224 */ /* 0x000fe200078e0051 */
[----:B------:R-:W-:Y:S04]  /*21b20*/  STL [R1+0x94c], R41 ;  /* 0x00094c2901007387 */ /* 0x000fe80000100800 */
[----:B------:R1:W-:Y:S04]  /*21b30*/  STL [R1+0x948], R44 ;  /* 0x0009482c01007387 */ /* 0x0003e80000100800 */
[----:B-1----:R-:W3:Y:S04]  /*21b40*/  LDL.LU R84, [R1+0x9d0] ;  /* 0x0009d00001547983 */ /* 0x002ee80000300800 */
[----:B------:R-:W3:Y:S04]  /*21b50*/  LDL.LU R81, [R1+0x9d4] ;  /* 0x0009d40001517983 */ /* 0x000ee80000300800 */
[----:B------:R1:W-:Y:S02]  /*21b60*/  LDGSTS.E [R40+0x10900], [R2.64], P0 ;  /* 0x1090000002287fae */ /* 0x0003e4000812184a */
[----:B-1----:R-:W-:-:S02]  /*21b70*/  IMAD.MOV.U32 R3, RZ, RZ, R44 ;  /* 0x000000ffff037224 */ /* 0x002fc400078e002c */
[----:B------:R-:W-:Y:S01]  /*21b80*/  IMAD.MOV.U32 R2, RZ, RZ, R41 ;  /* 0x000000ffff027224 */ /* 0x000fe200078e0029 */
[----:B------:R-:W3:Y:S04]  /*21b90*/  LDL.LU R44, [R1+0xa08] ;  /* 0x000a0800012c7983 */ /* 0x000ee80000300800 */
[----:B------:R-:W3:Y:S01]  /*21ba0*/  LDL.LU R41, [R1+0xa0c] ;  /* 0x000a0c0001297983 */ /* 0x000ee20000300800 */
[----:B------:R-:W-:-:S03]  /*21bb0*/  ISETP.GT.AND P0, PT, R0, 0xc, PT ;  /* 0x0000000c0000780c */ /* 0x000fc60003f04270 */
[----:B------:R1:W-:Y:S02]  /*21bc0*/  LDGSTS.E [R40+0x11000], [R2.64], P2 ;  /* 0x1100000002287fae */ /* 0x0003e4000912184a */
[----:B-1----:R-:W-:-:S04]  /*21bd0*/  SEL R2, RZ, 0x4, !P0 ;  /* 0x00000004ff027807 */ /* 0x002fc80004000000 */
[----:B------:R-:W-:-:S04]  /*21be0*/  SEL R2, R2, RZ, !P1 ;  /* 0x000000ff02027207 */ /* 0x000fc80004800000 */
[----:B------:R-:W-:Y:S02]  /*21bf0*/  ISETP.NE.U32.AND P0, PT, R2, RZ, PT ;  /* 0x000000ff0200720c */ /* 0x000fe40003f05070 */
[----:B----4-:R-:W-:Y:S02]  /*21c00*/  IADD3 R192, P3, R192, UR12, RZ ;  /* 0x0000000cc0c07c10 */ /* 0x010fe4000ff7e0ff */
[----:B--2---:R-:W-:-:S03]  /*21c10*/  IADD3 R169, P4, R169, UR12, RZ ;  /* 0x0000000ca9a97c10 */ /* 0x004fc6000ff9e0ff */
[----:B------:R-:W-:Y:S01]  /*21c20*/  IMAD.MOV.U32 R2, RZ, RZ, R192 ;  /* 0x000000ffff027224 */ /* 0x000fe200078e00c0 */
[----:B------:R-:W-:Y:S01]  /*21c30*/  STL [R1+0x954], R192 ;  /* 0x000954c001007387 */ /* 0x000fe20000100800 */
[----:B------:R-:W-:-:S05]  /*21c40*/  IADD3.X R193, R193, UR7, RZ, P3, !PT ;  /* 0x00000007c1c17c10 */ /* 0x000fca0009ffe4ff */
[----:B------:R-:W-:Y:S01]  /*21c50*/  IMAD.MOV.U32 R3, RZ, RZ, R193 ;  /* 0x000000ffff037224 */ /* 0x000fe200078e00c1 */
[----:B------:R-:W-:-:S04]  /*21c60*/  IADD3.X R173, R173, UR7, RZ, P4, !PT ;  /* 0x00000007adad7c10 */ /* 0x000fc8000a7fe4ff */
[----:B------:R1:W-:Y:S01]  /*21c70*/  LDGSTS.E [R40+0x11100], [R2.64], P2 ;  /* 0x1110000002287fae */ /* 0x0003e2000912184a */
[----:B------:R-:W-:Y:S02]  /*21c80*/  ISETP.GT.AND P2, PT, R0, 0x10, PT ;  /* 0x000000100000780c */ /* 0x000fe40003f44270 */
[----:B---3--:R-:W-:Y:S01]  /*21c90*/  IADD3 R89, P3, R89, UR12, RZ ;  /* 0x0000000c59597c10 */ /* 0x008fe2000ff7e0ff */
[----:B-1----:R-:W-:Y:S02]  /*21ca0*/  IMAD.MOV.U32 R2, RZ, RZ, R169 ;  /* 0x000000ffff027224 */ /* 0x002fe400078e00a9 */
[----:B------:R-:W-:Y:S01]  /*21cb0*/  IMAD.MOV.U32 R3, RZ, RZ, R173 ;  /* 0x000000ffff037224 */ /* 0x000fe200078e00ad */
[----:B------:R-:W-:Y:S01]  /*21cc0*/  IADD3.X R92, R92, UR7, RZ, P3, !PT ;  /* 0x000000075c5c7c10 */ /* 0x000fe20009ffe4ff */
[----:B------:R-:W-:Y:S04]  /*21cd0*/  STL [R1+0x950], R193 ;  /* 0x000950c101007387 */ /* 0x000fe80000100800 */
[----:B------:R1:W-:Y:S04]  /*21ce0*/  LDGSTS.E [R40+0x11800], [R2.64], P0 ;  /* 0x1180000002287fae */ /* 0x0003e8000812184a */
[----:B------:R2:W-:Y:S01]  /*21cf0*/  STL [R1+0x98c], R169 ;  /* 0x00098ca901007387 */ /* 0x0005e20000100800 */
[----:B------:R-:W-:-:S02]  /*21d00*/  IADD3 R80, P4, R80, UR12, RZ ;  /* 0x0000000c50507c10 */ /* 0x000fc4000ff9e0ff */
[----:B-1----:R-:W-:Y:S01]  /*21d10*/  SEL R2, RZ, 0x4, !P2 ;  /* 0x00000004ff027807 */ /* 0x002fe20005000000 */
[----:B------:R-:W-:Y:S01]  /*21d20*/  STL [R1+0x988], R173 ;  /* 0x000988ad01007387 */ /* 0x000fe20000100800 */
[----:B------:R-:W-:Y:S02]  /*21d30*/  IADD3.X R88, R88, UR7, RZ, P4, !PT ;  /* 0x0000000758587c10 */ /* 0x000fe4000a7fe4ff */
[----:B------:R-:W-:Y:S01]  /*21d40*/  SEL R2, R2, RZ, !P1 ;  /* 0x000000ff02027207 */ /* 0x000fe20004800000 */
[----:B------:R1:W-:Y:S04]  /*21d50*/  STL [R1+0x994], R89 ;  /* 0x0009945901007387 */ /* 0x0003e80000100800 */
[----:B------:R3:W-:Y:S01]  /*21d60*/  STL [R1+0x990], R92 ;  /* 0x0009905c01007387 */ /* 0x0007e20000100800 */
[----:B------:R-:W-:-:S03]  /*21d70*/  ISETP.NE.U32.AND P2, PT, R2, RZ, PT ;  /* 0x000000ff0200720c */ /* 0x000fc60003f45070 */
[----:B------:R4:W-:Y:S01]  /*21d80*/  STL [R1+0x9cc], R80 ;  /* 0x0009cc5001007387 */ /* 0x0009e20000100800 */
[----:B------:R-:W-:-:S03]  /*21d90*/  IMAD.MOV.U32 R2, RZ, RZ, R89 ;  /* 0x000000ffff027224 */ /* 0x000fc600078e0059 */
[----:B--2---:R-:W2:Y:S01]  /*21da0*/  LDL.LU R169, [R1+0xa14] ;  /* 0x000a140001a97983 */ /* 0x004ea20000300800 */
[----:B------:R-:W-:-:S03]  /*21db0*/  IMAD.MOV.U32 R3, RZ, RZ, R92 ;  /* 0x000000ffff037224 */ /* 0x000fc600078e005c */
[----:B------:R-:W-:Y:S04]  /*21dc0*/  STL [R1+0x9c8], R88 ;  /* 0x0009c85801007387 */ /* 0x000fe80000100800 */
[----:B-1----:R-:W2:Y:S04]  /*21dd0*/  LDL.LU R89, [R1+0xa4c] ;  /* 0x000a4c0001597983 */ /* 0x002ea80000300800 */
[----:B------:R-:W2:Y:S04]  /*21de0*/  LDL.LU R173, [R1+0xa10] ;  /* 0x000a100001ad7983 */ /* 0x000ea80000300800 */
[----:B------:R1:W-:Y:S01]  /*21df0*/  LDGSTS.E [R40+0x11900], [R2.64], P0 ;  /* 0x1190000002287fae */ /* 0x0003e2000812184a */
[----:B------:R-:W-:-:S03]  /*21e00*/  ISETP.GT.AND P0, PT, R0, 0x14, PT ;  /* 0x000000140000780c */ /* 0x000fc60003f04270 */
[----:B---3--:R-:W3:Y:S01]  /*21e10*/  LDL.LU R92, [R1+0xa48] ;  /* 0x000a4800015c7983 */ /* 0x008ee20000300800 */
[----:B------:R-:W-:Y:S01]  /*21e20*/  IADD3 R81, P3, R81, UR12, RZ ;  /* 0x0000000c51517c10 */ /* 0x000fe2000ff7e0ff */
[----:B-1----:R-:W-:Y:S02]  /*21e30*/  IMAD.MOV.U32 R2, RZ, RZ, R80 ;  /* 0x000000ffff027224 */ /* 0x002fe400078e0050 */
[----:B------:R-:W-:Y:S01]  /*21e40*/  IMAD.MOV.U32 R3, RZ, RZ, R88 ;  /* 0x000000ffff037224 */ /* 0x000fe200078e0058 */
[----:B------:R-:W-:Y:S01]  /*21e50*/  IADD3.X R84, R84, UR7, RZ, P3, !PT ;  /* 0x0000000754547c10 */ /* 0x000fe20009ffe4ff */
[----:B----4-:R-:W4:Y:S04]  /*21e60*/  LDL.LU R80, [R1+0xa54] ;  /* 0x000a540001507983 */ /* 0x010f280000300800 */
[----:B------:R1:W-:Y:S01]  /*21e70*/  LDGSTS.E [R40+0x12000], [R2.64], P2 ;  /* 0x1200000002287fae */ /* 0x0003e2000912184a */
[----:B------:R-:W-:-:S02]  /*21e80*/  IADD3 R41, P4, R41, UR12, RZ ;  /* 0x0000000c29297c10 */ /* 0x000fc4000ff9e0ff */
[----:B-1----:R-:W-:Y:S01]  /*21e90*/  SEL R2, RZ, 0x4, !P0 ;  /* 0x00000004ff027807 */ /* 0x002fe20004000000 */
[----:B------:R1:W-:Y:S03]  /*21ea0*/  STL [R1+0x9d4], R81 ;  /* 0x0009d45101007387 */ /* 0x0003e60000100800 */
[----:B------:R-:W-:Y:S01]  /*21eb0*/  SEL R2, R2, RZ, !P1 ;  /* 0x000000ff02027207 */ /* 0x000fe20004800000 */
[----:B------:R1:W-:Y:S03]  /*21ec0*/  STL [R1+0x9d0], R84 ;  /* 0x0009d05401007387 */ /* 0x0003e60000100800 */
[----:B------:R-:W-:Y:S01]  /*21ed0*/  ISETP.NE.U32.AND P0, PT, R2, RZ, PT ;  /* 0x000000ff0200720c */ /* 0x000fe20003f05070 */
[----:B------:R-:W-:Y:S01]  /*21ee0*/  IMAD.MOV.U32 R2, RZ, RZ, R81 ;  /* 0x000000ffff027224 */ /* 0x000fe200078e0051 */
[----:B------:R1:W-:Y:S04]  /*21ef0*/  STL [R1+0xa0c], R41 ;  /* 0x000a0c2901007387 */ /* 0x0003e80000100800 */
[----:B-1----:R-:W4:Y:S01]  /*21f00*/  LDL.LU R81, [R1+0xa50] ;  /* 0x000a500001517983 */ /* 0x002f220000300800 */
[----:B------:R-:W-:Y:S01]  /*21f10*/  IMAD.MOV.U32 R3, RZ, RZ, R84 ;  /* 0x000000ffff037224 */ /* 0x000fe200078e0054 */
[----:B------:R-:W-:-:S04]  /*21f20*/  IADD3.X R44, R44, UR7, RZ, P4, !PT ;  /* 0x000000072c2c7c10 */ /* 0x000fc8000a7fe4ff */
[----:B------:R1:W-:Y:S01]  /*21f30*/  LDGSTS.E [R40+0x12100], [R2.64], P2 ;  /* 0x1210000002287fae */ /* 0x0003e2000912184a */
[----:B------:R-:W-:Y:S01]  /*21f40*/  ISETP.GT.AND P2, PT, R0, 0x18, PT ;  /* 0x000000180000780c */ /* 0x000fe20003f44270 */
[----:B------:R-:W-:Y:S02]  /*21f50*/  HMMA.1688.F32.TF32 R32, R188, R34, R200 ;  /* 0x00000022bc20723c */ /* 0x000fe400000810c8 */
[----:B------:R1:W-:Y:S04]  /*21f60*/  STL [R1+0xa08], R44 ;  /* 0x000a082c01007387 */ /* 0x0003e80000100800 */
[----:B------:R-:W4:Y:S01]  /*21f70*/  LDL.LU R84, [R1+0xa8c] ;  /* 0x000a8c0001547983 */ /* 0x000f220000300800 */
[----:B-1----:R-:W-:Y:S02]  /*21f80*/  IMAD.MOV.U32 R2, RZ, RZ, R41 ;  /* 0x000000ffff027224 */ /* 0x002fe400078e0029 */
[----:B------:R-:W-:Y:S01]  /*21f90*/  IMAD.MOV.U32 R3, RZ, RZ, R44 ;  /* 0x000000ffff037224 */ /* 0x000fe200078e002c */
[----:B------:R-:W4:Y:S04]  /*21fa0*/  LDL.LU R41, [R1+0xa94] ;  /* 0x000a940001297983 */ /* 0x000f280000300800 */
[----:B------:R1:W-:Y:S04]  /*21fb0*/  LDGSTS.E [R40+0x12800], [R2.64], P0 ;  /* 0x1280000002287fae */ /* 0x0003e8000812184a */
[----:B------:R-:W4:Y:S04]  /*21fc0*/  LDL.LU R200, [R1+0x490] ;  /* 0x0004900001c87983 */ /* 0x000f280000300800 */
[----:B------:R-:W4:Y:S01]  /*21fd0*/  LDL.LU R201, [R1+0x494] ;  /* 0x0004940001c97983 */ /* 0x000f220000300800 */
[----:B-1----:R-:W-:-:S03]  /*21fe0*/  SEL R2, RZ, 0x4, !P2 ;  /* 0x00000004ff027807 */ /* 0x002fc60005000000 */
[----:B------:R-:W4:Y:S01]  /*21ff0*/  LDL.LU R202, [R1+0x498] ;  /* 0x0004980001ca7983 */ /* 0x000f220000300800 */
[----:B------:R-:W-:-:S03]  /*22000*/  SEL R2, R2, RZ, !P1 ;  /* 0x000000ff02027207 */ /* 0x000fc60004800000 */
[----:B------:R-:W4:Y:S01]  /*22010*/  LDL.LU R203, [R1+0x49c] ;  /* 0x00049c0001cb7983 */ /* 0x000f220000300800 */
[----:B------:R-:W-:-:S03]  /*22020*/  ISETP.NE.U32.AND P2, PT, R2, RZ, PT ;  /* 0x000000ff0200720c */ /* 0x000fc60003f45070 */
[----:B------:R-:W4:Y:S04]  /*22030*/  LDL.LU R88, [R1+0xa88] ;  /* 0x000a880001587983 */ /* 0x000f280000300800 */
[----:B------:R-:W4:Y:S01]  /*22040*/  LDL.LU R44, [R1+0xa90] ;  /* 0x000a9000012c7983 */ /* 0x000f220000300800 */
[----:B------:R-:W-:Y:S02]  /*22050*/  IMAD.MOV.U32 R196, RZ, RZ, R29 ;  /* 0x000000ffffc47224 */ /* 0x000fe400078e001d */
[----:B------:R-:W-:Y:S02]  /*22060*/  IMAD.MOV.U32 R197, RZ, RZ, R28 ;  /* 0x000000ffffc57224 */ /* 0x000fe400078e001c */
[----:B------:R-:W-:Y:S02]  /*22070*/  IMAD.MOV.U32 R198, RZ, RZ, R25 ;  /* 0x000000ffffc67224 */ /* 0x000fe400078e0019 */
[----:B------:R-:W-:-:S07]  /*22080*/  IMAD.MOV.U32 R199, RZ, RZ, R24 ;  /* 0x000000ffffc77224 */ /* 0x000fce00078e0018 */
[----:B------:R-:W-:Y:S01]  /*22090*/  HMMA.1688.F32.TF32 R36, R188, R38, R196 ;  /* 0x00000026bc24723c */ /* 0x000fe200000810c4 */
[----:B--2---:R-:W-:-:S05]  /*220a0*/  IADD3 R169, P3, R169, UR12, RZ ;  /* 0x0000000ca9a97c10 */ /* 0x004fca000ff7e0ff */
[----:B------:R-:W-:Y:S01]  /*220b0*/  IMAD.MOV.U32 R2, RZ, RZ, R169 ;  /* 0x000000ffff027224 */ /* 0x000fe200078e00a9 */
[----:B------:R-:W-:Y:S02]  /*220c0*/  IADD3 R89, P4, R89, UR12, RZ ;  /* 0x0000000c59597c10 */ /* 0x000fe4000ff9e0ff */
[----:B------:R-:W-:-:S05]  /*220d0*/  IADD3.X R173, R173, UR7, RZ, P3, !PT ;  /* 0x00000007adad7c10 */ /* 0x000fca0009ffe4ff */
[----:B------:R-:W-:Y:S01]  /*220e0*/  IMAD.MOV.U32 R3, RZ, RZ, R173 ;  /* 0x000000ffff037224 */ /* 0x000fe200078e00ad */
[----:B---3--:R-:W-:-:S04]  /*220f0*/  IADD3.X R92, R92, UR7, RZ, P4, !PT ;  /* 0x000000075c5c7c10 */ /* 0x008fc8000a7fe4ff */
[----:B------:R1:W-:Y:S01]  /*22100*/  LDGSTS.E [R40+0x12900], [R2.64], P0 ;  /* 0x1290000002287fae */ /* 0x0003e2000812184a */
[----:B------:R-:W-:-:S03]  /*22110*/  ISETP.GT.AND P0, PT, R0, 0x1c, PT ;  /* 0x0000001c0000780c */ /* 0x000fc60003f04270 */
[----:B------:R-:W-:Y:S01]  /*22120*/  STL [R1+0xa14], R169 ;  /* 0x000a14a901007387 */ /* 0x000fe20000100800 */
[----:B-1----:R-:W-:Y:S02]  /*22130*/  IMAD.MOV.U32 R2, RZ, RZ, R89 ;  /* 0x000000ffff027224 */ /* 0x002fe400078e0059 */
[----:B------:R-:W-:Y:S01]  /*22140*/  IMAD.MOV.U32 R3, RZ, RZ, R92 ;  /* 0x000000ffff037224 */ /* 0x000fe200078e005c */
[----:B----4-:R-:W-:Y:S01]  /*22150*/  IADD3 R80, P3, R80, UR12, RZ ;  /* 0x0000000c50507c10 */ /* 0x010fe2000ff7e0ff */
[----:B------:R-:W-:Y:S04]  /*22160*/  STL [R1+0xa10], R173 ;  /* 0x000a10ad01007387 */ /* 0x000fe80000100800 */
[----:B------:R1:W-:Y:S04]  /*22170*/  LDGSTS.E [R40+0x13000], [R2.64], P2 ;  /* 0x1300000002287fae */ /* 0x0003e8000912184a */
[----:B------:R-:W-:Y:S04]  /*22180*/  STL [R1+0xa4c], R89 ;  /* 0x000a4c5901007387 */ /* 0x000fe80000100800 */
[----:B------:R-:W2:Y:S01]  /*22190*/  LDL.LU R196, [R1+0x460] ;  /* 0x0004600001c47983 */ /* 0x000ea20000300800 */
[----:B-1----:R-:W-:-:S03]  /*221a0*/  SEL R2, RZ, 0x4, !P0 ;  /* 0x00000004ff027807 */ /* 0x002fc60004000000 */
[----:B------:R-:W-:Y:S01]  /*221b0*/  STL [R1+0xa48], R92 ;  /* 0x000a485c01007387 */ /* 0x000fe20000100800 */
[----:B------:R-:W-:-:S03]  /*221c0*/  SEL R2, R2, RZ, !P1 ;  /* 0x000000ff02027207 */ /* 0x000fc60004800000 */
[----:B------:R-:W2:Y:S01]  /*221d0*/  LDL.LU R197, [R1+0x464] ;  /* 0x0004640001c57983 */ /* 0x000ea20000300800 */
[----:B------:R-:W-:-:S03]  /*221e0*/  IADD3.X R81, R81, UR7, RZ, P3, !PT ;  /* 0x0000000751517c10 */ /* 0x000fc60009ffe4ff */
[----:B------:R-:W2:Y:S01]  /*221f0*/  LDL.LU R198, [R1+0x468] ;  /* 0x0004680001c67983 */ /* 0x000ea20000300800 */
[----:B------:R-:W-:-:S03]  /*22200*/  ISETP.NE.U32.AND P0, PT, R2, RZ, PT ;  /* 0x000000ff0200720c */ /* 0x000fc60003f05070 */
[----:B------:R-:W2:Y:S01]  /*22210*/  LDL.LU R199, [R1+0x46c] ;  /* 0x00046c0001c77983 */ /* 0x000ea20000300800 */
[----:B------:R-:W-:-:S03]  /*22220*/  IMAD.MOV.U32 R3, RZ, RZ, R81 ;  /* 0x000000ffff037224 */ /* 0x000fc600078e0051 */
[----:B------:R-:W-:Y:S01]  /*22230*/  STL [R1+0xa54], R80 ;  /* 0x000a545001007387 */ /* 0x000fe20000100800 */
[----:B------:R-:W-:-:S03]  /*22240*/  IMAD.MOV.U32 R2, RZ, RZ, R80 ;  /* 0x000000ffff027224 */ /* 0x000fc600078e0050 */
[----:B------:R1:W-:Y:S04]  /*22250*/  STL [R1+0xa50], R81 ;  /* 0x000a505101007387 */ /* 0x0003e80000100800 */
[----:B------:R3:W-:Y:S04]  /*22260*/  LDGSTS.E [R40+0x13100], [R2.64], P2 ;  /* 0x1310000002287fae */ /* 0x0007e8000912184a */
[----:B-1----:R-:W4:Y:S04]  /*22270*/  LDL.LU R81, [R1+0x8d8] ;  /* 0x0008d80001517983 */ /* 0x002f280000300800 */
[----:B------:R-:W2:Y:S01]  /*22280*/  LDL.LU R80, [R1+0x8dc] ;  /* 0x0008dc0001507983 */ /* 0x000ea20000300800 */
[----:B------:R-:W-:-:S02]  /*22290*/  IADD3 R84, P2, R84, UR12, RZ ;  /* 0x0000000c54547c10 */ /* 0x000fc4000ff5e0ff */
[----:B------:R-:W-:-:S03]  /*222a0*/  IADD3 R41, P3, R41, UR12, RZ ;  /* 0x0000000c29297c10 */ /* 0x000fc6000ff7e0ff */
[----:B------:R-:W-:Y:S01]  /*222b0*/  STL [R1+0xa8c], R84 ;  /* 0x000a8c5401007387 */ /* 0x000fe20000100800 */
[----:B---3--:R-:W-:Y:S01]  /*222c0*/  IMAD.MOV.U32 R2, RZ, RZ, R84 ;  /* 0x000000ffff027224 */ /* 0x008fe200078e0054 */
[----:B------:R-:W-:Y:S02]  /*222d0*/  IADD3.X R88, R88, UR7, RZ, P2, !PT ;  /* 0x0000000758587c10 */ /* 0x000fe400097fe4ff */
[----:B------:R-:W-:-:S03]  /*222e0*/  IADD3.X R44, R44, UR7, RZ, P3, !PT ;  /* 0x000000072c2c7c10 */ /* 0x000fc60009ffe4ff */
[----:B------:R1:W-:Y:S01]  /*222f0*/  STL [R1+0xa88], R88 ;  /* 0x000a885801007387 */ /* 0x0003e20000100800 */
[----:B------:R-:W-:-:S03]  /*22300*/  IMAD.MOV.U32 R3, RZ, RZ, R88 ;  /* 0x000000ffff037224 */ /* 0x000fc600078e0058 */
[----:B------:R-:W-:Y:S04]  /*22310*/  STL [R1+0xa94], R41 ;  /* 0x000a942901007387 */ /* 0x000fe80000100800 */
[----:B------:R3:W-:Y:S04]  /*22320*/  STL [R1+0xa90], R44 ;  /* 0x000a902c01007387 */ /* 0x0007e80000100800 */
[----:B------:R-:W3:Y:S04]  /*22330*/  LDL.LU R193, [R1+0x8e0] ;  /* 0x0008e00001c17983 */ /* 0x000ee80000300800 */
[----:B------:R-:W3:Y:S04]  /*22340*/  LDL.LU R192, [R1+0x8e4] ;  /* 0x0008e40001c07983 */ /* 0x000ee80000300800 */
[----:B------:R1:W-:Y:S04]  /*22350*/  LDGSTS.E [R40+0x13800], [R2.64], P0 ;  /* 0x1380000002287fae */ /* 0x0003e8000812184a */
[----:B------:R-:W3:Y:S04]  /*22360*/  LDL.LU R173, [R1+0x918] ;  /* 0x0009180001ad7983 */ /* 0x000ee80000300800 */
[----:B------:R-:W3:Y:S01]  /*22370*/  LDL.LU R169, [R1+0x91c] ;  /* 0x00091c0001a97983 */ /* 0x000ee20000300800 */
[----:B-1----:R-:W-:Y:S01]  /*22380*/  IMAD.MOV.U32 R2, RZ, RZ, R41 ;  /* 0x000000ffff027224 */ /* 0x002fe200078e0029 */
[----:B------:R-:W-:Y:S01]  /*22390*/  LOP3.LUT R45, R45, 0x3f, RZ, 0xc0, !PT ;  /* 0x0000003f2d2d7812 */ /* 0x000fe200078ec0ff */
[----:B------:R-:W-:Y:S01]  /*223a0*/  IMAD.MOV.U32 R3, RZ, RZ, R44 ;  /* 0x000000ffff037224 */ /* 0x000fe200078e002c */
[----:B------:R-:W3:Y:S04]  /*223b0*/  LDL.LU R89, [R1+0x924] ;  /* 0x0009240001597983 */ /* 0x000ee80000300800 */
[----:B------:R1:W-:Y:S01]  /*223c0*/  LDGSTS.E [R40+0x13900], [R2.64], P0 ;  /* 0x1390000002287fae */ /* 0x0003e2000812184a */
[----:B------:R-:W-:Y:S01]  /*223d0*/  ISETP.GT.AND P0, PT, R0, 0x1, PT ;  /* 0x000000010000780c */ /* 0x000fe20003f04270 */
[----:B------:R-:W-:-:S02]  /*223e0*/  IMAD.SHL.U32 R88, R45, 0x4, RZ ;  /* 0x000000042d587824 */ /* 0x000fc400078e00ff */
[----:B------:R-:W3:Y:S01]  /*223f0*/  LDL.LU R84, [R1+0x95c] ;  /* 0x00095c0001547983 */ /* 0x000ee20000300800 */
[----:B-1----:R-:W-:-:S04]  /*22400*/  SEL R2, RZ, 0x4, !P0 ;  /* 0x00000004ff027807 */ /* 0x002fc80004000000 */
[----:B------:R-:W-:Y:S02]  /*22410*/  SEL R2, R2, RZ, !P1 ;  /* 0x000000ff02027207 */ /* 0x000fe40004800000 */
[----:B------:R-:W-:Y:S02]  /*22420*/  LOP3.LUT R88, R88, 0x20, RZ, 0x3c, !PT ;  /* 0x0000002058587812 */ /* 0x000fe400078e3cff */
[----:B------:R-:W-:Y:S01]  /*22430*/  ISETP.NE.U32.AND P2, PT, R2, RZ, PT ;  /* 0x000000ff0200720c */ /* 0x000fe20003f45070 */
[----:B------:R-:W-:-:S04]  /*22440*/  IMAD.U32 R2, RZ, RZ, UR6 ;  /* 0x00000006ff027e24 */ /* 0x000fc8000f8e00ff */
[----:B------:R-:W-:Y:S01]  /*22450*/  IMAD R2, R2, 0x4000, R88 ;  /* 0x0000400002027824 */ /* 0x000fe200078e0258 */
[----:B--2---:R-:W-:-:S04]  /*22460*/  IADD3 R80, P0, R80, UR12, RZ ;  /* 0x0000000c50507c10 */ /* 0x004fc8000ff1e0ff */
[----:B----4-:R-:W-:Y:S01]  /*22470*/  IADD3.X R81, R81, UR7, RZ, P0, !PT ;  /* 0x0000000751517c10 */ /* 0x010fe200087fe4ff */
[----:B------:R1:W-:Y:S04]  /*22480*/  STL [R1+0x8dc], R80 ;  /* 0x0008dc5001007387 */ /* 0x0003e80000100800 */
[----:B------:R-:W2:Y:S04]  /*22490*/  LDL.LU R92, [R1+0x920] ;  /* 0x00092000015c7983 */ /* 0x000ea80000300800 */
[----:B------:R4:W-:Y:S04]  /*224a0*/  STL [R1+0x8d8], R81 ;  /* 0x0008d85101007387 */ /* 0x0009e80000100800 */
[----:B------:R-:W2:Y:S01]  /*224b0*/  LDL.LU R88, [R1+0x958] ;  /* 0x0009580001587983 */ /* 0x000ea20000300800 */
[----:B------:R-:W-:Y:S01]  /*224c0*/  ISETP.GT.AND P0, PT, R0, 0x5, PT ;  /* 0x000000050000780c */ /* 0x000fe20003f04270 */
[----:B---3--:R-:W-:Y:S02]  /*224d0*/  HMMA.1688.F32.TF32 R44, R188, R46, R196 ;  /* 0x0000002ebc2c723c */ /* 0x008fe400000810c4 */
[----:B------:R-:W3:Y:S01]  /*224e0*/  LDL.LU R196, [R1+0x964] ;  /* 0x0009640001c47983 */ /* 0x000ee20000300800 */
[----:B------:R-:W-:-:S03]  /*224f0*/  SEL R3, RZ, 0x4, !P0 ;  /* 0x00000004ff037807 */ /* 0x000fc60004000000 */
[----:B------:R-:W3:Y:S04]  /*22500*/  LDL.LU R194, [R1+0x99c] ;  /* 0x00099c0001c27983 */ /* 0x000ee80000300800 */
[----:B------:R1:W-:Y:S01]  /*22510*/  LDGSTS.E [R2+0x10200], [R80.64], P2 ;  /* 0x1020000050027fae */ /* 0x0003e2000912184a */
[----:B------:R-:W-:-:S04]  /*22520*/  IADD3 R192, P3, R192, UR12, RZ ;  /* 0x0000000cc0c07c10 */ /* 0x000fc8000ff7e0ff */
[----:B------:R-:W-:Y:S01]  /*22530*/  IADD3.X R193, R193, UR7, RZ, P3, !PT ;  /* 0x00000007c1c17c10 */ /* 0x000fe20009ffe4ff */
[----:B------:R-:W-:Y:S01]  /*22540*/  STL [R1+0x8e4], R192 ;  /* 0x0008e4c001007387 */ /* 0x000fe20000100800 */
[----:B-1----:R-:W-:Y:S01]  /*22550*/  IMAD.MOV.U32 R80, RZ, RZ, R192 ;  /* 0x000000ffff507224 */ /* 0x002fe200078e00c0 */
[----:B------:R-:W-:Y:S02]  /*22560*/  IADD3 R169, P4, R169, UR12, RZ ;  /* 0x0000000ca9a97c10 */ /* 0x000fe4000ff9e0ff */
[----:B------:R1:W-:Y:S01]  /*22570*/  STL [R1+0x8e0], R193 ;  /* 0x0008e0c101007387 */ /* 0x0003e20000100800 */
[----:B----4-:R-:W-:Y:S01]  /*22580*/  IMAD.MOV.U32 R81, RZ, RZ, R193 ;  /* 0x000000ffff517224 */ /* 0x010fe200078e00c1 */
[----:B------:R-:W-:Y:S02]  /*22590*/  IADD3.X R173, R173, UR7, RZ, P4, !PT ;  /* 0x00000007adad7c10 */ /* 0x000fe4000a7fe4ff */
[----:B------:R-:W-:Y:S01]  /*225a0*/  STL [R1+0x91c], R169 ;  /* 0x00091ca901007387 */ /* 0x000fe20000100800 */
[----:B------:R-:W-:-:S03]  /*225b0*/  SEL R3, R3, RZ, !P1 ;  /* 0x000000ff03037207 */ /* 0x000fc60004800000 */
[----:B------:R-:W3:Y:S04]  /*225c0*/  LDL.LU R197, [R1+0x960] ;  /* 0x0009600001c57983 */ /* 0x000ee80000300800 */
[----:B------:R1:W-:Y:S01]  /*225d0*/  STL [R1+0x918], R173 ;  /* 0x000918ad01007387 */ /* 0x0003e20000100800 */
[----:B------:R-:W-:-:S03]  /*225e0*/  ISETP.NE.U32.AND P0, PT, R3, RZ, PT ;  /* 0x000000ff0300720c */ /* 0x000fc60003f05070 */
[----:B------:R-:W3:Y:S04]  /*225f0*/  LDL.LU R195, [R1+0x998] ;  /* 0x0009980001c37983 */ /* 0x000ee80000300800 */
[----:B------:R1:W-:Y:S04]  /*22600*/  LDGSTS.E [R2+0x10300], [R80.64], P2 ;  /* 0x1030000050027fae */ /* 0x0003e8000912184a */
[----:B-1----:R-:W3:Y:S04]  /*22610*/  LDL.LU R193, [R1+0x9a0] ;  /* 0x0009a00001c17983 */ /* 0x002ee80000300800 */
[----:B------:R-:W3:Y:S01]  /*22620*/  LDL.LU R192, [R1+0x9a4] ;  /* 0x0009a40001c07983 */ /* 0x000ee20000300800 */
[----:B------:R-:W-:-:S02]  /*22630*/  IMAD.MOV.U32 R81, RZ, RZ, R173 ;  /* 0x000000ffff517224 */ /* 0x000fc400078e00ad */
[----:B------:R-:W-:Y:S01]  /*22640*/  IMAD.MOV.U32 R80, RZ, RZ, R169 ;  /* 0x000000ffff507224 */ /* 0x000fe200078e00a9 */
[----:B------:R-:W3:Y:S01]  /*22650*/  LDL.LU R173, [R1+0x9d8] ;  /* 0x0009d80001ad7983 */ /* 0x000ee20000300800 */
[----:B------:R-:W-:-:S03]  /*22660*/  IADD3 R89, P3, R89, UR12, RZ ;  /* 0x0000000c59597c10 */ /* 0x000fc6000ff7e0ff */
[----:B------:R-:W3:Y:S01]  /*22670*/  LDL.LU R169, [R1+0x9dc] ;  /* 0x0009dc0001a97983 */ /* 0x000ee20000300800 */
[----:B------:R-:W-:-:S03]  /*22680*/  IADD3 R84, P4, R84, UR12, RZ ;  /* 0x0000000c54547c10 */ /* 0x000fc6000ff9e0ff */
[----:B------:R-:W-:Y:S04]  /*22690*/  STL [R1+0x924], R89 ;  /* 0x0009245901007387 */ /* 0x000fe80000100800 */
[----:B------:R1:W-:Y:S02]  /*226a0*/  LDGSTS.E [R2+0x10a00], [R80.64], P0 ;  /* 0x10a0000050027fae */ /* 0x0003e4000812184a */
[----:B-1----:R-:W-:Y:S01]  /*226b0*/  IMAD.MOV.U32 R80, RZ, RZ, R89 ;  /* 0x000000ffff507224 */ /* 0x002fe200078e0059 */
[----:B--2---:R-:W-:-:S05]  /*226c0*/  IADD3.X R92, R92, UR7, RZ, P3, !PT ;  /* 0x000000075c5c7c10 */ /* 0x004fca0009ffe4ff */
[----:B------:R1:W-:Y:S01]  /*226d0*/  STL [R1+0x920], R92 ;  /* 0x0009205c01007387 */ /* 0x0003e20000100800 */
[----:B------:R-:W-:Y:S01]  /*226e0*/  IADD3.X R88, R88, UR7, RZ, P4, !PT ;  /* 0x0000000758587c10 */ /* 0x000fe2000a7fe4ff */
[----:B------:R-:W-:Y:S02]  /*226f0*/  IMAD.MOV.U32 R81, RZ, RZ, R92 ;  /* 0x000000ffff517224 */ /* 0x000fe400078e005c */
[----:B------:R-:W-:Y:S04]  /*22700*/  STL [R1+0x95c], R84 ;  /* 0x00095c5401007387 */ /* 0x000fe80000100800 */
[----:B------:R2:W-:Y:S04]  /*22710*/  STL [R1+0x958], R88 ;  /* 0x0009585801007387 */ /* 0x0005e80000100800 */
[----:B-1----:R-:W4:Y:S04]  /*22720*/  LDL.LU R92, [R1+0x9e0] ;  /* 0x0009e000015c7983 */ /* 0x002f280000300800 */
[----:B------:R-:W4:Y:S04]  /*22730*/  LDL.LU R89, [R1+0x9e4] ;  /* 0x0009e40001597983 */ /* 0x000f280000300800 */
[----:B------:R1:W-:Y:S02]  /*22740*/  LDGSTS.E [R2+0x10b00], [R80.64], P0 ;  /* 0x10b0000050027fae */ /* 0x0003e4000812184a */
[----:B-1----:R-:W-:-:S02]  /*22750*/  IMAD.MOV.U32 R81, RZ, RZ, R88 ;  /* 0x000000ffff517224 */ /* 0x002fc400078e0058 */
[----:B------:R-:W-:Y:S01]  /*22760*/  IMAD.MOV.U32 R80, RZ, RZ, R84 ;  /* 0x000000ffff507224 */ /* 0x000fe200078e0054 */
[----:B--2---:R-:W2:Y:S04]  /*22770*/  LDL.LU R88, [R1+0xa18] ;  /* 0x000a180001587983 */ /* 0x004ea80000300800 */
[----:B------:R-:W2:Y:S01]  /*22780*/  LDL.LU R84, [R1+0xa1c] ;  /* 0x000a1c0001547983 */ /* 0x000ea20000300800 */
[----:B------:R-:W-:-:S04]  /*22790*/  ISETP.GT.AND P2, PT, R0, 0x9, PT ;  /* 0x000000090000780c */ /* 0x000fc80003f44270 */
[----:B------:R-:W-:-:S04]  /*227a0*/  SEL R3, RZ, 0x4, !P2 ;  /* 0x00000004ff037807 */ /* 0x000fc80005000000 */
[----:B------:R-:W-:-:S04]  /*227b0*/  SEL R3, R3, RZ, !P1 ;  /* 0x000000ff03037207 */ /* 0x000fc80004800000 */
[----:B------:R-:W-:Y:S02]  /*227c0*/  ISETP.NE.U32.AND P2, PT, R3, RZ, PT ;  /* 0x000000ff0300720c */ /* 0x000fe40003f45070 */
[----:B------:R-:W-:Y:S02]  /*227d0*/  ISETP.GT.AND P0, PT, R0, 0xd, PT ;  /* 0x0000000d0000780c */ /* 0x000fe40003f04270 */
[----:B---3--:R-:W-:Y:S02]  /*227e0*/  IADD3 R196, P3, R196, UR12, RZ ;  /* 0x0000000cc4c47c10 */ /* 0x008fe4000ff7e0ff */
[----:B------:R-:W-:Y:S02]  /*227f0*/  SEL R3, RZ, 0x4, !P0 ;  /* 0x00000004ff037807 */ /* 0x000fe40004000000 */
[----:B------:R-:W-:Y:S02]  /*22800*/  IADD3.X R197, R197, UR7, RZ, P3, !PT ;  /* 0x00000007c5c57c10 */ /* 0x000fe40009ffe4ff */
[----:B------:R-:W-:-:S02]  /*22810*/  IADD3 R194, P4, R194, UR12, RZ ;  /* 0x0000000cc2c27c10 */ /* 0x000fc4000ff9e0ff */
[----:B------:R-:W-:Y:S01]  /*22820*/  SEL R3, R3, RZ, !P1 ;  /* 0x000000ff03037207 */ /* 0x000fe20004800000 */
[----:B------:R1:W-:Y:S01]  /*22830*/  LDGSTS.E [R2+0x11200], [R80.64], P2 ;  /* 0x1120000050027fae */ /* 0x0003e2000912184a */
[----:B------:R-:W-:Y:S02]  /*22840*/  IADD3 R192, P3, R192, UR12, RZ ;  /* 0x0000000cc0c07c10 */ /* 0x000fe4000ff7e0ff */
[----:B------:R-:W-:Y:S01]  /*22850*/  IADD3.X R195, R195, UR7, RZ, P4, !PT ;  /* 0x00000007c3c37c10 */ /* 0x000fe2000a7fe4ff */
[----:B------:R-:W-:Y:S01]  /*22860*/  STL [R1+0x964], R196 ;  /* 0x000964c401007387 */ /* 0x000fe20000100800 */
[----:B------:R-:W-:Y:S02]  /*22870*/  ISETP.NE.U32.AND P0, PT, R3, RZ, PT ;  /* 0x000000ff0300720c */ /* 0x000fe40003f05070 */
[----:B------:R-:W-:Y:S01]  /*22880*/  IADD3.X R193, R193, UR7, RZ, P3, !PT ;  /* 0x00000007c1c17c10 */ /* 0x000fe20009ffe4ff */
[----:B------:R-:W-:Y:S01]  /*22890*/  STL [R1+0x960], R197 ;  /* 0x000960c501007387 */ /* 0x000fe20000100800 */
[----:B-1----:R-:W-:Y:S01]  /*228a0*/  IMAD.MOV.U32 R80, RZ, RZ, R196 ;  /* 0x000000ffff507224 */ /* 0x002fe200078e00c4 */
[----:B------:R-:W-:Y:S01]  /*228b0*/  IADD3 R169, P4, R169, UR12, RZ ;  /* 0x0000000ca9a97c10 */ /* 0x000fe2000ff9e0ff */
[----:B------:R-:W-:Y:S01]  /*228c0*/  IMAD.MOV.U32 R81, RZ, RZ, R197 ;  /* 0x000000ffff517224 */ /* 0x000fe200078e00c5 */
[----:B------:R-:W-:Y:S02]  /*228d0*/  STL [R1+0x99c], R194 ;  /* 0x00099cc201007387 */ /* 0x000fe40000100800 */
[----:B------:R-:W-:-:S02]  /*228e0*/  IADD3.X R173, R173, UR7, RZ, P4, !PT ;  /* 0x00000007adad7c10 */ /* 0x000fc4000a7fe4ff */
[----:B------:R1:W-:Y:S01]  /*228f0*/  LDGSTS.E [R2+0x11300], [R80.64], P2 ;  /* 0x1130000050027fae */ /* 0x0003e2000912184a */
[----:B------:R-:W-:-:S03]  /*22900*/  ISETP.GT.AND P2, PT, R0, 0x11, PT ;  /* 0x000000110000780c */ /* 0x000fc60003f44270 */
[----:B------:R3:W-:Y:S01]  /*22910*/  STL [R1+0x998], R195 ;  /* 0x000998c301007387 */ /* 0x0007e20000100800 */
[----:B------:R-:W-:-:S03]  /*22920*/  SEL R3, RZ, 0x4, !P2 ;  /* 0x00000004ff037807 */ /* 0x000fc60005000000 */
[----:B------:R-:W-:Y:S04]  /*22930*/  STL [R1+0x9a4], R192 ;  /* 0x0009a4c001007387 */ /* 0x000fe80000100800 */
[----:B------:R3:W-:Y:S01]  /*22940*/  STL [R1+0x9a0], R193 ;  /* 0x0009a0c101007387 */ /* 0x0007e20000100800 */
[----:B-1----:R-:W-:Y:S02]  /*22950*/  IMAD.MOV.U32 R80, RZ, RZ, R194 ;  /* 0x000000ffff507224 */ /* 0x002fe400078e00c2 */
[----:B------:R-:W-:Y:S01]  /*22960*/  IMAD.MOV.U32 R81, RZ, RZ, R195 ;  /* 0x000000ffff517224 */ /* 0x000fe200078e00c3 */
[----:B------:R1:W-:Y:S04]  /*22970*/  STL [R1+0x9dc], R169 ;  /* 0x0009dca901007387 */ /* 0x0003e80000100800 */
[----:B------:R1:W-:Y:S01]  /*22980*/  STL [R1+0x9d8], R173 ;  /* 0x0009d8ad01007387 */ /* 0x0003e20000100800 */
[----:B------:R-:W-:-:S03]  /*22990*/  SEL R3, R3, RZ, !P1 ;  /* 0x000000ff03037207 */ /* 0x000fc60004800000 */
[----:B---3--:R-:W3:Y:S04]  /*229a0*/  LDL.LU R195, [R1+0xa20] ;  /* 0x000a200001c37983 */ /* 0x008ee80000300800 */
[----:B------:R-:W3:Y:S01]  /*229b0*/  LDL.LU R194, [R1+0xa24] ;  /* 0x000a240001c27983 */ /* 0x000ee20000300800 */
[----:B------:R-:W-:-:S03]  /*229c0*/  ISETP.NE.U32.AND P2, PT, R3, RZ, PT ;  /* 0x000000ff0300720c */ /* 0x000fc60003f45070 */
[----:B------:R1:W-:Y:S02]  /*229d0*/  LDGSTS.E [R2+0x11a00], [R80.64], P0 ;  /* 0x11a0000050027fae */ /* 0x0003e4000812184a */
[----:B-1----:R-:W-:Y:S02]  /*229e0*/  IMAD.MOV.U32 R81, RZ, RZ, R193 ;  /* 0x000000ffff517224 */ /* 0x002fe400078e00c1 */
[----:B------:R-:W-:Y:S01]  /*229f0*/  IMAD.MOV.U32 R80, RZ, RZ, R192 ;  /* 0x000000ffff507224 */ /* 0x000fe200078e00c0 */
[----:B------:R-:W3:Y:S04]  /*22a00*/  LDL.LU R193, [R1+0xa58] ;  /* 0x000a580001c17983 */ /* 0x000ee80000300800 */
[----:B------:R-:W3:Y:S04]  /*22a10*/  LDL.LU R192, [R1+0xa5c] ;  /* 0x000a5c0001c07983 */ /* 0x000ee80000300800 */
[----:B------:R1:W-:Y:S02]  /*22a20*/  LDGSTS.E [R2+0x11b00], [R80.64], P0 ;  /* 0x11b0000050027fae */ /* 0x0003e4000812184a */
[----:B-1----:R-:W-:-:S02]  /*22a30*/  IMAD.MOV.U32 R80, RZ, RZ, R169 ;  /* 0x000000ffff507224 */ /* 0x002fc400078e00a9 */
[----:B------:R-:W3:Y:S01]  /*22a40*/  LDL.LU R169, [R1+0xa64] ;  /* 0x000a640001a97983 */ /* 0x000ee20000300800 */
[----:B------:R-:W-:-:S05]  /*22a50*/  IMAD.MOV.U32 R81, RZ, RZ, R173 ;  /* 0x000000ffff517224 */ /* 0x000fca00078e00ad */
[----:B------:R1:W-:Y:S01]  /*22a60*/  LDGSTS.E [R2+0x12200], [R80.64], P2 ;  /* 0x1220000050027fae */ /* 0x0003e2000912184a */
[----:B----4-:R-:W-:-:S04]  /*22a70*/  IADD3 R89, P3, R89, UR12, RZ ;  /* 0x0000000c59597c10 */ /* 0x010fc8000ff7e0ff */
[----:B------:R-:W-:Y:S01]  /*22a80*/  IADD3.X R92, R92, UR7, RZ, P3, !PT ;  /* 0x000000075c5c7c10 */ /* 0x000fe20009ffe4ff */
[----:B------:R-:W-:Y:S04]  /*22a90*/  STL [R1+0x9e4], R89 ;  /* 0x0009e45901007387 */ /* 0x000fe80000100800 */
[----:B------:R4:W-:Y:S01]  /*22aa0*/  STL [R1+0x9e0], R92 ;  /* 0x0009e05c01007387 */ /* 0x0009e20000100800 */
[----:B-1----:R-:W-:Y:S02]  /*22ab0*/  IMAD.MOV.U32 R80, RZ, RZ, R89 ;  /* 0x000000ffff507224 */ /* 0x002fe400078e0059 */
[----:B------:R-:W-:-:S05]  /*22ac0*/  IMAD.MOV.U32 R81, RZ, RZ, R92 ;  /* 0x000000ffff517224 */ /* 0x000fca00078e005c */
[----:B------:R1:W-:Y:S01]  /*22ad0*/  LDGSTS.E [R2+0x12300], [R80.64], P2 ;  /* 0x1230000050027fae */ /* 0x0003e2000912184a */
[----:B--2---:R-:W-:-:S05]  /*22ae0*/  IADD3 R84, P4, R84, UR12, RZ ;  /* 0x0000000c54547c10 */ /* 0x004fca000ff9e0ff */
[----:B------:R-:W-:Y:S04]  /*22af0*/  STL [R1+0xa1c], R84 ;  /* 0x000a1c5401007387 */ /* 0x000fe80000100800 */
[----:B------:R-:W2:Y:S01]  /*22b00*/  LDL.LU R173, [R1+0xa60] ;  /* 0x000a600001ad7983 */ /* 0x000ea20000300800 */
[----:B------:R-:W-:Y:S01]  /*22b10*/  IADD3.X R88, R88, UR7, RZ, P4, !PT ;  /* 0x0000000758587c10 */ /* 0x000fe2000a7fe4ff */
[----:B-1----:R-:W-:-:S04]  /*22b20*/  IMAD.MOV.U32 R80, RZ, RZ, R84 ;  /* 0x000000ffff507224 */ /* 0x002fc800078e0054 */
[----:B------:R1:W-:Y:S01]  /*22b30*/  STL [R1+0xa18], R88 ;  /* 0x000a185801007387 */ /* 0x0003e20000100800 */
[----:B------:R-:W-:-:S03]  /*22b40*/  IMAD.MOV.U32 R81, RZ, RZ, R88 ;  /* 0x000000ffff517224 */ /* 0x000fc600078e0058 */
[----:B----4-:R-:W4:Y:S04]  /*22b50*/  LDL.LU R92, [R1+0xa98] ;  /* 0x000a9800015c7983 */ /* 0x010f280000300800 */
[----:B-1----:R-:W4:Y:S04]  /*22b60*/  LDL.LU R88, [R1+0xa9c] ;  /* 0x000a9c0001587983 */ /* 0x002f280000300800 */
[----:B------:R-:W4:Y:S04]  /*22b70*/  LDL.LU R89, [R1+0xaa0] ;  /* 0x000aa00001597983 */ /* 0x000f280000300800 */
[----:B------:R-:W4:Y:S01]  /*22b80*/  LDL.LU R84, [R1+0xaa4] ;  /* 0x000aa40001547983 */ /* 0x000f220000300800 */
[----:B------:R-:W-:-:S04]  /*22b90*/  ISETP.GT.AND P0, PT, R0, 0x15, PT ;  /* 0x000000150000780c */ /* 0x000fc80003f04270 */
[----:B------:R-:W-:-:S04]  /*22ba0*/  SEL R3, RZ, 0x4, !P0 ;  /* 0x00000004ff037807 */ /* 0x000fc80004000000 */
[----:B------:R-:W-:Y:S02]  /*22bb0*/  SEL R3, R3, RZ, !P1 ;  /* 0x000000ff03037207 */ /* 0x000fe40004800000 */
[----:B------:R-:W-:Y:S02]  /*22bc0*/  ISETP.GT.AND P2, PT, R0, 0x19, PT ;  /* 0x000000190000780c */ /* 0x000fe40003f44270 */
[----:B------:R-:W-:Y:S02]  /*22bd0*/  ISETP.NE.U32.AND P0, PT, R3, RZ, PT ;  /* 0x000000ff0300720c */ /* 0x000fe40003f05070 */
[----:B------:R-:W-:-:S04]  /*22be0*/  SEL R3, RZ, 0x4, !P2 ;  /* 0x00000004ff037807 */ /* 0x000fc80005000000 */
[----:B------:R-:W-:-:S04]  /*22bf0*/  SEL R3, R3, RZ, !P1 ;  /* 0x000000ff03037207 */ /* 0x000fc80004800000 */
[----:B------:R-:W-:-:S03]  /*22c00*/  ISETP.NE.U32.AND P2, PT, R3, RZ, PT ;  /* 0x000000ff0300720c */ /* 0x000fc60003f45070 */
[----:B------:R1:W-:Y:S01]  /*22c10*/  LDGSTS.E [R2+0x12a00], [R80.64], P0 ;  /* 0x12a0000050027fae */ /* 0x0003e2000812184a */
[----:B---3--:R-:W-:-:S04]  /*22c20*/  IADD3 R194, P3, R194, UR12, RZ ;  /* 0x0000000cc2c27c10 */ /* 0x008fc8000ff7e0ff */
[----:B------:R-:W-:Y:S01]  /*22c30*/  IADD3.X R195, R195, UR7, RZ, P3, !PT ;  /* 0x00000007c3c37c10 */ /* 0x000fe20009ffe4ff */
[----:B-1----:R-:W-:-:S04]  /*22c40*/  IMAD.MOV.U32 R80, RZ, RZ, R194 ;  /* 0x000000ffff507224 */ /* 0x002fc800078e00c2 */
[----:B------:R-:W-:-:S05]  /*22c50*/  IMAD.MOV.U32 R81, RZ, RZ, R195 ;  /* 0x000000ffff517224 */ /* 0x000fca00078e00c3 */
[----:B------:R1:W-:Y:S01]  /*22c60*/  LDGSTS.E [R2+0x12b00], [R80.64], P0 ;  /* 0x12b0000050027fae */ /* 0x0003e2000812184a */
[----:B------:R-:W-:-:S04]  /*22c70*/  IADD3 R192, P4, R192, UR12, RZ ;  /* 0x0000000cc0c07c10 */ /* 0x000fc8000ff9e0ff */
[----:B------:R-:W-:Y:S01]  /*22c80*/  IADD3.X R193, R193, UR7, RZ, P4, !PT ;  /* 0x00000007c1c17c10 */ /* 0x000fe2000a7fe4ff */
[----:B-1----:R-:W-:-:S04]  /*22c90*/  IMAD.MOV.U32 R80, RZ, RZ, R192 ;  /* 0x000000ffff507224 */ /* 0x002fc800078e00c0 */
[----:B------:R-:W-:Y:S01]  /*22ca0*/  IMAD.MOV.U32 R81, RZ, RZ, R193 ;  /* 0x000000ffff517224 */ /* 0x000fe200078e00c1 */
[----:B------:R-:W-:Y:S01]  /*22cb0*/  HMMA.1688.F32.TF32 R28, R188, R30, R204 ;  /* 0x0000001ebc1c723c */ /* 0x000fe200000810cc */
[----:B------:R-:W3:Y:S04]  /*22cc0*/  LDL.LU R204, [R1+0x590] ;  /* 0x0005900001cc7983 */ /* 0x000ee80000300800 */
[----:B------:R1:W-:Y:S01]  /*22cd0*/  LDGSTS.E [R2+0x13200], [R80.64], P2 ;  /* 0x1320000050027fae */ /* 0x0003e2000912184a */
[----:B------:R-:W-:-:S03]  /*22ce0*/  IADD3 R169, P3, R169, UR12, RZ ;  /* 0x0000000ca9a97c10 */ /* 0x000fc6000ff7e0ff */
[----:B------:R-:W3:Y:S01]  /*22cf0*/  LDL.LU R205, [R1+0x594] ;  /* 0x0005940001cd7983 */ /* 0x000ee20000300800 */
[----:B------:R-:W-:-:S03]  /*22d00*/  ISETP.GT.AND P0, PT, R0, 0x1d, PT ;  /* 0x0000001d0000780c */ /* 0x000fc60003f04270 */
[----:B------:R-:W3:Y:S01]  /*22d10*/  LDL.LU R206, [R1+0x598] ;  /* 0x0005980001ce7983 */ /* 0x000ee20000300800 */
[----:B-1----:R-:W-:-:S03]  /*22d20*/  IMAD.MOV.U32 R80, RZ, RZ, R169 ;  /* 0x000000ffff507224 */ /* 0x002fc600078e00a9 */
[----:B------:R-:W3:Y:S01]  /*22d30*/  LDL.LU R207, [R1+0x59c] ;  /* 0x00059c0001cf7983 */ /* 0x000ee20000300800 */
[----:B------:R-:W-:Y:S03]  /*22d40*/  HMMA.1688.F32.TF32 R40, R188, R42, R200 ;  /* 0x0000002abc28723c */ /* 0x000fe600000810c8 */
[----:B------:R-:W-:Y:S04]  /*22d50*/  STL [R1+0xa24], R194 ;  /* 0x000a24c201007387 */ /* 0x000fe80000100800 */
[----:B------:R-:W-:Y:S01]  /*22d60*/  STL [R1+0xa20], R195 ;  /* 0x000a20c301007387 */ /* 0x000fe20000100800 */
[----:B------:R-:W-:-:S03]  /*22d70*/  SEL R3, RZ, 0x4, !P0 ;  /* 0x00000004ff037807 */ /* 0x000fc60004000000 */
[----:B------:R-:W-:Y:S04]  /*22d80*/  STL [R1+0xa5c], R192 ;  /* 0x000a5cc001007387 */ /* 0x000fe80000100800 */
[----:B------:R-:W3:Y:S04]  /*22d90*/  LDL.LU R200, [R1+0x3f0] ;  /* 0x0003f00001c87983 */ /* 0x000ee80000300800 */
[----:B------:R-:W-:Y:S04]  /*22da0*/  STL [R1+0xa58], R193 ;  /* 0x000a58c101007387 */ /* 0x000fe80000100800 */
[----:B------:R-:W3:Y:S01]  /*22db0*/  LDL.LU R201, [R1+0x3f4] ;  /* 0x0003f40001c97983 */ /* 0x000ee20000300800 */
[----:B------:R-:W-:-:S03]  /*22dc0*/  SEL R3, R3, RZ, !P1 ;  /* 0x000000ff03037207 */ /* 0x000fc60004800000 */
[----:B------:R-:W3:Y:S04]  /*22dd0*/  LDL.LU R202, [R1+0x3f8] ;  /* 0x0003f80001ca7983 */ /* 0x000ee80000300800 */
[----:B------:R-:W3:Y:S04]  /*22de0*/  LDL.LU R203, [R1+0x3fc] ;  /* 0x0003fc0001cb7983 */ /* 0x000ee80000300800 */
[----:B------:R-:W-:Y:S01]  /*22df0*/  STL [R1+0xa64], R169 ;  /* 0x000a64a901007387 */ /* 0x000fe20000100800 */
[----:B------:R-:W-:Y:S02]  /*22e00*/  ISETP.NE.U32.AND P0, PT, R3, RZ, PT ;  /* 0x000000ff0300720c */ /* 0x000fe40003f05070 */
[----:B--2---:R-:W-:-:S05]  /*22e10*/  IADD3.X R173, R173, UR7, RZ, P3, !PT ;  /* 0x00000007adad7c10 */ /* 0x004fca0009ffe4ff */
[----:B------:R-:W-:-:S05]  /*22e20*/  IMAD.MOV.U32 R81, RZ, RZ, R173 ;  /* 0x000000ffff517224 */ /* 0x000fca00078e00ad */
[----:B------:R1:W-:Y:S01]  /*22e30*/  LDGSTS.E [R2+0x13300], [R80.64], P2 ;  /* 0x1330000050027fae */ /* 0x0003e2000912184a */
[----:B----4-:R-:W-:-:S03]  /*22e40*/  IADD3 R88, P2, R88, UR12, RZ ;  /* 0x0000000c58587c10 */ /* 0x010fc6000ff5e0ff */
[----:B------:R-:W-:Y:S01]  /*22e50*/  STL [R1+0xa60], R173 ;  /* 0x000a60ad01007387 */ /* 0x000fe20000100800 */
[----:B------:R-:W-:Y:S02]  /*22e60*/  IADD3.X R92, R92, UR7, RZ, P2, !PT ;  /* 0x000000075c5c7c10 */ /* 0x000fe400097fe4ff */
[----:B------:R-:W-:Y:S01]  /*22e70*/  IADD3 R84, P3, R84, UR12, RZ ;  /* 0x0000000c54547c10 */ /* 0x000fe2000ff7e0ff */
[----:B------:R2:W-:Y:S03]  /*22e80*/  STL [R1+0xa9c], R88 ;  /* 0x000a9c5801007387 */ /* 0x0005e60000100800 */
[----:B------:R-:W-:Y:S01]  /*22e90*/  IADD3.X R89, R89, UR7, RZ, P3, !PT ;  /* 0x0000000759597c10 */ /* 0x000fe20009ffe4ff */
[----:B------:R4:W-:Y:S01]  /*22ea0*/  STL [R1+0xa98], R92 ;  /* 0x000a985c01007387 */ /* 0x0009e20000100800 */
[----:B-1----:R-:W-:-:S03]  /*22eb0*/  IMAD.MOV.U32 R80, RZ, RZ, R88 ;  /* 0x000000ffff507224 */ /* 0x002fc600078e0058 */
[----:B------:R-:W-:Y:S04]  /*22ec0*/  STL [R1+0xaa4], R84 ;  /* 0x000aa45401007387 */ /* 0x000fe80000100800 */
[----:B--2---:R-:W2:Y:S04]  /*22ed0*/  LDL.LU R88, [R1+0x8e8] ;  /* 0x0008e80001587983 */ /* 0x004ea80000300800 */
[----:B------:R1:W-:Y:S04]  /*22ee0*/  STL [R1+0xaa0], R89 ;  /* 0x000aa05901007387 */ /* 0x0003e80000100800 */
[----:B------:R-:W2:Y:S01]  /*22ef0*/  LDL.LU R3, [R1+0x8ec] ;  /* 0x0008ec0001037983 */ /* 0x000ea20000300800 */
[----:B------:R-:W-:-:S03]  /*22f00*/  IMAD.MOV.U32 R81, RZ, RZ, R92 ;  /* 0x000000ffff517224 */ /* 0x000fc600078e005c */
[----:B------:R-:W3:Y:S04]  /*22f10*/  LDL.LU R196, [R1+0x8f0] ;  /* 0x0008f00001c47983 */ /* 0x000ee80000300800 */
[----:B------:R1:W-:Y:S04]  /*22f20*/  LDGSTS.E [R2+0x13a00], [R80.64], P0 ;  /* 0x13a0000050027fae */ /* 0x0003e8000812184a */
[----:B------:R-:W3:Y:S04]  /*22f30*/  LDL.LU R195, [R1+0x8f4] ;  /* 0x0008f40001c37983 */ /* 0x000ee80000300800 */
[----:B------:R-:W3:Y:S01]  /*22f40*/  LDL.LU R194, [R1+0x928] ;  /* 0x0009280001c27983 */ /* 0x000ee20000300800 */
[----:B-1----:R-:W-:-:S03]  /*22f50*/  IMAD.MOV.U32 R80, RZ, RZ, R84 ;  /* 0x000000ffff507224 */ /* 0x002fc600078e0054 */
[----:B------:R-:W3:Y:S01]  /*22f60*/  LDL.LU R193, [R1+0x92c] ;  /* 0x00092c0001c17983 */ /* 0x000ee20000300800 */
[----:B------:R-:W-:-:S03]  /*22f70*/  IMAD.MOV.U32 R81, RZ, RZ, R89 ;  /* 0x000000ffff517224 */ /* 0x000fc600078e0059 */
[----:B------:R-:W3:Y:S04]  /*22f80*/  LDL.LU R173, [R1+0x934] ;  /* 0x0009340001ad7983 */ /* 0x000ee80000300800 */
[----:B------:R1:W-:Y:S01]  /*22f90*/  LDGSTS.E [R2+0x13b00], [R80.64], P0 ;  /* 0x13b0000050027fae */ /* 0x0003e2000812184a */
[----:B------:R-:W-:-:S03]  /*22fa0*/  ISETP.GT.AND P0, PT, R0, 0x2, PT ;  /* 0x000000020000780c */ /* 0x000fc60003f04270 */
[----:B----4-:R-:W4:Y:S01]  /*22fb0*/  LDL.LU R92, [R1+0x96c] ;  /* 0x00096c00015c7983 */ /* 0x010f220000300800 */
[----:B-1----:R-:W-:Y:S02]  /*22fc0*/  SEL R2, RZ, 0x4, !P0 ;  /* 0x00000004ff027807 */ /* 0x002fe40004000000 */
[----:B--2---:R-:W-:-:S04]  /*22fd0*/  IADD3 R3, P0, R3, UR12, RZ ;  /* 0x0000000c03037c10 */ /* 0x004fc8000ff1e0ff */
[----:B------:R-:W-:Y:S01]  /*22fe0*/  IADD3.X R88, R88, UR7, RZ, P0, !PT ;  /* 0x0000000758587c10 */ /* 0x000fe200087fe4ff */
[----:B------:R-:W-:Y:S04]  /*22ff0*/  STL [R1+0x8ec], R3 ;  /* 0x0008ec0301007387 */ /* 0x000fe80000100800 */
[----:B------:R-:W2:Y:S04]  /*23000*/  LDL.LU R192, [R1+0x930] ;  /* 0x0009300001c07983 */ /* 0x000ea80000300800 */
[----:B------:R1:W-:Y:S04]  /*23010*/  STL [R1+0x8e8], R88 ;  /* 0x0008e85801007387 */ /* 0x0003e80000100800 */
[----:B------:R-:W2:Y:S01]  /*23020*/  LDL.LU R169, [R1+0x968] ;  /* 0x0009680001a97983 */ /* 0x000ea20000300800 */
[----:B------:R-:W-:Y:S01]  /*23030*/  IMAD.SHL.U32 R89, R85, 0x4, RZ ;  /* 0x0000000455597824 */ /* 0x000fe200078e00ff */
[----:B------:R-:W-:-:S02]  /*23040*/  SEL R2, R2, RZ, !P1 ;  /* 0x000000ff02027207 */ /* 0x000fc40004800000 */
[----:B------:R-:W-:Y:S01]  /*23050*/  ISETP.GT.AND P0, PT, R0, 0x6, PT ;  /* 0x000000060000780c */ /* 0x000fe20003f04270 */
[----:B------:R-:W2:Y:S01]  /*23060*/  LDL.LU R199, [R1+0x974] ;  /* 0x0009740001c77983 */ /* 0x000ea20000300800 */
[----:B------:R-:W-:Y:S01]  /*23070*/  ISETP.NE.U32.AND P2, PT, R2, RZ, PT ;  /* 0x000000ff0200720c */ /* 0x000fe20003f45070 */
[----:B------:R-:W-:Y:S01]  /*23080*/  IMAD.U32 R2, RZ, RZ, UR6 ;  /* 0x00000006ff027e24 */ /* 0x000fe2000f8e00ff */
[----:B------:R-:W-:Y:S01]  /*23090*/  LOP3.LUT R89, R89, 0x40, RZ, 0x3c, !PT ;  /* 0x0000004059597812 */ /* 0x000fe200078e3cff */
[----:B------:R-:W2:Y:S01]  /*230a0*/  LDL.LU R197, [R1+0x9ac] ;  /* 0x0009ac0001c57983 */ /* 0x000ea20000300800 */
[----:B---3--:R-:W-:-:S03]  /*230b0*/  IADD3 R195, P3, R195, UR12, RZ ;  /* 0x0000000cc3c37c10 */ /* 0x008fc6000ff7e0ff */
[----:B------:R-:W-:Y:S02]  /*230c0*/  IMAD R2, R2, 0x4000, R89 ;  /* 0x0000400002027824 */ /* 0x000fe400078e0259 */
[----:B------:R-:W-:Y:S02]  /*230d0*/  IMAD.MOV.U32 R89, RZ, RZ, R88 ;  /* 0x000000ffff597224 */ /* 0x000fe400078e0058 */
[----:B-1----:R-:W-:Y:S01]  /*230e0*/  IMAD.MOV.U32 R88, RZ, RZ, R3 ;  /* 0x000000ffff587224 */ /* 0x002fe200078e0003 */
[----:B------:R-:W-:Y:S02]  /*230f0*/  SEL R3, RZ, 0x4, !P0 ;  /* 0x00000004ff037807 */ /* 0x000fe40004000000 */
[----:B------:R-:W-:Y:S02]  /*23100*/  IADD3.X R196, R196, UR7, RZ, P3, !PT ;  /* 0x00000007c4c47c10 */ /* 0x000fe40009ffe4ff */
[----:B------:R-:W-:Y:S02]  /*23110*/  SEL R3, R3, RZ, !P1 ;  /* 0x000000ff03037207 */ /* 0x000fe40004800000 */
[----:B------:R-:W-:Y:S01]  /*23120*/  IADD3 R193, P4, R193, UR12, RZ ;  /* 0x0000000cc1c17c10 */ /* 0x000fe2000ff9e0ff */
[----:B------:R-:W-:Y:S01]  /*23130*/  STL [R1+0x8f4], R195 ;  /* 0x0008f4c301007387 */ /* 0x000fe20000100800 */
[----:B------:R-:W-:Y:S01]  /*23140*/  ISETP.NE.U32.AND P0, PT, R3, RZ, PT ;  /* 0x000000ff0300720c */ /* 0x000fe20003f05070 */
[----:B------:R-:W-:Y:S02]  /*23150*/  HMMA.1688.F32.TF32 R84, R188, R86, R200 ;  /* 0x00000056bc54723c */ /* 0x000fe400000810c8 */
[----:B------:R1:W-:Y:S01]  /*23160*/  LDGSTS.E [R2+0x10400], [R88.64], P2 ;  /* 0x1040000058027fae */ /* 0x0003e2000912184a */
[----:B------:R-:W-:-:S03]  /*23170*/  IADD3.X R194, R194, UR7, RZ, P4, !PT ;  /* 0x00000007c2c27c10 */ /* 0x000fc6000a7fe4ff */
[----:B------:R3:W-:Y:S01]  /*23180*/  STL [R1+0x8f0], R196 ;  /* 0x0008f0c401007387 */ /* 0x0007e20000100800 */
[----:B------:R-:W-:-:S03]  /*23190*/  IADD3 R173, P3, R173, UR12, RZ ;  /* 0x0000000cadad7c10 */ /* 0x000fc6000ff7e0ff */
[----:B------:R-:W-:Y:S01]  /*231a0*/  STL [R1+0x92c], R193 ;  /* 0x00092cc101007387 */ /* 0x000fe20000100800 */
[----:B-1----:R-:W-:-:S03]  /*231b0*/  IMAD.MOV.U32 R88, RZ, RZ, R195 ;  /* 0x000000ffff587224 */ /* 0x002fc600078e00c3 */
[----:B------:R-:W2:Y:S01]  /*231c0*/  LDL.LU R200, [R1+0x970] ;  /* 0x0009700001c87983 */ /* 0x000ea20000300800 */
[----:B------:R-:W-:Y:S01]  /*231d0*/  IMAD.MOV.U32 R89, RZ, RZ, R196 ;  /* 0x000000ffff597224 */ /* 0x000fe200078e00c4 */
[----:B----4-:R-:W-:Y:S02]  /*231e0*/  IADD3 R92, P4, R92, UR12, RZ ;  /* 0x0000000c5c5c7c10 */ /* 0x010fe4000ff9e0ff */
[----:B------:R1:W-:Y:S04]  /*231f0*/  STL [R1+0x928], R194 ;  /* 0x000928c201007387 */ /* 0x0003e80000100800 */
[----:B------:R4:W-:Y:S04]  /*23200*/  LDGSTS.E [R2+0x10500], [R88.64], P2 ;  /* 0x1050000058027fae */ /* 0x0009e8000912184a */
[----:B------:R-:W2:Y:S04]  /*23210*/  LDL.LU R198, [R1+0x9a8] ;  /* 0x0009a80001c67983 */ /* 0x000ea80000300800 */
[----:B---3--:R-:W4:Y:S02]  /*23220*/  LDL.LU R196, [R1+0x9b0] ;  /* 0x0009b00001c47983 */ /* 0x008f240000300800 */
[----:B----4-:R-:W-:-:S02]  /*23230*/  IMAD.MOV.U32 R88, RZ, RZ, R193 ;  /* 0x000000ffff587224 */ /* 0x010fc400078e00c1 */
[----:B------:R-:W4:Y:S01]  /*23240*/  LDL.LU R195, [R1+0x9b4] ;  /* 0x0009b40001c37983 */ /* 0x000f220000300800 */
[----:B------:R-:W-:-:S03]  /*23250*/  IMAD.MOV.U32 R89, RZ, RZ, R194 ;  /* 0x000000ffff597224 */ /* 0x000fc600078e00c2 */
[----:B-1----:R-:W4:Y:S04]  /*23260*/  LDL.LU R194, [R1+0x9e8] ;  /* 0x0009e80001c27983 */ /* 0x002f280000300800 */
[----:B------:R-:W4:Y:S04]  /*23270*/  LDL.LU R193, [R1+0x9ec] ;  /* 0x0009ec0001c17983 */ /* 0x000f280000300800 */
[----:B------:R1:W-:Y:S04]  /*23280*/  LDGSTS.E [R2+0x10c00], [R88.64], P0 ;  /* 0x10c0000058027fae */ /* 0x0003e8000812184a */
[----:B------:R-:W-:Y:S01]  /*23290*/  STL [R1+0x934], R173 ;  /* 0x000934ad01007387 */ /* 0x000fe20000100800 */
[----:B-1----:R-:W-:Y:S01]  /*232a0*/  IMAD.MOV.U32 R88, RZ, RZ, R173 ;  /* 0x000000ffff587224 */ /* 0x002fe200078e00ad */
[----:B--2---:R-:W-:-:S05]  /*232b0*/  IADD3.X R192, R192, UR7, RZ, P3, !PT ;  /* 0x00000007c0c07c10 */ /* 0x004fca0009ffe4ff */
[----:B------:R-:W-:Y:S01]  /*232c0*/  IMAD.MOV.U32 R89, RZ, RZ, R192 ;  /* 0x000000ffff597224 */ /* 0x000fe200078e00c0 */
[----:B------:R-:W-:Y:S01]  /*232d0*/  IADD3.X R169, R169, UR7, RZ, P4, !PT ;  /* 0x00000007a9a97c10 */ /* 0x000fe2000a7fe4ff */
[----:B------:R1:W-:Y:S04]  /*232e0*/  STL [R1+0x930], R192 ;  /* 0x000930c001007387 */ /* 0x0003e80000100800 */
[----:B------:R-:W-:Y:S04]  /*232f0*/  STL [R1+0x96c], R92 ;  /* 0x00096c5c01007387 */ /* 0x000fe80000100800 */
[----:B------:R2:W-:Y:S04]  /*23300*/  STL [R1+0x968], R169 ;  /* 0x000968a901007387 */ /* 0x0005e80000100800 */
[----:B-1----:R-:W3:Y:S04]  /*23310*/  LDL.LU R192, [R1+0x9f0] ;  /* 0x0009f00001c07983 */ /* 0x002ee80000300800 */
[----:B------:R1:W-:Y:S04]  /*23320*/  LDGSTS.E [R2+0x10d00], [R88.64], P0 ;  /* 0x10d0000058027fae */ /* 0x0003e8000812184a */
[----:B------:R-:W3:Y:S01]  /*23330*/  LDL.LU R173, [R1+0x9f4] ;  /* 0x0009f40001ad7983 */ /* 0x000ee20000300800 */
        /* <DEDUP_REMOVED lines=9> */
[----:B------:R-:W-:Y:S02]  /*233d0*/  IADD3 R199, P3, R199, UR12, RZ ;  /* 0x0000000cc7c77c10 */ /* 0x000fe4000ff7e0ff */
[----:B------:R-:W-:Y:S02]  /*233e0*/  SEL R3, RZ, 0x4, !P0 ;  /* 0x00000004ff037807 */ /* 0x000fe40004000000 */
[----:B------:R-:W-:Y:S02]  /*233f0*/  IADD3.X R200, R200, UR7, RZ, P3, !PT ;  /* 0x00000007c8c87c10 */ /* 0x000fe40009ffe4ff */
[----:B------:R-:W-:-:S02]  /*23400*/  SEL R3, R3, RZ, !P1 ;  /* 0x000000ff03037207 */ /* 0x000fc40004800000 */
[----:B------:R-:W-:Y:S01]  /*23410*/  IADD3 R197, P4, R197, UR12, RZ ;  /* 0x0000000cc5c57c10 */ /* 0x000fe2000ff9e0ff */
[----:B------:R1:W-:Y:S01]  /*23420*/  LDGSTS.E [R2+0x11400], [R88.64], P2 ;  /* 0x1140000058027fae */ /* 0x0003e2000912184a */
[----:B------:R-:W-:Y:S02]  /*23430*/  ISETP.NE.U32.AND P0, PT, R3, RZ, PT ;  /* 0x000000ff0300720c */ /* 0x000fe40003f05070 */
[----:B------:R-:W-:Y:S02]  /*23440*/  IADD3.X R198, R198, UR7, RZ, P4, !PT ;  /* 0x00000007c6c67c10 */ /* 0x000fe4000a7fe4ff */
[----:B----4-:R-:W-:Y:S01]  /*23450*/  IADD3 R195, P3, R195, UR12, RZ ;  /* 0x0000000cc3c37c10 */ /* 0x010fe2000ff7e0ff */
[----:B-1----:R-:W-:Y:S02]  /*23460*/  IMAD.MOV.U32 R88, RZ, RZ, R199 ;  /* 0x000000ffff587224 */ /* 0x002fe400078e00c7 */
[----:B------:R-:W-:Y:S01]  /*23470*/  IMAD.MOV.U32 R89, RZ, RZ, R200 ;  /* 0x000000ffff597224 */ /* 0x000fe200078e00c8 */
[----:B------:R-:W-:Y:S01]  /*23480*/  STL [R1+0x974], R199 ;  /* 0x000974c701007387 */ /* 0x000fe20000100800 */
[----:B------:R-:W-:-:S03]  /*23490*/  IADD3 R193, P4, R193, UR12, RZ ;  /* 0x0000000cc1c17c10 */ /* 0x000fc6000ff9e0ff */
[----:B------:R1:W-:Y:S01]  /*234a0*/  LDGSTS.E [R2+0x11500], [R88.64], P2 ;  /* 0x1150000058027fae */ /* 0x0003e2000912184a */
[----:B------:R-:W-:Y:S02]  /*234b0*/  ISETP.GT.AND P2, PT, R0, 0x12, PT ;  /* 0x000000120000780c */ /* 0x000fe40003f44270 */
[----:B------:R-:W-:Y:S01]  /*234c0*/  IADD3.X R196, R196, UR7, RZ, P3, !PT ;  /* 0x00000007c4c47c10 */ /* 0x000fe20009ffe4ff */
[----:B------:R-:W-:Y:S01]  /*234d0*/  STL [R1+0x970], R200 ;  /* 0x000970c801007387 */ /* 0x000fe20000100800 */
[----:B------:R-:W-:-:S03]  /*234e0*/  SEL R3, RZ, 0x4, !P2 ;  /* 0x00000004ff037807 */ /* 0x000fc60005000000 */
[----:B------:R4:W-:Y:S01]  /*234f0*/  STL [R1+0x9ac], R197 ;  /* 0x0009acc501007387 */ /* 0x0009e20000100800 */
[----:B------:R-:W-:Y:S01]  /*23500*/  IADD3.X R194, R194, UR7, RZ, P4, !PT ;  /* 0x00000007c2c27c10 */ /* 0x000fe2000a7fe4ff */
[----:B-1----:R-:W-:Y:S02]  /*23510*/  IMAD.MOV.U32 R88, RZ, RZ, R197 ;  /* 0x000000ffff587224 */ /* 0x002fe400078e00c5 */
[----:B------:R1:W-:Y:S01]  /*23520*/  STL [R1+0x9a8], R198 ;  /* 0x0009a8c601007387 */ /* 0x0003e20000100800 */
[----:B------:R-:W-:Y:S01]  /*23530*/  IMAD.MOV.U32 R89, RZ, RZ, R198 ;  /* 0x000000ffff597224 */ /* 0x000fe200078e00c6 */
[----:B------:R-:W-:Y:S02]  /*23540*/  SEL R3, R3, RZ, !P1 ;  /* 0x000000ff03037207 */ /* 0x000fe40004800000 */
[----:B----4-:R-:W2:Y:S04]  /*23550*/  LDL.LU R197, [R1+0xa34] ;  /* 0x000a340001c57983 */ /* 0x010ea80000300800 */
[----:B------:R-:W-:Y:S04]  /*23560*/  STL [R1+0x9b4], R195 ;  /* 0x0009b4c301007387 */ /* 0x000fe80000100800 */
[----:B------:R1:W-:Y:S04]  /*23570*/  STL [R1+0x9b0], R196 ;  /* 0x0009b0c401007387 */ /* 0x0003e80000100800 */
[----:B------:R1:W-:Y:S04]  /*23580*/  LDGSTS.E [R2+0x11c00], [R88.64], P0 ;  /* 0x11c0000058027fae */ /* 0x0003e8000812184a */
[----:B------:R-:W-:Y:S01]  /*23590*/  STL [R1+0x9ec], R193 ;  /* 0x0009ecc101007387 */ /* 0x000fe20000100800 */
[----:B------:R-:W-:-:S03]  /*235a0*/  ISETP.NE.U32.AND P2, PT, R3, RZ, PT ;  /* 0x000000ff0300720c */ /* 0x000fc60003f45070 */
[----:B-1----:R-:W2:Y:S01]  /*235b0*/  LDL.LU R198, [R1+0xa30] ;  /* 0x000a300001c67983 */ /* 0x002ea20000300800 */
[----:B------:R-:W-:-:S03]  /*235c0*/  IMAD.MOV.U32 R88, RZ, RZ, R195 ;  /* 0x000000ffff587224 */ /* 0x000fc600078e00c3 */
[----:B------:R1:W-:Y:S01]  /*235d0*/  STL [R1+0x9e8], R194 ;  /* 0x0009e8c201007387 */ /* 0x0003e20000100800 */
[----:B------:R-:W-:-:S03]  /*235e0*/  IMAD.MOV.U32 R89, RZ, RZ, R196 ;  /* 0x000000ffff597224 */ /* 0x000fc600078e00c4 */
[----:B------:R-:W2:Y:S04]  /*235f0*/  LDL.LU R196, [R1+0xa68] ;  /* 0x000a680001c47983 */ /* 0x000ea80000300800 */
[----:B------:R-:W2:Y:S04]  /*23600*/  LDL.LU R195, [R1+0xa6c] ;  /* 0x000a6c0001c37983 */ /* 0x000ea80000300800 */
[----:B------:R1:W-:Y:S02]  /*23610*/  LDGSTS.E [R2+0x11d00], [R88.64], P0 ;  /* 0x11d0000058027fae */ /* 0x0003e4000812184a */
[----:B-1----:R-:W-:-:S02]  /*23620*/  IMAD.MOV.U32 R89, RZ, RZ, R194 ;  /* 0x000000ffff597224 */ /* 0x002fc400078e00c2 */
[----:B------:R-:W-:-:S05]  /*23630*/  IMAD.MOV.U32 R88, RZ, RZ, R193 ;  /* 0x000000ffff587224 */ /* 0x000fca00078e00c1 */
[----:B------:R1:W-:Y:S01]  /*23640*/  LDGSTS.E [R2+0x12400], [R88.64], P2 ;  /* 0x1240000058027fae */ /* 0x0003e2000912184a */
[----:B---3--:R-:W-:-:S04]  /*23650*/  IADD3 R173, P3, R173, UR12, RZ ;  /* 0x0000000cadad7c10 */ /* 0x008fc8000ff7e0ff */
[----:B------:R-:W-:Y:S01]  /*23660*/  IADD3.X R192, R192, UR7, RZ, P3, !PT ;  /* 0x00000007c0c07c10 */ /* 0x000fe20009ffe4ff */
[----:B------:R-:W-:Y:S04]  /*23670*/  STL [R1+0x9f4], R173 ;  /* 0x0009f4ad01007387 */ /* 0x000fe80000100800 */
[----:B------:R3:W-:Y:S01]  /*23680*/  STL [R1+0x9f0], R192 ;  /* 0x0009f0c001007387 */ /* 0x0007e20000100800 */
[----:B--2---:R-:W-:-:S04]  /*23690*/  IADD3 R92, P4, R92, UR12, RZ ;  /* 0x0000000c5c5c7c10 */ /* 0x004fc8000ff9e0ff */
[----:B------:R-:W-:Y:S01]  /*236a0*/  IADD3.X R169, R169, UR7, RZ, P4, !PT ;  /* 0x00000007a9a97c10 */ /* 0x000fe2000a7fe4ff */
[----:B------:R2:W-:Y:S04]  /*236b0*/  STL [R1+0xa2c], R92 ;  /* 0x000a2c5c01007387 */ /* 0x0005e80000100800 */
[----:B------:R-:W4:Y:S04]  /*236c0*/  LDL.LU R194, [R1+0xa70] ;  /* 0x000a700001c27983 */ /* 0x000f280000300800 */
[----:B------:R2:W-:Y:S04]  /*236d0*/  STL [R1+0xa28], R169 ;  /* 0x000a28a901007387 */ /* 0x0005e80000100800 */
[----:B------:R-:W4:Y:S01]  /*236e0*/  LDL.LU R193, [R1+0xa74] ;  /* 0x000a740001c17983 */ /* 0x000f220000300800 */
[----:B-1----:R-:W-:-:S02]  /*236f0*/  IMAD.MOV.U32 R88, RZ, RZ, R173 ;  /* 0x000000ffff587224 */ /* 0x002fc400078e00ad */
[----:B------:R-:W-:Y:S02]  /*23700*/  IMAD.MOV.U32 R89, RZ, RZ, R192 ;  /* 0x000000ffff597224 */ /* 0x000fe400078e00c0 */
[----:B---3--:R-:W3:Y:S04]  /*23710*/  LDL.LU R192, [R1+0xaa8] ;  /* 0x000aa80001c07983 */ /* 0x008ee80000300800 */
[----:B------:R1:W-:Y:S02]  /*23720*/  LDGSTS.E [R2+0x12500], [R88.64], P2 ;  /* 0x1250000058027fae */ /* 0x0003e4000912184a */
[----:B-1----:R-:W-:Y:S02]  /*23730*/  IMAD.MOV.U32 R88, RZ, RZ, R92 ;  /* 0x000000ffff587224 */ /* 0x002fe400078e005c */
[----:B--2---:R-:W2:Y:S01]  /*23740*/  LDL.LU R92, [R1+0xaac] ;  /* 0x000aac00015c7983 */ /* 0x004ea20000300800 */
[----:B------:R-:W-:-:S03]  /*23750*/  IMAD.MOV.U32 R89, RZ, RZ, R169 ;  /* 0x000000ffff597224 */ /* 0x000fc600078e00a9 */
[----:B------:R-:W3:Y:S04]  /*23760*/  LDL.LU R173, [R1+0xab0] ;  /* 0x000ab00001ad7983 */ /* 0x000ee80000300800 */
[----:B------:R-:W3:Y:S01]  /*23770*/  LDL.LU R169, [R1+0xab4] ;  /* 0x000ab40001a97983 */ /* 0x000ee20000300800 */
[----:B------:R-:W-:-:S04]  /*23780*/  ISETP.GT.AND P0, PT, R0, 0x16, PT ;  /* 0x000000160000780c */ /* 0x000fc80003f04270 */
[----:B------:R-:W-:-:S04]  /*23790*/  SEL R3, RZ, 0x4, !P0 ;  /* 0x00000004ff037807 */ /* 0x000fc80004000000 */
[----:B------:R-:W-:Y:S02]  /*237a0*/  SEL R3, R3, RZ, !P1 ;  /* 0x000000ff03037207 */ /* 0x000fe40004800000 */
[----:B------:R-:W-:Y:S02]  /*237b0*/  ISETP.GT.AND P2, PT, R0, 0x1a, PT ;  /* 0x0000001a0000780c */ /* 0x000fe40003f44270 */
[----:B------:R-:W-:Y:S02]  /*237c0*/  ISETP.NE.U32.AND P0, PT, R3, RZ, PT ;  /* 0x000000ff0300720c */ /* 0x000fe40003f05070 */
[----:B------:R-:W-:Y:S02]  /*237d0*/  SEL R3, RZ, 0x4, !P2 ;  /* 0x00000004ff037807 */ /* 0x000fe40005000000 */
[----:B------:R-:W-:Y:S02]  /*237e0*/  IADD3 R197, P3, R197, UR12, RZ ;  /* 0x0000000cc5c57c10 */ /* 0x000fe4000ff7e0ff */
[----:B------:R-:W-:-:S04]  /*237f0*/  SEL R3, R3, RZ, !P1 ;  /* 0x000000ff03037207 */ /* 0x000fc80004800000 */
[----:B------:R-:W-:-:S03]  /*23800*/  ISETP.NE.U32.AND P2, PT, R3, RZ, PT ;  /* 0x000000ff0300720c */ /* 0x000fc60003f45070 */
[----:B------:R1:W-:Y:S01]  /*23810*/  LDGSTS.E [R2+0x12c00], [R88.64], P0 ;  /* 0x12c0000058027fae */ /* 0x0003e2000812184a */
        /* <DEDUP_REMOVED lines=8> */
[----:B------:R-:W-:Y:S04]  /*238a0*/  STL [R1+0xa34], R197 ;  /* 0x000a34c501007387 */ /* 0x000fe80000100800 */
[----:B------:R1:W-:Y:S04]  /*238b0*/  LDGSTS.E [R2+0x13400], [R88.64], P2 ;  /* 0x1340000058027fae */ /* 0x0003e8000912184a */
[----:B------:R-:W-:Y:S01]  /*238c0*/  STL [R1+0xa30], R198 ;  /* 0x000a30c601007387 */ /* 0x000fe20000100800 */
[----:B------:R-:W-:-:S03]  /*238d0*/  ISETP.GT.AND P0, PT, R0, 0x1e, PT ;  /* 0x0000001e0000780c */ /* 0x000fc60003f04270 */
[----:B------:R-:W-:Y:S04]  /*238e0*/  STL [R1+0xa6c], R195 ;  /* 0x000a6cc301007387 */ /* 0x000fe80000100800 */
[----:B------:R-:W3:Y:S04]  /*238f0*/  LDL.LU R200, [R1+0x5a0] ;  /* 0x0005a00001c87983 */ /* 0x000ee80000300800 */
[----:B------:R1:W-:Y:S04]  /*23900*/  STL [R1+0xa68], R196 ;  /* 0x000a68c401007387 */ /* 0x0003e80000100800 */
[----:B------:R-:W3:Y:S01]  /*23910*/  LDL.LU R201, [R1+0x5a4] ;  /* 0x0005a40001c97983 */ /* 0x000ee20000300800 */
[----:B------:R-:W-:-:S03]  /*23920*/  SEL R3, RZ, 0x4, !P0 ;  /* 0x00000004ff037807 */ /* 0x000fc60004000000 */
[----:B------:R-:W3:Y:S04]  /*23930*/  LDL.LU R202, [R1+0x5a8] ;  /* 0x0005a80001ca7983 */ /* 0x000ee80000300800 */
[----:B------:R-:W3:Y:S04]  /*23940*/  LDL.LU R203, [R1+0x5ac] ;  /* 0x0005ac0001cb7983 */ /* 0x000ee80000300800 */
[----:B-1----:R-:W3:Y:S04]  /*23950*/  LDL.LU R196, [R1+0x570] ;  /* 0x0005700001c47983 */ /* 0x002ee80000300800 */
[----:B------:R-:W3:Y:S01]  /*23960*/  LDL.LU R197, [R1+0x574] ;  /* 0x0005740001c57983 */ /* 0x000ee20000300800 */
[----:B------:R-:W-:-:S03]  /*23970*/  SEL R3, R3, RZ, !P1 ;  /* 0x000000ff03037207 */ /* 0x000fc60004800000 */
[----:B------:R-:W3:Y:S04]  /*23980*/  LDL.LU R198, [R1+0x578] ;  /* 0x0005780001c67983 */ /* 0x000ee80000300800 */
[----:B------:R-:W3:Y:S01]  /*23990*/  LDL.LU R199, [R1+0x57c] ;  /* 0x00057c0001c77983 */ /* 0x000ee20000300800 */
[----:B------:R-:W-:Y:S02]  /*239a0*/  ISETP.NE.U32.AND P0, PT, R3, RZ, PT ;  /* 0x000000ff0300720c */ /* 0x000fe40003f05070 */
[----:B----4-:R-:W-:-:S04]  /*239b0*/  IADD3 R193, P3, R193, UR12, RZ ;  /* 0x0000000cc1c17c10 */ /* 0x010fc8000ff7e0ff */
[----:B------:R-:W-:Y:S01]  /*239c0*/  IADD3.X R194, R194, UR7, RZ, P3, !PT ;  /* 0x00000007c2c27c10 */ /* 0x000fe20009ffe4ff */
[----:B------:R-:W-:-:S04]  /*239d0*/  IMAD.MOV.U32 R88, RZ, RZ, R193 ;  /* 0x000000ffff587224 */ /* 0x000fc800078e00c1 */
[----:B------:R-:W-:-:S05]  /*239e0*/  IMAD.MOV.U32 R89, RZ, RZ, R194 ;  /* 0x000000ffff597224 */ /* 0x000fca00078e00c2 */
[----:B------:R1:W-:Y:S01]  /*239f0*/  LDGSTS.E [R2+0x13500], [R88.64], P2 ;  /* 0x1350000058027fae */ /* 0x0003e2000912184a */
[----:B--2---:R-:W-:-:S03]  /*23a00*/  IADD3 R92, P2, R92, UR12, RZ ;  /* 0x0000000c5c5c7c10 */ /* 0x004fc6000ff5e0ff */
[----:B------:R-:W-:Y:S01]  /*23a10*/  STL [R1+0xa74], R193 ;  /* 0x000a74c101007387 */ /* 0x000fe20000100800 */
[----:B---3--:R-:W-:Y:S02]  /*23a20*/  IADD3.X R192, R192, UR7, RZ, P2, !PT ;  /* 0x00000007c0c07c10 */ /* 0x008fe400097fe4ff */
[----:B------:R-:W-:Y:S01]  /*23a30*/  IADD3 R169, P3, R169, UR12, RZ ;  /* 0x0000000ca9a97c10 */ /* 0x000fe2000ff7e0ff */
[----:B------:R-:W-:Y:S03]  /*23a40*/  STL [R1+0xa70], R194 ;  /* 0x000a70c201007387 */ /* 0x000fe60000100800 */
[----:B------:R-:W-:Y:S01]  /*23a50*/  IADD3.X R173, R173, UR7, RZ, P3, !PT ;  /* 0x00000007adad7c10 */ /* 0x000fe20009ffe4ff */
[----:B------:R2:W-:Y:S01]  /*23a60*/  STL [R1+0xaac], R92 ;  /* 0x000aac5c01007387 */ /* 0x0005e20000100800 */
[----:B-1----:R-:W-:-:S03]  /*23a70*/  IMAD.MOV.U32 R88, RZ, RZ, R92 ;  /* 0x000000ffff587224 */ /* 0x002fc600078e005c */
[----:B------:R1:W-:Y:S04]  /*23a80*/  STL [R1+0xaa8], R192 ;  /* 0x000aa8c001007387 */ /* 0x0003e80000100800 */
[----:B------:R-:W-:Y:S04]  /*23a90*/  STL [R1+0xab4], R169 ;  /* 0x000ab4a901007387 */ /* 0x000fe80000100800 */
[----:B--2---:R-:W2:Y:S04]  /*23aa0*/  LDL.LU R92, [R1+0x8f8] ;  /* 0x0008f800015c7983 */ /* 0x004ea80000300800 */
[----:B------:R3:W-:Y:S04]  /*23ab0*/  STL [R1+0xab0], R173 ;  /* 0x000ab0ad01007387 */ /* 0x0007e80000100800 */
[----:B------:R-:W4:Y:S04]  /*23ac0*/  LDL.LU R3, [R1+0x8fc] ;  /* 0x0008fc0001037983 */ /* 0x000f280000300800 */
[----:B------:R-:W2:Y:S04]  /*23ad0*/  LDL.LU R195, [R1+0x900] ;  /* 0x0009000001c37983 */ /* 0x000ea80000300800 */
[----:B------:R-:W2:Y:S01]  /*23ae0*/  LDL.LU R193, [R1+0x904] ;  /* 0x0009040001c17983 */ /* 0x000ea20000300800 */
[----:B------:R-:W-:-:S03]  /*23af0*/  IMAD.MOV.U32 R89, RZ, RZ, R192 ;  /* 0x000000ffff597224 */ /* 0x000fc600078e00c0 */
[----:B------:R-:W2:Y:S04]  /*23b00*/  LDL.LU R194, [R1+0x938] ;  /* 0x0009380001c27983 */ /* 0x000ea80000300800 */
[----:B------:R3:W-:Y:S04]  /*23b10*/  LDGSTS.E [R2+0x13c00], [R88.64], P0 ;  /* 0x13c0000058027fae */ /* 0x0007e8000812184a */
[----:B-1----:R-:W2:Y:S01]  /*23b20*/  LDL.LU R192, [R1+0x93c] ;  /* 0x00093c0001c07983 */ /* 0x002ea20000300800 */
[----:B---3--:R-:W-:Y:S02]  /*23b30*/  IMAD.MOV.U32 R89, RZ, RZ, R173 ;  /* 0x000000ffff597224 */ /* 0x008fe400078e00ad */
[----:B------:R-:W-:Y:S01]  /*23b40*/  IMAD.MOV.U32 R88, RZ, RZ, R169 ;  /* 0x000000ffff587224 */ /* 0x000fe200078e00a9 */
[----:B------:R-:W3:Y:S04]  /*23b50*/  LDL.LU R173, [R1+0x940] ;  /* 0x0009400001ad7983 */ /* 0x000ee80000300800 */
[----:B------:R-:W3:Y:S04]  /*23b60*/  LDL.LU R169, [R1+0x944] ;  /* 0x0009440001a97983 */ /* 0x000ee80000300800 */
[----:B------:R1:W-:Y:S01]  /*23b70*/  LDGSTS.E [R2+0x13d00], [R88.64], P0 ;  /* 0x13d0000058027fae */ /* 0x0003e2000812184a */
[----:B------:R-:W-:-:S02]  /*23b80*/  ISETP.GT.AND P0, PT, R0, 0x3, PT ;  /* 0x000000030000780c */ /* 0x000fc40003f04270 */
[----:B------:R-:W-:Y:S02]  /*23b90*/  LOP3.LUT R93, R93, 0x60, RZ, 0x3c, !PT ;  /* 0x000000605d5d7812 */ /* 0x000fe400078e3cff */
[----:B-1----:R-:W-:-:S04]  /*23ba0*/  SEL R2, RZ, 0x4, !P0 ;  /* 0x00000004ff027807 */ /* 0x002fc80004000000 */
[----:B------:R-:W-:-:S04]  /*23bb0*/  SEL R2, R2, RZ, !P1 ;  /* 0x000000ff02027207 */ /* 0x000fc80004800000 */
[----:B------:R-:W-:Y:S01]  /*23bc0*/  ISETP.NE.U32.AND P2, PT, R2, RZ, PT ;  /* 0x000000ff0200720c */ /* 0x000fe20003f45070 */
[----:B------:R-:W-:-:S04]  /*23bd0*/  IMAD.U32 R2, RZ, RZ, UR6 ;  /* 0x00000006ff027e24 */ /* 0x000fc8000f8e00ff */
[----:B------:R-:W-:Y:S01]  /*23be0*/  IMAD R2, R2, 0x4000, R93 ;  /* 0x0000400002027824 */ /* 0x000fe200078e025d */
[C---:B------:R-:W-:Y:S08]  /*23bf0*/  HMMA.1688.F32.TF32 R16, R188.reuse, R18, R216 ;  /* 0x00000012bc10723c */ /* 0x040ff000000810d8 */
[----:B------:R-:W-:Y:S01]  /*23c00*/  HMMA.1688.F32.TF32 R216, R188, R94, R196 ;  /* 0x0000005ebcd8723c */ /* 0x000fe200000810c4 */
[----:B----4-:R-:W-:-:S04]  /*23c10*/  IADD3 R3, P0, R3, UR12, RZ ;  /* 0x0000000c03037c10 */ /* 0x010fc8000ff1e0ff */
[----:B--2---:R-:W-:Y:S01]  /*23c20*/  IADD3.X R92, R92, UR7, RZ, P0, !PT ;  /* 0x000000075c5c7c10 */ /* 0x004fe200087fe4ff */
[----:B------:R-:W-:Y:S01]  /*23c30*/  STL [R1+0x8fc], R3 ;  /* 0x0008fc0301007387 */ /* 0x000fe20000100800 */
[----:B------:R-:W-:-:S03]  /*23c40*/  IADD3 R193, P3, R193, UR12, RZ ;  /* 0x0000000cc1c17c10 */ /* 0x000fc6000ff7e0ff */
[----:B------:R1:W-:Y:S01]  /*23c50*/  STL [R1+0x8f8], R92 ;  /* 0x0008f85c01007387 */ /* 0x0003e20000100800 */
[----:B------:R-:W-:Y:S01]  /*23c60*/  IMAD.MOV.U32 R93, RZ, RZ, R92 ;  /* 0x000000ffff5d7224 */ /* 0x000fe200078e005c */
[----:B------:R-:W-:Y:S01]  /*23c70*/  IADD3.X R195, R195, UR7, RZ, P3, !PT ;  /* 0x00000007c3c37c10 */ /* 0x000fe20009ffe4ff */
[----:B-1----:R-:W-:-:S05]  /*23c80*/  IMAD.MOV.U32 R92, RZ, RZ, R3 ;  /* 0x000000ffff5c7224 */ /* 0x002fca00078e0003 */
[----:B------:R1:W-:Y:S02]  /*23c90*/  LDGSTS.E [R2+0x10600], [R92.64], P2 ;  /* 0x106000005c027fae */ /* 0x0003e4000912184a */
[----:B-1----:R-:W-:Y:S02]  /*23ca0*/  IMAD.MOV.U32 R92, RZ, RZ, R193 ;  /* 0x000000ffff5c7224 */ /* 0x002fe400078e00c1 */
[----:B------:R-:W-:Y:S01]  /*23cb0*/  IMAD.MOV.U32 R93, RZ, RZ, R195 ;  /* 0x000000ffff5d7224 */ /* 0x000fe200078e00c3 */
[----:B---3--:R-:W-:-:S04]  /*23cc0*/  IADD3 R169, P3, R169, UR12, RZ ;  /* 0x0000000ca9a97c10 */ /* 0x008fc8000ff7e0ff */
[----:B------:R1:W-:Y:S01]  /*23cd0*/  LDGSTS.E [R2+0x10700], [R92.64], P2 ;  /* 0x107000005c027fae */ /* 0x0003e2000912184a */
[----:B------:R-:W-:-:S03]  /*23ce0*/  IADD3 R192, P2, R192, UR12, RZ ;  /* 0x0000000cc0c07c10 */ /* 0x000fc6000ff5e0ff */
[----:B------:R2:W-:Y:S01]  /*23cf0*/  STL [R1+0x904], R193 ;  /* 0x000904c101007387 */ /* 0x0005e20000100800 */
[----:B------:R-:W-:Y:S02]  /*23d00*/  IADD3.X R194, R194, UR7, RZ, P2, !PT ;  /* 0x00000007c2c27c10 */ /* 0x000fe400097fe4ff */
[----:B------:R-:W-:Y:S01]  /*23d10*/  IADD3.X R173, R173, UR7, RZ, P3, !PT ;  /* 0x00000007adad7c10 */ /* 0x000fe20009ffe4ff */
[----:B------:R-:W-:Y:S04]  /*23d20*/  STL [R1+0x900], R195 ;  /* 0x000900c301007387 */ /* 0x000fe80000100800 */
[----:B--2---:R-:W2:Y:S04]  /*23d30*/  LDL.LU R193, [R1+0x978] ;  /* 0x0009780001c17983 */ /* 0x004ea80000300800 */
[----:B------:R-:W3:Y:S04]  /*23d40*/  LDL.LU R94, [R1+0x97c] ;  /* 0x00097c00015e7983 */ /* 0x000ee80000300800 */
[----:B------:R4:W-:Y:S04]  /*23d50*/  STL [R1+0x93c], R192 ;  /* 0x00093cc001007387 */ /* 0x0009e80000100800 */
[----:B------:R-:W-:Y:S04]  /*23d60*/  STL [R1+0x938], R194 ;  /* 0x000938c201007387 */ /* 0x000fe80000100800 */
[----:B------:R1:W-:Y:S04]  /*23d70*/  STL [R1+0x944], R169 ;  /* 0x000944a901007387 */ /* 0x0003e80000100800 */
[----:B------:R1:W-:Y:S04]  /*23d80*/  STL [R1+0x940], R173 ;  /* 0x000940ad01007387 */ /* 0x0003e80000100800 */
[----:B------:R-:W2:Y:S04]  /*23d90*/  LDL.LU R196, [R1+0x2e0] ;  /* 0x0002e00001c47983 */ /* 0x000ea80000300800 */
[----:B------:R-:W2:Y:S04]  /*23da0*/  LDL.LU R197, [R1+0x2e4] ;  /* 0x0002e40001c57983 */ /* 0x000ea80000300800 */
[----:B------:R-:W2:Y:S04]  /*23db0*/  LDL.LU R198, [R1+0x2e8] ;  /* 0x0002e80001c67983 */ /* 0x000ea80000300800 */
[----:B------:R-:W2:Y:S01]  /*23dc0*/  LDL.LU R199, [R1+0x2ec] ;  /* 0x0002ec0001c77983 */ /* 0x000ea20000300800 */
[----:B-1----:R-:W-:-:S03]  /*23dd0*/  IMAD.MOV.U32 R92, RZ, RZ, R192 ;  /* 0x000000ffff5c7224 */ /* 0x002fc600078e00c0 */
[----:B----4-:R-:W4:Y:S04]  /*23de0*/  LDL.LU R192, [R1+0x980] ;  /* 0x0009800001c07983 */ /* 0x010f280000300800 */
[----:B------:R-:W4:Y:S01]  /*23df0*/  LDL.LU R95, [R1+0x984] ;  /* 0x00098400015f7983 */ /* 0x000f220000300800 */
[----:B------:R-:W-:-:S04]  /*23e00*/  ISETP.GT.AND P0, PT, R0, 0x7, PT ;  /* 0x000000070000780c */ /* 0x000fc80003f04270 */
[----:B------:R-:W-:-:S04]  /*23e10*/  SEL R3, RZ, 0x4, !P0 ;  /* 0x00000004ff037807 */ /* 0x000fc80004000000 */
[----:B------:R-:W-:-:S04]  /*23e20*/  SEL R3, R3, RZ, !P1 ;  /* 0x000000ff03037207 */ /* 0x000fc80004800000 */
[----:B------:R-:W-:Y:S01]  /*23e30*/  ISETP.NE.U32.AND P0, PT, R3, RZ, PT ;  /* 0x000000ff0300720c */ /* 0x000fe20003f05070 */
[----:B------:R-:W-:Y:S01]  /*23e40*/  HMMA.1688.F32.TF32 R80, R188, R82, R204 ;  /* 0x00000052bc50723c */ /* 0x000fe200000810cc */
[----:B------:R-:W-:Y:S01]  /*23e50*/  IMAD.MOV.U32 R93, RZ, RZ, R194 ;  /* 0x000000ffff5d7224 */ /* 0x000fe200078e00c2 */
[----:B------:R-:W4:Y:S04]  /*23e60*/  LDL.LU R204, [R1+0x410] ;  /* 0x0004100001cc7983 */ /* 0x000f280000300800 */
[----:B------:R-:W4:Y:S04]  /*23e70*/  LDL.LU R205, [R1+0x414] ;  /* 0x0004140001cd7983 */ /* 0x000f280000300800 */
[----:B------:R-:W4:Y:S04]  /*23e80*/  LDL.LU R206, [R1+0x418] ;  /* 0x0004180001ce7983 */ /* 0x000f280000300800 */
[----:B------:R-:W4:Y:S04]  /*23e90*/  LDL.LU R207, [R1+0x41c] ;  /* 0x00041c0001cf7983 */ /* 0x000f280000300800 */
[----:B------:R1:W-:Y:S02]  /*23ea0*/  LDGSTS.E [R2+0x10e00], [R92.64], P0 ;  /* 0x10e000005c027fae */ /* 0x0003e4000812184a */
[----:B-1----:R-:W-:-:S02]  /*23eb0*/  IMAD.MOV.U32 R92, RZ, RZ, R169 ;  /* 0x000000ffff5c7224 */ /* 0x002fc400078e00a9 */
[----:B------:R-:W1:Y:S01]  /*23ec0*/  S2R R169, SR_TID.X ;  /* 0x0000000000a97919 */ /* 0x000e620000002100 */
[----:B------:R-:W-:Y:S01]  /*23ed0*/  IMAD.MOV.U32 R93, RZ, RZ, R173 ;  /* 0x000000ffff5d7224 */ /* 0x000fe200078e00ad */
[----:B------:R-:W-:-:S04]  /*23ee0*/  ISETP.GT.AND P3, PT, R0, 0x13, PT ;  /* 0x000000130000780c */ /* 0x000fc80003f64270 */
[----:B------:R1:W-:Y:S01]  /*23ef0*/  LDGSTS.E [R2+0x10f00], [R92.64], P0 ;  /* 0x10f000005c027fae */ /* 0x0003e2000812184a */
[C---:B------:R-:W-:Y:S02]  /*23f00*/  ISETP.GT.AND P0, PT, R0.reuse, 0xb, PT ;  /* 0x0000000b0000780c */ /* 0x040fe40003f04270 */
[C---:B------:R-:W-:Y:S02]  /*23f10*/  ISETP.GT.AND P5, PT, R0.reuse, 0x1b, PT ;  /* 0x0000001b0000780c */ /* 0x040fe40003fa4270 */
[----:B------:R-:W-:Y:S02]  /*23f20*/  SEL R3, RZ, 0x4, !P0 ;  /* 0x00000004ff037807 */ /* 0x000fe40004000000 */
[C---:B------:R-:W-:Y:S02]  /*23f30*/  ISETP.GT.AND P0, PT, R0.reuse, 0x17, PT ;  /* 0x000000170000780c */ /* 0x040fe40003f04270 */
[----:B------:R-:W-:Y:S02]  /*23f40*/  ISETP.GT.AND P6, PT, R0, 0x1f, PT ;  /* 0x0000001f0000780c */ /* 0x000fe40003fc4270 */
[----:B-1----:R-:W-:-:S04]  /*23f50*/  LOP3.LUT R173, R169, 0x1f, RZ, 0xc0, !PT ;  /* 0x0000001fa9ad7812 */ /* 0x002fc800078ec0ff */
[----:B------:R-:W-:Y:S01]  /*23f60*/  ISETP.GE.AND P4, PT, R173, R0, PT ;  /* 0x00000000ad00720c */ /* 0x000fe20003f86270 */
[----:B------:R-:W-:Y:S01]  /*23f70*/  HMMA.1688.F32.TF32 R88, R188, R90, R200 ;  /* 0x0000005abc58723c */ /* 0x000fe200000810c8 */
[----:B------:R-:W-:-:S06]  /*23f80*/  SEL R3, R3, RZ, !P1 ;  /* 0x000000ff03037207 */ /* 0x000fcc0004800000 */
[----:B------:R-:W-:Y:S01]  /*23f90*/  IMAD.MOV.U32 R203, RZ, RZ, R161 ;  /* 0x000000ffffcb7224 */ /* 0x000fe200078e00a1 */
[----:B---3--:R-:W-:-:S04]  /*23fa0*/  IADD3 R94, P2, R94, UR12, RZ ;  /* 0x0000000c5e5e7c10 */ /* 0x008fc8000ff5e0ff */
[----:B--2---:R-:W-:Y:S02]  /*23fb0*/  IADD3.X R193, R193, UR7, RZ, P2, !PT ;  /* 0x00000007c1c17c10 */ /* 0x004fe400097fe4ff */
[----:B------:R-:W-:Y:S02]  /*23fc0*/  ISETP.GT.AND P2, PT, R0, 0xf, PT ;  /* 0x0000000f0000780c */ /* 0x000fe40003f44270 */
[----:B------:R-:W-:Y:S01]  /*23fd0*/  SEL R0, RZ, 0x4, !P3 ;  /* 0x00000004ff007807 */ /* 0x000fe20005800000 */
[----:B------:R1:W-:Y:S04]  /*23fe0*/  STL [R1+0x97c], R94 ;  /* 0x00097c5e01007387 */ /* 0x0003e80000100800 */
[----:B------:R-:W-:Y:S01]  /*23ff0*/  STL [R1+0x978], R193 ;  /* 0x000978c101007387 */ /* 0x000fe20000100800 */
[----:B------:R-:W-:Y:S01]  /*24000*/  HMMA.1688.F32.TF32 R196, R188, R162, R196 ;  /* 0x000000a2bcc4723c */ /* 0x000fe200000810c4 */
[----:B----4-:R-:W-:-:S04]  /*24010*/  IADD3 R95, P3, R95, UR12, RZ ;  /* 0x0000000c5f5f7c10 */ /* 0x010fc8000ff7e0ff */
[----:B------:R-:W-:Y:S01]  /*24020*/  IADD3.X R192, R192, UR7, RZ, P3, !PT ;  /* 0x00000007c0c07c10 */ /* 0x000fe20009ffe4ff */
[----:B------:R2:W-:Y:S04]  /*24030*/  STL [R1+0x984], R95 ;  /* 0x0009845f01007387 */ /* 0x0005e80000100800 */
[----:B------:R-:W-:Y:S04]  /*24040*/  STL [R1+0x980], R192 ;  /* 0x000980c001007387 */ /* 0x000fe80000100800 */
[----:B------:R-:W3:Y:S09]  /*24050*/  LDL.LU R200, [R1+0x320] ;  /* 0x0003200001c87983 */ /* 0x000ef20000300800 */
[----:B------:R-:W-:Y:S01]  /*24060*/  STL.64 [R1+0x230], R196 ;  /* 0x000230c401007387 */ /* 0x000fe20000100a00 */
[----:B------:R-:W-:-:S03]  /*24070*/  SEL R92, RZ, 0x4, !P2 ;  /* 0x00000004ff5c7807 */ /* 0x000fc60005000000 */
[----:B------:R4:W-:Y:S01]  /*24080*/  STL.64 [R1+0x238], R198 ;  /* 0x000238c601007387 */ /* 0x0009e20000100a00 */
[----:B------:R-:W-:-:S03]  /*24090*/  ISETP.NE.U32.AND P2, PT, R3, RZ, PT ;  /* 0x000000ff0300720c */ /* 0x000fc60003f45070 */
[----:B------:R-:W3:Y:S04]  /*240a0*/  LDL.LU R201, [R1+0x324] ;  /* 0x0003240001c97983 */ /* 0x000ee80000300800 */
[----:B------:R-:W3:Y:S01]  /*240b0*/  LDL.LU R202, [R1+0x328] ;  /* 0x0003280001ca7983 */ /* 0x000ee20000300800 */
[----:B------:R-:W-:Y:S01]  /*240c0*/  SEL R3, R92, RZ, !P1 ;  /* 0x000000ff5c037207 */ /* 0x000fe20004800000 */
[----:B------:R-:W-:Y:S02]  /*240d0*/  IMAD.MOV.U32 R92, RZ, RZ, R94 ;  /* 0x000000ffff5c7224 */ /* 0x000fe400078e005e */
[----:B------:R-:W-:Y:S01]  /*240e0*/  IMAD.MOV.U32 R93, RZ, RZ, R193 ;  /* 0x000000ffff5d7224 */ /* 0x000fe200078e00c1 */
[----:B------:R-:W3:Y:S04]  /*240f0*/  LDL.LU R161, [R1+0x9bc] ;  /* 0x0009bc0001a17983 */ /* 0x000ee80000300800 */
[----:B-1----:R-:W3:Y:S04]  /*24100*/  LDL.LU R94, [R1+0x9c4] ;  /* 0x0009c400015e7983 */ /* 0x002ee80000300800 */
[----:B------:R1:W-:Y:S04]  /*24110*/  LDGSTS.E [R2+0x11600], [R92.64], P2 ;  /* 0x116000005c027fae */ /* 0x0003e8000912184a */
[----:B------:R-:W3:Y:S01]  /*24120*/  LDL.LU R162, [R1+0x9b8] ;  /* 0x0009b80001a27983 */ /* 0x000ee20000300800 */
[----:B-1----:R-:W-:-:S03]  /*24130*/  IMAD.MOV.U32 R92, RZ, RZ, R95 ;  /* 0x000000ffff5c7224 */ /* 0x002fc600078e005f */
[----:B--2---:R-:W2:Y:S01]  /*24140*/  LDL.LU R95, [R1+0x9c0] ;  /* 0x0009c000015f7983 */ /* 0x004ea20000300800 */
[----:B----4-:R-:W-:Y:S02]  /*24150*/  IMAD.MOV.U32 R198, RZ, RZ, R165 ;  /* 0x000000ffffc67224 */ /* 0x010fe400078e00a5 */
[----:B------:R-:W-:Y:S01]  /*24160*/  IMAD.MOV.U32 R199, RZ, RZ, R164 ;  /* 0x000000ffffc77224 */ /* 0x000fe200078e00a4 */
[----:B------:R-:W4:Y:S01]  /*24170*/  LDL.LU R193, [R1+0x9f8] ;  /* 0x0009f80001c17983 */ /* 0x000f220000300800 */
[----:B------:R-:W-:Y:S01]  /*24180*/  HMMA.1688.F32.TF32 R164, R188, R166, R204 ;  /* 0x000000a6bca4723c */ /* 0x000fe200000810cc */
[----:B------:R-:W-:Y:S02]  /*24190*/  IMAD.MOV.U32 R93, RZ, RZ, R192 ;  /* 0x000000ffff5d7224 */ /* 0x000fe400078e00c0 */
[----:B------:R-:W4:Y:S01]  /*241a0*/  LDL.LU R192, [R1+0x9fc] ;  /* 0x0009fc0001c07983 */ /* 0x000f220000300800 */
[----:B------:R-:W-:Y:S01]  /*241b0*/  IMAD.MOV.U32 R196, RZ, RZ, R172 ;  /* 0x000000ffffc47224 */ /* 0x000fe200078e00ac */
[----:B------:R-:W-:-:S02]  /*241c0*/  SEL R0, R0, RZ, !P1 ;  /* 0x000000ff00007207 */ /* 0x000fc40004800000 */
[----:B------:R-:W-:Y:S01]  /*241d0*/  ISETP.NE.U32.AND P3, PT, R3, RZ, PT ;  /* 0x000000ff0300720c */ /* 0x000fe20003f65070 */
[----:B------:R1:W-:Y:S11]  /*241e0*/  LDGSTS.E [R2+0x11700], [R92.64], P2 ;  /* 0x117000005c027fae */ /* 0x0003f6000912184a */
[----:B------:R-:W-:Y:S04]  /*241f0*/  @!UPT UIADD3 URZ, URZ, URZ, URZ ;  /* 0x0000003f3f3ff290 */ /* 0x000fe8000fffe03f */
[----:B------:R-:W-:Y:S04]  /*24200*/  STL.64 [R1+0x1f0], R164 ;  /* 0x0001f0a401007387 */ /* 0x000fe80000100a00 */
[----:B------:R3:W-:Y:S04]  /*24210*/  STL.64 [R1+0x1f8], R166 ;  /* 0x0001f8a601007387 */ /* 0x0007e80000100a00 */
[----:B------:R-:W4:Y:S01]  /*24220*/  LDL.LU R172, [R1+0xa04] ;  /* 0x000a040001ac7983 */ /* 0x000f220000300800 */
[----:B------:R-:W-:Y:S02]  /*24230*/  SEL R3, RZ, 0x4, !P0 ;  /* 0x00000004ff037807 */ /* 0x000fe40004000000 */
[----:B------:R-:W-:-:S02]  /*24240*/  ISETP.NE.U32.AND P0, PT, R0, RZ, PT ;  /* 0x000000ff0000720c */ /* 0x000fc40003f05070 */
[----:B------:R-:W-:-:S04]  /*24250*/  SEL R0, R3, RZ, !P1 ;  /* 0x000000ff03007207 */ /* 0x000fc80004800000 */
[----:B------:R-:W-:Y:S02]  /*24260*/  ISETP.NE.U32.AND P2, PT, R0, RZ, PT ;  /* 0x000000ff0000720c */ /* 0x000fe40003f45070 */
[----:B------:R-:W-:Y:S02]  /*24270*/  SEL R0, RZ, 0x4, !P6 ;  /* 0x00000004ff007807 */ /* 0x000fe40007000000 */
[----:B------:R-:W-:Y:S01]  /*24280*/  SEL R3, RZ, 0x4, !P5 ;  /* 0x00000004ff037807 */ /* 0x000fe20006800000 */
[----:B---3--:R-:W-:Y:S01]  /*24290*/  HMMA.1688.F32.TF32 R164, R188, R170, R200 ;  /* 0x000000aabca4723c */ /* 0x008fe200000810c8 */
[----:B------:R-:W-:Y:S02]  /*242a0*/  IADD3 R161, P6, R161, UR12, RZ ;  /* 0x0000000ca1a17c10 */ /* 0x000fe4000ffde0ff */
[----:B------:R-:W-:-:S03]  /*242b0*/  IADD3 R94, P5, R94, UR12, RZ ;  /* 0x0000000c5e5e7c10 */ /* 0x000fc6000ffbe0ff */
[----:B------:R-:W-:Y:S01]  /*242c0*/  STL [R1+0x9bc], R161 ;  /* 0x0009bca101007387 */ /* 0x000fe20000100800 */
[----:B-1----:R-:W-:Y:S01]  /*242d0*/  IMAD.MOV.U32 R92, RZ, RZ, R161 ;  /* 0x000000ffff5c7224 */ /* 0x002fe200078e00a1 */
[----:B------:R-:W-:Y:S02]  /*242e0*/  IADD3.X R162, R162, UR7, RZ, P6, !PT ;  /* 0x00000007a2a27c10 */ /* 0x000fe4000b7fe4ff */
[----:B------:R-:W-:Y:S03]  /*242f0*/  STL [R1+0x9c4], R94 ;  /* 0x0009c45e01007387 */ /* 0x000fe60000100800 */
[----:B------:R-:W-:Y:S01]  /*24300*/  IMAD.MOV.U32 R93, RZ, RZ, R162 ;  /* 0x000000ffff5d7224 */ /* 0x000fe200078e00a2 */
[----:B------:R-:W-:Y:S01]  /*24310*/  STL [R1+0x9b8], R162 ;  /* 0x0009b8a201007387 */ /* 0x000fe20000100800 */
[----:B--2---:R-:W-:-:S03]  /*24320*/  IADD3.X R95, R95, UR7, RZ, P5, !PT ;  /* 0x000000075f5f7c10 */ /* 0x004fc6000affe4ff */
[----:B------:R1:W-:Y:S04]  /*24330*/  LDGSTS.E [R2+0x11e00], [R92.64], P3 ;  /* 0x11e000005c027fae */ /* 0x0003e8000992184a */
[----:B------:R-:W-:Y:S04]  /*24340*/  STL [R1+0x9c0], R95 ;  /* 0x0009c05f01007387 */ /* 0x000fe80000100800 */
[----:B------:R2:W-:Y:S04]  /*24350*/  STL.64 [R1+0x1c0], R164 ;  /* 0x0001c0a401007387 */ /* 0x0005e80000100a00 */
[----:B------:R4:W-:Y:S01]  /*24360*/  STL.64 [R1+0x1c8], R166 ;  /* 0x0001c8a601007387 */ /* 0x0009e20000100a00 */
[----:B-1----:R-:W-:-:S03]  /*24370*/  IMAD.MOV.U32 R92, RZ, RZ, R94 ;  /* 0x000000ffff5c7224 */ /* 0x002fc600078e005e */
[----:B------:R-:W3:Y:S04]  /*24380*/  LDL.LU R171, [R1+0xa00] ;  /* 0x000a000001ab7983 */ /* 0x000ee80000300800 */
[----:B--2---:R-:W2:Y:S04]  /*24390*/  LDL.LU R164, [R1+0xa38] ;  /* 0x000a380001a47983 */ /* 0x004ea80000300800 */
[----:B------:R-:W2:Y:S01]  /*243a0*/  LDL.LU R94, [R1+0xa3c] ;  /* 0x000a3c00015e7983 */ /* 0x000ea20000300800 */
[----:B------:R-:W-:Y:S01]  /*243b0*/  IMAD.MOV.U32 R197, RZ, RZ, R168 ;  /* 0x000000ffffc57224 */ /* 0x000fe200078e00a8 */
[----:B------:R-:W-:Y:S01]  /*243c0*/  HMMA.1688.F32.TF32 R20, R188, R22, R212 ;  /* 0x00000016bc14723c */ /* 0x000fe200000810d4 */
[----:B------:R-:W-:-:S07]  /*243d0*/  SEL R0, R0, RZ, !P1 ;  /* 0x000000ff00007207 */ /* 0x000fce0004800000 */
[C---:B------:R-:W-:Y:S08]  /*243e0*/  HMMA.1688.F32.TF32 R24, R188.reuse, R26, R208 ;  /* 0x0000001abc18723c */ /* 0x040ff000000810d0 */
[----:B------:R-:W-:Y:S01]  /*243f0*/  HMMA.1688.F32.TF32 R188, R188, R174, R196 ;  /* 0x000000aebcbc723c */ /* 0x000fe200000810c4 */
[----:B------:R-:W-:Y:S02]  /*24400*/  ISETP.NE.U32.AND P5, PT, R0, RZ, PT ;  /* 0x000000ff0000720c */ /* 0x000fe40003fa5070 */
[----:B------:R-:W-:-:S02]  /*24410*/  SEL R0, RZ, 0x4, P4 ;  /* 0x00000004ff007807 */ /* 0x000fc40002000000 */
[----:B----4-:R-:W-:Y:S02]  /*24420*/  IADD3 R192, P4, R192, UR12, RZ ;  /* 0x0000000cc0c07c10 */ /* 0x010fe4000ff9e0ff */
[----:B------:R-:W-:Y:S02]  /*24430*/  SEL R3, R3, RZ, !P1 ;  /* 0x000000ff03037207 */ /* 0x000fe40004800000 */
[----:B------:R-:W-:Y:S02]  /*24440*/  SEL R0, R0, RZ, !P1 ;  /* 0x000000ff00007207 */ /* 0x000fe40004800000 */
[----:B------:R-:W-:Y:S02]  /*24450*/  IADD3 R172, P1, R172, UR12, RZ ;  /* 0x0000000cacac7c10 */ /* 0x000fe4000ff3e0ff */
[----:B------:R-:W-:Y:S01]  /*24460*/  IADD3.X R193, R193, UR7, RZ, P4, !PT ;  /* 0x00000007c1c17c10 */ /* 0x000fe2000a7fe4ff */
[----:B------:R-:W-:Y:S04]  /*24470*/  STL [R1+0x9fc], R192 ;  /* 0x0009fcc001007387 */ /* 0x000fe80000100800 */
[----:B------:R-:W4:Y:S04]  /*24480*/  LDL.LU R167, [R1+0xa44] ;  /* 0x000a440001a77983 */ /* 0x000f280000300800 */
[----:B------:R-:W-:Y:S04]  /*24490*/  STL [R1+0xa04], R172 ;  /* 0x000a04ac01007387 */ /* 0x000fe80000100800 */
[----:B------:R-:W-:Y:S01]  /*244a0*/  STL [R1+0x9f8], R193 ;  /* 0x0009f8c101007387 */ /* 0x000fe20000100800 */
[----:B------:R-:W-:-:S03]  /*244b0*/  IMAD.MOV.U32 R93, RZ, RZ, R95 ;  /* 0x000000ffff5d7224 */ /* 0x000fc600078e005f */
[----:B------:R-:W-:Y:S04]  /*244c0*/  STL.64 [R1+0x190], R188 ;  /* 0x000190bc01007387 */ /* 0x000fe80000100a00 */
[----:B------:R-:W-:Y:S04]  /*244d0*/  STL.64 [R1+0x198], R190 ;  /* 0x000198be01007387 */ /* 0x000fe80000100a00 */
[----:B------:R-:W4:Y:S04]  /*244e0*/  LDL.LU R168, [R1+0xa40] ;  /* 0x000a400001a87983 */ /* 0x000f280000300800 */
[----:B------:R-:W4:Y:S04]  /*244f0*/  LDL.LU R165, [R1+0xa78] ;  /* 0x000a780001a57983 */ /* 0x000f280000300800 */
[----:B------:R-:W4:Y:S04]  /*24500*/  LDL.LU R95, [R1+0xa7c] ;  /* 0x000a7c00015f7983 */ /* 0x000f280000300800 */
[----:B------:R-:W4:Y:S04]  /*24510*/  LDL.LU R163, [R1+0xa80] ;  /* 0x000a800001a37983 */ /* 0x000f280000300800 */
[----:B------:R-:W4:Y:S04]  /*24520*/  LDL.LU R161, [R1+0xa84] ;  /* 0x000a840001a17983 */ /* 0x000f280000300800 */
[----:B------:R1:W-:Y:S01]  /*24530*/  LDGSTS.E [R2+0x11f00], [R92.64], P3 ;  /* 0x11f000005c027fae */ /* 0x0003e2000992184a */
[----:B------:R-:W-:-:S03]  /*24540*/  ISETP.NE.U32.AND P3, PT, R0, RZ, PT ;  /* 0x000000ff0000720c */ /* 0x000fc60003f65070 */
[----:B------:R-:W4:Y:S04]  /*24550*/  LDL.LU R162, [R1+0xab8] ;  /* 0x000ab80001a27983 */ /* 0x000f280000300800 */
[----:B------:R-:W4:Y:S04]  /*24560*/  LDL.LU R0, [R1+0xabc] ;  /* 0x000abc0001007983 */ /* 0x000f280000300800 */
[----:B------:R-:W4:Y:S01]  /*24570*/  LDL.LU R166, [R1+0xac4] ;  /* 0x000ac40001a67983 */ /* 0x000f220000300800 */
[----:B------:R-:W-:-:S03]  /*24580*/  ISETP.NE.U32.AND P6, PT, R3, RZ, PT ;  /* 0x000000ff0300720c */ /* 0x000fc60003fc5070 */
[----:B------:R-:W4:Y:S01]  /*24590*/  LDL.LU R170, [R1+0xac0] ;  /* 0x000ac00001aa7983 */ /* 0x000f220000300800 */
[----:B---3--:R-:W-:Y:S02]  /*245a0*/  IADD3.X R171, R171, UR7, RZ, P1, !PT ;  /* 0x00000007abab7c10 */ /* 0x008fe40008ffe4ff */
[----:B--2---:R-:W-:-:S05]  /*245b0*/  IADD3 R94, P4, R94, UR12, RZ ;  /* 0x0000000c5e5e7c10 */ /* 0x004fca000ff9e0ff */
[----:B------:R-:W-:Y:S04]  /*245c0*/  STL [R1+0xa3c], R94 ;  /* 0x000a3c5e01007387 */ /* 0x000fe80000100800 */
[----:B------:R-:W-:Y:S04]  /*245d0*/  STL [R1+0xa00], R171 ;  /* 0x000a00ab01007387 */ /* 0x000fe80000100800 */
[----:B------:R-:W2:Y:S01]  /*245e0*/  LDL.LU R3, [R1+0xacc] ;  /* 0x000acc0001037983 */ /* 0x000ea20000300800 */
[----:B-1----:R-:W-:Y:S02]  /*245f0*/  IMAD.MOV.U32 R92, RZ, RZ, R192 ;  /* 0x000000ffff5c7224 */ /* 0x002fe400078e00c0 */
[----:B------:R-:W-:-:S05]  /*24600*/  IMAD.MOV.U32 R93, RZ, RZ, R193 ;  /* 0x000000ffff5d7224 */ /* 0x000fca00078e00c1 */
[----:B------:R1:W-:Y:S01]  /*24610*/  LDGSTS.E [R2+0x12600], [R92.64], P0 ;  /* 0x126000005c027fae */ /* 0x0003e2000812184a */
[----:B------:R-:W-:Y:S01]  /*24620*/  IADD3.X R164, R164, UR7, RZ, P4, !PT ;  /* 0x00000007a4a47c10 */ /* 0x000fe2000a7fe4ff */
[----:B-1----:R-:W-:Y:S02]  /*24630*/  IMAD.MOV.U32 R92, RZ, RZ, R172 ;  /* 0x000000ffff5c7224 */ /* 0x002fe400078e00ac */
[----:B------:R-:W-:Y:S01]  /*24640*/  IMAD.MOV.U32 R93, RZ, RZ, R171 ;  /* 0x000000ffff5d7224 */ /* 0x000fe200078e00ab */
[----:B----4-:R-:W-:-:S04]  /*24650*/  IADD3 R167, P1, R167, UR12, RZ ;  /* 0x0000000ca7a77c10 */ /* 0x010fc8000ff3e0ff */
[----:B------:R1:W-:Y:S04]  /*24660*/  LDGSTS.E [R2+0x12700], [R92.64], P0 ;  /* 0x127000005c027fae */ /* 0x0003e8000812184a */
[----:B------:R-:W-:Y:S04]  /*24670*/  STL [R1+0xa44], R167 ;  /* 0x000a44a701007387 */ /* 0x000fe80000100800 */
[----:B------:R3:W-:Y:S01]  /*24680*/  STL [R1+0xa38], R164 ;  /* 0x000a38a401007387 */ /* 0x0007e20000100800 */
[----:B-1----:R-:W-:Y:S01]  /*24690*/  IMAD.MOV.U32 R93, RZ, RZ, R164 ;  /* 0x000000ffff5d7224 */ /* 0x002fe200078e00a4 */
[----:B------:R-:W-:-:S02]  /*246a0*/  IADD3.X R168, R168, UR7, RZ, P1, !PT ;  /* 0x00000007a8a87c10 */ /* 0x000fc40008ffe4ff */
[----:B---3--:R-:W3:Y:S01]  /*246b0*/  LDL.LU R164, [R1+0xac8] ;  /* 0x000ac80001a47983 */ /* 0x008ee20000300800 */
[----:B------:R-:W-:Y:S01]  /*246c0*/  IADD3 R95, P0, R95, UR12, RZ ;  /* 0x0000000c5f5f7c10 */ /* 0x000fe2000ff1e0ff */
[----:B------:R-:W-:-:S04]  /*246d0*/  IMAD.MOV.U32 R92, RZ, RZ, R94 ;  /* 0x000000ffff5c7224 */ /* 0x000fc800078e005e */
[----:B------:R-:W-:Y:S04]  /*246e0*/  STL [R1+0xa7c], R95 ;  /* 0x000a7c5f01007387 */ /* 0x000fe80000100800 */
[----:B------:R1:W-:Y:S04]  /*246f0*/  STL [R1+0xa40], R168 ;  /* 0x000a40a801007387 */ /* 0x0003e80000100800 */
[----:B------:R-:W2:Y:S01]  /*24700*/  LDL.LU R171, [R1+0xaec] ;  /* 0x000aec0001ab7983 */ /* 0x000ea20000300800 */
[----:B------:R-:W-:Y:S02]  /*24710*/  IADD3 R161, P1, R161, UR12, RZ ;  /* 0x0000000ca1a17c10 */ /* 0x000fe4000ff3e0ff */
[----:B------:R-:W-:Y:S01]  /*24720*/  IADD3.X R165, R165, UR7, RZ, P0, !PT ;  /* 0x00000007a5a57c10 */ /* 0x000fe200087fe4ff */
[----:B------:R1:W-:Y:S01]  /*24730*/  LDGSTS.E [R2+0x12e00], [R92.64], P2 ;  /* 0x12e000005c027fae */ /* 0x0003e2000912184a */
[----:B------:R-:W-:-:S02]  /*24740*/  IADD3.X R163, R163, UR7, RZ, P1, !PT ;  /* 0x00000007a3a37c10 */ /* 0x000fc40008ffe4ff */
[----:B------:R-:W-:Y:S01]  /*24750*/  IADD3 R0, P0, R0, UR12, RZ ;  /* 0x0000000c00007c10 */ /* 0x000fe2000ff1e0ff */
[----:B------:R-:W2:Y:S04]  /*24760*/  LDL.LU R94, [R1+0xb0c] ;  /* 0x000b0c00015e7983 */ /* 0x000ea80000300800 */
[----:B------:R-:W2:Y:S01]  /*24770*/  LDL.LU R174, [R1+0xae8] ;  /* 0x000ae80001ae7983 */ /* 0x000ea20000300800 */
[----:B-1----:R-:W-:Y:S02]  /*24780*/  IMAD.MOV.U32 R92, RZ, RZ, R167 ;  /* 0x000000ffff5c7224 */ /* 0x002fe400078e00a7 */
[----:B------:R-:W-:Y:S01]  /*24790*/  IMAD.MOV.U32 R93, RZ, RZ, R168 ;  /* 0x000000ffff5d7224 */ /* 0x000fe200078e00a8 */
[----:B------:R1:W-:Y:S04]  /*247a0*/  STL [R1+0xa84], R161 ;  /* 0x000a84a101007387 */ /* 0x0003e80000100800 */
[----:B------:R-:W-:Y:S04]  /*247b0*/  STL [R1+0xa78], R165 ;  /* 0x000a78a501007387 */ /* 0x000fe80000100800 */
[----:B------:R-:W2:Y:S04]  /*247c0*/  LDL.LU R168, [R1+0xb08] ;  /* 0x000b080001a87983 */ /* 0x000ea80000300800 */
[----:B------:R1:W-:Y:S04]  /*247d0*/  LDGSTS.E [R2+0x12f00], [R92.64], P2 ;  /* 0x12f000005c027fae */ /* 0x0003e8000912184a */
[----:B------:R-:W-:Y:S04]  /*247e0*/  STL [R1+0xabc], R0 ;  /* 0x000abc0001007387 */ /* 0x000fe80000100800 */
[----:B------:R2:W-:Y:S01]  /*247f0*/  STL [R1+0xa80], R163 ;  /* 0x000a80a301007387 */ /* 0x0005e20000100800 */
[----:B-1----:R-:W-:-:S03]  /*24800*/  IMAD.MOV.U32 R92, RZ, RZ, R95 ;  /* 0x000000ffff5c7224 */ /* 0x002fc600078e005f */
[----:B------:R-:W2:Y:S01]  /*24810*/  LDL.LU R95, [R1+0xb2c] ;  /* 0x000b2c00015f7983 */ /* 0x000ea20000300800 */
[----:B------:R-:W-:Y:S01]  /*24820*/  IMAD.MOV.U32 R93, RZ, RZ, R165 ;  /* 0x000000ffff5d7224 */ /* 0x000fe200078e00a5 */
[----:B------:R-:W-:Y:S02]  /*24830*/  IADD3 R166, P1, R166, UR12, RZ ;  /* 0x0000000ca6a67c10 */ /* 0x000fe4000ff3e0ff */
[----:B------:R-:W-:Y:S01]  /*24840*/  IADD3.X R162, R162, UR7, RZ, P0, !PT ;  /* 0x00000007a2a27c10 */ /* 0x000fe200087fe4ff */
[----:B------:R-:W2:Y:S04]  /*24850*/  LDL.LU R167, [R1+0xb28] ;  /* 0x000b280001a77983 */ /* 0x000ea80000300800 */
[----:B------:R1:W-:Y:S04]  /*24860*/  LDGSTS.E [R2+0x13600], [R92.64], P6 ;  /* 0x136000005c027fae */ /* 0x0003e8000b12184a */
[----:B------:R-:W-:Y:S04]  /*24870*/  STL [R1+0xac4], R166 ;  /* 0x000ac4a601007387 */ /* 0x000fe80000100800 */
[----:B------:R2:W-:Y:S01]  /*24880*/  STL [R1+0xab8], R162 ;  /* 0x000ab8a201007387 */ /* 0x0005e20000100800 */
[----:B-1----:R-:W-:-:S03]  /*24890*/  IMAD.MOV.U32 R92, RZ, RZ, R161 ;  /* 0x000000ffff5c7224 */ /* 0x002fc600078e00a1 */
[----:B------:R-:W2:Y:S01]  /*248a0*/  LDL.LU R161, [R1+0xb4c] ;  /* 0x000b4c0001a17983 */ /* 0x000ea20000300800 */
[----:B------:R-:W-:Y:S01]  /*248b0*/  IADD3.X R170, R170, UR7, RZ, P1, !PT ;  /* 0x00000007aaaa7c10 */ /* 0x000fe20008ffe4ff */
[----:B------:R-:W-:Y:S02]  /*248c0*/  IMAD.MOV.U32 R93, RZ, RZ, R163 ;  /* 0x000000ffff5d7224 */ /* 0x000fe400078e00a3 */
[----:B------:R-:W2:Y:S04]  /*248d0*/  LDL.LU R172, [R1+0xb48] ;  /* 0x000b480001ac7983 */ /* 0x000ea80000300800 */
[----:B------:R-:W1:Y:S04]  /*248e0*/  S2R R199, SR_TID.X ;  /* 0x0000000000c77919 */ /* 0x000e680000002100 */
[----:B------:R1:W-:Y:S01]  /*248f0*/  LDGSTS.E [R2+0x13700], [R92.64], P6 ;  /* 0x137000005c027fae */ /* 0x0003e2000b12184a */
[----:B--2---:R-:W-:-:S05]  /*24900*/  IADD3 R3, P0, R3, UR9, RZ ;  /* 0x0000000903037c10 */ /* 0x004fca000ff1e0ff */
[----:B------:R-:W-:Y:S04]  /*24910*/  STL [R1+0xacc], R3 ;  /* 0x000acc0301007387 */ /* 0x000fe80000100800 */
[----:B------:R2:W-:Y:S04]  /*24920*/  STL [R1+0xac0], R170 ;  /* 0x000ac0aa01007387 */ /* 0x0005e80000100800 */
[----:B------:R-:W4:Y:S01]  /*24930*/  LDL.LU R163, [R1+0xb6c] ;  /* 0x000b6c0001a37983 */ /* 0x000f220000300800 */
[----:B-1----:R-:W-:Y:S02]  /*24940*/  IMAD.MOV.U32 R92, RZ, RZ, R0 ;  /* 0x000000ffff5c7224 */ /* 0x002fe400078e0000 */
[----:B------:R-:W-:Y:S01]  /*24950*/  IMAD.MOV.U32 R93, RZ, RZ, R162 ;  /* 0x000000ffff5d7224 */ /* 0x000fe200078e00a2 */
[----:B------:R-:W-:Y:S01]  /*24960*/  LOP3.LUT R165, R199, 0x1f, RZ, 0xc0, !PT ;  /* 0x0000001fc7a57812 */ /* 0x000fe200078ec0ff */
[----:B------:R-:W4:Y:S04]  /*24970*/  LDL.LU R162, [R1+0xb8c] ;  /* 0x000b8c0001a27983 */ /* 0x000f280000300800 */
[----:B------:R1:W-:Y:S01]  /*24980*/  LDGSTS.E [R2+0x13e00], [R92.64], P5 ;  /* 0x13e000005c027fae */ /* 0x0003e2000a92184a */
[----:B------:R-:W-:-:S02]  /*24990*/  IMAD.SHL.U32 R165, R165, 0x4, RZ ;  /* 0x00000004a5a57824 */ /* 0x000fc400078e00ff */
[----:B-1----:R-:W-:Y:S01]  /*249a0*/  IMAD.MOV.U32 R92, RZ, RZ, R166 ;  /* 0x000000ffff5c7224 */ /* 0x002fe200078e00a6 */
[----:B------:R-:W-:Y:S01]  /*249b0*/  SHF.R.S32.HI R166, RZ, 0x5, R199 ;  /* 0x00000005ffa67819 */ /* 0x000fe200000114c7 */
[----:B------:R-:W-:-:S03]  /*249c0*/  IMAD.MOV.U32 R93, RZ, RZ, R170 ;  /* 0x000000ffff5d7224 */ /* 0x000fc600078e00aa */
[----:B------:R-:W-:Y:S02]  /*249d0*/  SGXT R166, R166, 0x1 ;  /* 0x00000001a6a6781a */ /* 0x000fe40000000200 */
[----:B---3--:R-:W-:Y:S01]  /*249e0*/  IADD3.X R164, R164, UR8, RZ, P0, !PT ;  /* 0x00000008a4a47c10 */ /* 0x008fe200087fe4ff */
[----:B------:R-:W-:Y:S01]  /*249f0*/  IMAD.U32 R0, RZ, RZ, UR6 ;  /* 0x00000006ff007e24 */ /* 0x000fe2000f8e00ff */
[----:B------:R-:W-:Y:S01]  /*24a00*/  LOP3.LUT R165, R165, 0x90, R166, 0x78, !PT ;  /* 0x00000090a5a57812 */ /* 0x000fe200078e78a6 */
[----:B------:R1:W-:Y:S04]  /*24a10*/  LDGSTS.E [R2+0x13f00], [R92.64], P5 ;  /* 0x13f000005c027fae */ /* 0x0003e8000a92184a */
[----:B------:R-:W-:Y:S01]  /*24a20*/  IMAD R0, R0, 0x8000, R165 ;  /* 0x0000800000007824 */ /* 0x000fe200078e02a5 */
[----:B------:R-:W0:Y:S01]  /*24a30*/  LDGDEPBAR ;  /* 0x00000000000079af */ /* 0x000e220000000000 */
[----:B--2---:R-:W-:-:S05]  /*24a40*/  IADD3 R171, P1, R171, UR9, RZ ;  /* 0x00000009abab7c10 */ /* 0x004fca000ff3e0ff */
[----:B------:R-:W-:Y:S04]  /*24a50*/  STL [R1+0xaec], R171 ;  /* 0x000aecab01007387 */ /* 0x000fe80000100800 */
[----:B------:R2:W-:Y:S01]  /*24a60*/  STL [R1+0xac8], R164 ;  /* 0x000ac8a401007387 */ /* 0x0005e20000100800 */
[----:B------:R-:W-:-:S03]  /*24a70*/  IADD3 R94, P0, R94, UR9, RZ ;  /* 0x000000095e5e7c10 */ /* 0x000fc6000ff1e0ff */
[----:B------:R-:W3:Y:S01]  /*24a80*/  LDL.LU R170, [R1+0xb68] ;  /* 0x000b680001aa7983 */ /* 0x000ee20000300800 */
[----:B------:R-:W-:Y:S01]  /*24a90*/  IADD3.X R174, R174, UR8, RZ, P1, !PT ;  /* 0x00000008aeae7c10 */ /* 0x000fe20008ffe4ff */
[----:B-1----:R-:W-:Y:S02]  /*24aa0*/  IMAD.MOV.U32 R2, RZ, RZ, R3 ;  /* 0x000000ffff027224 */ /* 0x002fe400078e0003 */
[----:B------:R-:W-:Y:S01]  /*24ab0*/  IMAD.MOV.U32 R3, RZ, RZ, R164 ;  /* 0x000000ffff037224 */ /* 0x000fe200078e00a4 */
[----:B------:R-:W3:Y:S04]  /*24ac0*/  LDL.LU R92, [R1+0xbac] ;  /* 0x000bac00015c7983 */ /* 0x000ee80000300800 */
[----:B--2---:R-:W2:Y:S04]  /*24ad0*/  LDL.LU R164, [R1+0xb88] ;  /* 0x000b880001a47983 */ /* 0x004ea80000300800 */
[----:B------:R-:W-:Y:S01]  /*24ae0*/  STL [R1+0xb0c], R94 ;  /* 0x000b0c5e01007387 */ /* 0x000fe20000100800 */
[----:B------:R-:W-:-:S03]  /*24af0*/  IADD3.X R168, R168, UR8, RZ, P0, !PT ;  /* 0x00000008a8a87c10 */ /* 0x000fc600087fe4ff */
[----:B------:R-:W-:Y:S04]  /*24b00*/  STL [R1+0xae8], R174 ;  /* 0x000ae8ae01007387 */ /* 0x000fe80000100800 */
[----:B------:R-:W2:Y:S04]  /*24b10*/  LDL.LU R166, [R1+0xba8] ;  /* 0x000ba80001a67983 */ /* 0x000ea80000300800 */
[----:B------:R1:W-:Y:S04]  /*24b20*/  LDGSTS.E [R0], [R2.64], P3 ;  /* 0x0000000002007fae */ /* 0x0003e8000992184a */
[----:B------:R-:W2:Y:S01]  /*24b30*/  LDL.LU R165, [R1+0xbcc] ;  /* 0x000bcc0001a57983 */ /* 0x000ea20000300800 */
[----:B------:R-:W-:Y:S01]  /*24b40*/  IADD3 R95, P1, R95, UR9, RZ ;  /* 0x000000095f5f7c10 */ /* 0x000fe2000ff3e0ff */
[----:B-1----:R-:W-:-:S02]  /*24b50*/  IMAD.MOV.U32 R2, RZ, RZ, R171 ;  /* 0x000000ffff027224 */ /* 0x002fc400078e00ab */
[----:B------:R-:W2:Y:S04]  /*24b60*/  LDL.LU R171, [R1+0xbc8] ;  /* 0x000bc80001ab7983 */ /* 0x000ea80000300800 */
[----:B------:R-:W-:Y:S04]  /*24b70*/  STL [R1+0xb2c], R95 ;  /* 0x000b2c5f01007387 */ /* 0x000fe80000100800 */
[----:B------:R1:W-:Y:S04]  /*24b80*/  STL [R1+0xb08], R168 ;  /* 0x000b08a801007387 */ /* 0x0003e80000100800 */
[----:B------:R-:W2:Y:S01]  /*24b90*/  LDL.LU R93, [R1+0xbec] ;  /* 0x000bec00015d7983 */ /* 0x000ea20000300800 */
[----:B------:R-:W-:Y:S01]  /*24ba0*/  IMAD.MOV.U32 R3, RZ, RZ, R174 ;  /* 0x000000ffff037224 */ /* 0x000fe200078e00ae */
[----:B------:R-:W-:-:S02]  /*24bb0*/  IADD3.X R167, R167, UR8, RZ, P1, !PT ;  /* 0x00000008a7a77c10 */ /* 0x000fc40008ffe4ff */
[----:B------:R-:W-:Y:S02]  /*24bc0*/  IADD3 R161, P0, R161, UR9, RZ ;  /* 0x00000009a1a17c10 */ /* 0x000fe4000ff1e0ff */
[----:B------:R1:W-:Y:S02]  /*24bd0*/  LDGSTS.E [R0+0x400], [R2.64], P3 ;  /* 0x0040000002007fae */ /* 0x0003e4000992184a */
[----:B-1----:R-:W-:Y:S02]  /*24be0*/  IMAD.MOV.U32 R3, RZ, RZ, R168 ;  /* 0x000000ffff037224 */ /* 0x002fe400078e00a8 */
[----:B------:R-:W2:Y:S01]  /*24bf0*/  LDL.LU R168, [R1+0xbe8] ;  /* 0x000be80001a87983 */ /* 0x000ea20000300800 */
[----:B------:R-:W-:-:S03]  /*24c00*/  IMAD.MOV.U32 R2, RZ, RZ, R94 ;  /* 0x000000ffff027224 */ /* 0x000fc600078e005e */
[----:B------:R-:W-:Y:S04]  /*24c10*/  STL [R1+0xb4c], R161 ;  /* 0x000b4ca101007387 */ /* 0x000fe80000100800 */
[----:B------:R1:W-:Y:S04]  /*24c20*/  STL [R1+0xb28], R167 ;  /* 0x000b28a701007387 */ /* 0x0003e80000100800 */
[----:B------:R-:W2:Y:S01]  /*24c30*/  LDL.LU R94, [R1+0xc0c] ;  /* 0x000c0c00015e7983 */ /* 0x000ea20000300800 */
[----:B------:R-:W-:-:S03]  /*24c40*/  IADD3.X R172, R172, UR8, RZ, P0, !PT ;  /* 0x00000008acac7c10 */ /* 0x000fc600087fe4ff */
[----:B------:R1:W-:Y:S02]  /*24c50*/  LDGSTS.E [R0+0x800], [R2.64], P3 ;  /* 0x0080000002007fae */ /* 0x0003e4000992184a */
[----:B-1----:R-:W-:Y:S02]  /*24c60*/  IMAD.MOV.U32 R3, RZ, RZ, R167 ;  /* 0x000000ffff037224 */ /* 0x002fe400078e00a7 */
[----:B------:R-:W2:Y:S01]  /*24c70*/  LDL.LU R167, [R1+0xc08] ;  /* 0x000c080001a77983 */ /* 0x000ea20000300800 */
[----:B------:R-:W-:-:S05]  /*24c80*/  IMAD.MOV.U32 R2, RZ, RZ, R95 ;  /* 0x000000ffff027224 */ /* 0x000fca00078e005f */
[----:B------:R1:W-:Y:S01]  /*24c90*/  LDGSTS.E [R0+0xc00], [R2.64], P3 ;  /* 0x00c0000002007fae */ /* 0x0003e2000992184a */
[----:B----4-:R-:W-:-:S05]  /*24ca0*/  IADD3 R163, P1, R163, UR9, RZ ;  /* 0x00000009a3a37c10 */ /* 0x010fca000ff3e0ff */
[----:B------:R-:W-:Y:S04]  /*24cb0*/  STL [R1+0xb6c], R163 ;  /* 0x000b6ca301007387 */ /* 0x000fe80000100800 */
[----:B------:R-:W-:Y:S04]  /*24cc0*/  STL [R1+0xb48], R172 ;  /* 0x000b48ac01007387 */ /* 0x000fe80000100800 */
[----:B------:R-:W4:Y:S01]  /*24cd0*/  LDL.LU R95, [R1+0xc2c] ;  /* 0x000c2c00015f7983 */ /* 0x000f220000300800 */
[----:B-1----:R-:W-:Y:S01]  /*24ce0*/  IMAD.MOV.U32 R2, RZ, RZ, R161 ;  /* 0x000000ffff027224 */ /* 0x002fe200078e00a1 */
[----:B------:R-:W-:Y:S01]  /*24cf0*/  IADD3 R162, P0, R162, UR9, RZ ;  /* 0x00000009a2a27c10 */ /* 0x000fe2000ff1e0ff */
[----:B------:R-:W-:Y:S01]  /*24d00*/  IMAD.MOV.U32 R3, RZ, RZ, R172 ;  /* 0x000000ffff037224 */ /* 0x000fe200078e00ac */
[----:B------:R-:W4:Y:S04]  /*24d10*/  LDL.LU R161, [R1+0xc4c] ;  /* 0x000c4c0001a17983 */ /* 0x000f280000300800 */
[----:B------:R1:W-:Y:S04]  /*24d20*/  LDGSTS.E [R0+0x1000], [R2.64], P3 ;  /* 0x0100000002007fae */ /* 0x0003e8000992184a */
[----:B------:R-:W-:Y:S01]  /*24d30*/  STL [R1+0xb8c], R162 ;  /* 0x000b8ca201007387 */ /* 0x000fe20000100800 */
[----:B-1----:R-:W-:Y:S01]  /*24d40*/  IMAD.MOV.U32 R2, RZ, RZ, R163 ;  /* 0x000000ffff027224 */ /* 0x002fe200078e00a3 */
[----:B---3--:R-:W-:-:S02]  /*24d50*/  IADD3.X R170, R170, UR8, RZ, P1, !PT ;  /* 0x00000008aaaa7c10 */ /* 0x008fc40008ffe4ff */
[----:B------:R-:W-:-:S03]  /*24d60*/  IADD3 R92, P1, R92, UR9, RZ ;  /* 0x000000095c5c7c10 */ /* 0x000fc6000ff3e0ff */
[----:B------:R-:W-:Y:S01]  /*24d70*/  IMAD.MOV.U32 R3, RZ, RZ, R170 ;  /* 0x000000ffff037224 */ /* 0x000fe200078e00aa */
[----:B------:R1:W-:Y:S01]  /*24d80*/  STL [R1+0xb68], R170 ;  /* 0x000b68aa01007387 */ /* 0x0003e20000100800 */
[----:B--2---:R-:W-:-:S03]  /*24d90*/  IADD3.X R164, R164, UR8, RZ, P0, !PT ;  /* 0x00000008a4a47c10 */ /* 0x004fc600087fe4ff */
[----:B------:R2:W-:Y:S04]  /*24da0*/  LDGSTS.E [R0+0x1400], [R2.64], P3 ;  /* 0x0140000002007fae */ /* 0x0005e8000992184a */
[----:B-1----:R-:W3:Y:S04]  /*24db0*/  LDL.LU R170, [R1+0xc28] ;  /* 0x000c280001aa7983 */ /* 0x002ee80000300800 */
[----:B------:R-:W-:Y:S01]  /*24dc0*/  STL [R1+0xbac], R92 ;  /* 0x000bac5c01007387 */ /* 0x000fe20000100800 */
[----:B------:R-:W-:Y:S01]  /*24dd0*/  IADD3.X R166, R166, UR8, RZ, P1, !PT ;  /* 0x00000008a6a67c10 */ /* 0x000fe20008ffe4ff */
[----:B--2---:R-:W-:-:S02]  /*24de0*/  IMAD.MOV.U32 R2, RZ, RZ, R162 ;  /* 0x000000ffff027224 */ /* 0x004fc400078e00a2 */
[----:B------:R1:W-:Y:S01]  /*24df0*/  STL [R1+0xb88], R164 ;  /* 0x000b88a401007387 */ /* 0x0003e20000100800 */
[----:B------:R-:W-:Y:S01]  /*24e00*/  IMAD.MOV.U32 R3, RZ, RZ, R164 ;  /* 0x000000ffff037224 */ /* 0x000fe200078e00a4 */
[----:B------:R-:W-:Y:S02]  /*24e10*/  IADD3 R165, P0, R165, UR9, RZ ;  /* 0x00000009a5a57c10 */ /* 0x000fe4000ff1e0ff */
[----:B------:R-:W3:Y:S04]  /*24e20*/  LDL.LU R163, [R1+0xc6c] ;  /* 0x000c6c0001a37983 */ /* 0x000ee80000300800 */
[----:B------:R-:W3:Y:S04]  /*24e30*/  LDL.LU R162, [R1+0xc48] ;  /* 0x000c480001a27983 */ /* 0x000ee80000300800 */
[----:B------:R-:W-:Y:S01]  /*24e40*/  STL [R1+0xbcc], R165 ;  /* 0x000bcca501007387 */ /* 0x000fe20000100800 */
[----:B------:R-:W-:-:S03]  /*24e50*/  IADD3.X R171, R171, UR8, RZ, P0, !PT ;  /* 0x00000008abab7c10 */ /* 0x000fc600087fe4ff */
[----:B------:R1:W-:Y:S04]  /*24e60*/  STL [R1+0xba8], R166 ;  /* 0x000ba8a601007387 */ /* 0x0003e80000100800 */
[----:B------:R1:W-:Y:S04]  /*24e70*/  LDGSTS.E [R0+0x1800], [R2.64], P3 ;  /* 0x0180000002007fae */ /* 0x0003e8000992184a */
[----:B-1----:R-:W3:Y:S01]  /*24e80*/  LDL.LU R164, [R1+0xc8c] ;  /* 0x000c8c0001a47983 */ /* 0x002ee20000300800 */
[----:B------:R-:W-:Y:S01]  /*24e90*/  IADD3 R93, P1, R93, UR9, RZ ;  /* 0x000000095d5d7c10 */ /* 0x000fe2000ff3e0ff */
[----:B------:R-:W-:-:S02]  /*24ea0*/  IMAD.MOV.U32 R3, RZ, RZ, R166 ;  /* 0x000000ffff037224 */ /* 0x000fc400078e00a6 */
[----:B------:R-:W3:Y:S01]  /*24eb0*/  LDL.LU R166, [R1+0xc68] ;  /* 0x000c680001a67983 */ /* 0x000ee20000300800 */
[----:B------:R-:W-:-:S03]  /*24ec0*/  IMAD.MOV.U32 R2, RZ, RZ, R92 ;  /* 0x000000ffff027224 */ /* 0x000fc600078e005c */
[----:B------:R-:W-:Y:S04]  /*24ed0*/  STL [R1+0xbec], R93 ;  /* 0x000bec5d01007387 */ /* 0x000fe80000100800 */
[----:B------:R-:W-:Y:S04]  /*24ee0*/  STL [R1+0xbc8], R171 ;  /* 0x000bc8ab01007387 */ /* 0x000fe80000100800 */
[----:B------:R-:W3:Y:S04]  /*24ef0*/  LDL.LU R92, [R1+0xcac] ;  /* 0x000cac00015c7983 */ /* 0x000ee80000300800 */
[----:B------:R-:W3:Y:S01]  /*24f00*/  LDL.LU R172, [R1+0xc88] ;  /* 0x000c880001ac7983 */ /* 0x000ee20000300800 */
[----:B------:R-:W-:-:S03]  /*24f10*/  IADD3.X R168, R168, UR8, RZ, P1, !PT ;  /* 0x00000008a8a87c10 */ /* 0x000fc60008ffe4ff */
[----:B------:R1:W-:Y:S01]  /*24f20*/  LDGSTS.E [R0+0x1c00], [R2.64], P3 ;  /* 0x01c0000002007fae */ /* 0x0003e2000992184a */
[----:B------:R-:W-:-:S05]  /*24f30*/  IADD3 R94, P0, R94, UR9, RZ ;  /* 0x000000095e5e7c10 */ /* 0x000fca000ff1e0ff */
[----:B------:R-:W-:Y:S01]  /*24f40*/  STL [R1+0xc0c], R94 ;  /* 0x000c0c5e01007387 */ /* 0x000fe20000100800 */
[----:B-1----:R-:W-:Y:S02]  /*24f50*/  IMAD.MOV.U32 R2, RZ, RZ, R165 ;  /* 0x000000ffff027224 */ /* 0x002fe400078e00a5 */
[----:B------:R-:W-:Y:S01]  /*24f60*/  IMAD.MOV.U32 R3, RZ, RZ, R171 ;  /* 0x000000ffff037224 */ /* 0x000fe200078e00ab */
[----:B------:R1:W-:Y:S04]  /*24f70*/  STL [R1+0xbe8], R168 ;  /* 0x000be8a801007387 */ /* 0x0003e80000100800 */
[----:B------:R1:W-:Y:S04]  /*24f80*/  LDGSTS.E [R0+0x2000], [R2.64], P3 ;  /* 0x0200000002007fae */ /* 0x0003e8000992184a */
[----:B------:R-:W3:Y:S01]  /*24f90*/  LDL.LU R165, [R1+0xccc] ;  /* 0x000ccc0001a57983 */ /* 0x000ee20000300800 */
[----:B-1----:R-:W-:-:S03]  /*24fa0*/  IMAD.MOV.U32 R3, RZ, RZ, R168 ;  /* 0x000000ffff037224 */ /* 0x002fc600078e00a8 */
[----:B------:R-:W3:Y:S01]  /*24fb0*/  LDL.LU R168, [R1+0xca8] ;  /* 0x000ca80001a87983 */ /* 0x000ee20000300800 */
[----:B------:R-:W-:Y:S01]  /*24fc0*/  IADD3.X R167, R167, UR8, RZ, P0, !PT ;  /* 0x00000008a7a77c10 */ /* 0x000fe200087fe4ff */
[----:B------:R-:W-:-:S05]  /*24fd0*/  IMAD.MOV.U32 R2, RZ, RZ, R93 ;  /* 0x000000ffff027224 */ /* 0x000fca00078e005d */
[----:B------:R1:W-:Y:S01]  /*24fe0*/  LDGSTS.E [R0+0x2400], [R2.64], P3 ;  /* 0x0240000002007fae */ /* 0x0003e2000992184a */
[----:B----4-:R-:W-:-:S05]  /*24ff0*/  IADD3 R95, P1, R95, UR9, RZ ;  /* 0x000000095f5f7c10 */ /* 0x010fca000ff3e0ff */
[----:B------:R-:W-:Y:S04]  /*25000*/  STL [R1+0xc2c], R95 ;  /* 0x000c2c5f01007387 */ /* 0x000fe80000100800 */
[----:B------:R4:W-:Y:S04]  /*25010*/  STL [R1+0xc08], R167 ;  /* 0x000c08a701007387 */ /* 0x0009e80000100800 */
[----:B------:R-:W2:Y:S04]  /*25020*/  LDL.LU R171, [R1+0xcc8] ;  /* 0x000cc80001ab7983 */ /* 0x000ea80000300800 */
[----:B------:R-:W2:Y:S01]  /*25030*/  LDL.LU R93, [R1+0xcec] ;  /* 0x000cec00015d7983 */ /* 0x000ea20000300800 */
[----:B-1----:R-:W-:Y:S01]  /*25040*/  IMAD.MOV.U32 R2, RZ, RZ, R94 ;  /* 0x000000ffff027224 */ /* 0x002fe200078e005e */
[----:B------:R-:W-:Y:S01]  /*25050*/  IADD3 R161, P0, R161, UR9, RZ ;  /* 0x00000009a1a17c10 */ /* 0x000fe2000ff1e0ff */
[----:B------:R-:W-:-:S02]  /*25060*/  IMAD.MOV.U32 R3, RZ, RZ, R167 ;  /* 0x000000ffff037224 */ /* 0x000fc400078e00a7 */
[----:B----4-:R-:W4:Y:S04]  /*25070*/  LDL.LU R167, [R1+0xce8] ;  /* 0x000ce80001a77983 */ /* 0x010f280000300800 */
[----:B------:R1:W-:Y:S04]  /*25080*/  LDGSTS.E [R0+0x2800], [R2.64], P3 ;  /* 0x0280000002007fae */ /* 0x0003e8000992184a */
[----:B------:R-:W-:Y:S01]  /*25090*/  STL [R1+0xc4c], R161 ;  /* 0x000c4ca101007387 */ /* 0x000fe20000100800 */
[----:B-1----:R-:W-:Y:S01]  /*250a0*/  IMAD.MOV.U32 R2, RZ, RZ, R95 ;  /* 0x000000ffff027224 */ /* 0x002fe200078e005f */
[----:B---3--:R-:W-:-:S05]  /*250b0*/  IADD3.X R170, R170, UR8, RZ, P1, !PT ;  /* 0x00000008aaaa7c10 */ /* 0x008fca0008ffe4ff */
[----:B------:R-:W-:Y:S01]  /*250c0*/  IMAD.MOV.U32 R3, RZ, RZ, R170 ;  /* 0x000000ffff037224 */ /* 0x000fe200078e00aa */
[----:B------:R1:W-:Y:S04]  /*250d0*/  STL [R1+0xc28], R170 ;  /* 0x000c28aa01007387 */ /* 0x0003e80000100800 */
[----:B------:R-:W3:Y:S01]  /*250e0*/  LDL.LU R94, [R1+0xd0c] ;  /* 0x000d0c00015e7983 */ /* 0x000ee20000300800 */
[----:B------:R-:W-:-:S03]  /*250f0*/  IADD3 R163, P1, R163, UR9, RZ ;  /* 0x00000009a3a37c10 */ /* 0x000fc6000ff3e0ff */
[----:B------:R1:W-:Y:S01]  /*25100*/  LDGSTS.E [R0+0x2c00], [R2.64], P3 ;  /* 0x02c0000002007fae */ /* 0x0003e2000992184a */
[----:B------:R-:W-:-:S03]  /*25110*/  IADD3.X R162, R162, UR8, RZ, P0, !PT ;  /* 0x00000008a2a27c10 */ /* 0x000fc600087fe4ff */
[----:B-1----:R-:W3:Y:S04]  /*25120*/  LDL.LU R170, [R1+0xd08] ;  /* 0x000d080001aa7983 */ /* 0x002ee80000300800 */
[----:B------:R-:W-:Y:S01]  /*25130*/  STL [R1+0xc6c], R163 ;  /* 0x000c6ca301007387 */ /* 0x000fe20000100800 */
[----:B------:R-:W-:-:S03]  /*25140*/  IMAD.MOV.U32 R2, RZ, RZ, R161 ;  /* 0x000000ffff027224 */ /* 0x000fc600078e00a1 */
[----:B------:R1:W-:Y:S01]  /*25150*/  STL [R1+0xc48], R162 ;  /* 0x000c48a201007387 */ /* 0x0003e20000100800 */
[----:B------:R-:W-:-:S03]  /*25160*/  IMAD.MOV.U32 R3, RZ, RZ, R162 ;  /* 0x000000ffff037224 */ /* 0x000fc600078e00a2 */
[----:B------:R-:W3:Y:S01]  /*25170*/  LDL.LU R95, [R1+0xd2c] ;  /* 0x000d2c00015f7983 */ /* 0x000ee20000300800 */
[----:B------:R-:W-:-:S03]  /*25180*/  IADD3 R164, P0, R164, UR9, RZ ;  /* 0x00000009a4a47c10 */ /* 0x000fc6000ff1e0ff */
[----:B------:R1:W-:Y:S04]  /*25190*/  LDGSTS.E [R0+0x3000], [R2.64], P3 ;  /* 0x0300000002007fae */ /* 0x0003e8000992184a */
[----:B-1----:R-:W3:Y:S01]  /*251a0*/  LDL.LU R162, [R1+0xd28] ;  /* 0x000d280001a27983 */ /* 0x002ee20000300800 */
[----:B------:R-:W-:-:S03]  /*251b0*/  IADD3.X R166, R166, UR8, RZ, P1, !PT ;  /* 0x00000008a6a67c10 */ /* 0x000fc60008ffe4ff */
[----:B------:R-:W-:Y:S04]  /*251c0*/  STL [R1+0xc8c], R164 ;  /* 0x000c8ca401007387 */ /* 0x000fe80000100800 */
[----:B------:R1:W-:Y:S01]  /*251d0*/  STL [R1+0xc68], R166 ;  /* 0x000c68a601007387 */ /* 0x0003e20000100800 */
[----:B------:R-:W-:-:S03]  /*251e0*/  IMAD.MOV.U32 R3, RZ, RZ, R166 ;  /* 0x000000ffff037224 */ /* 0x000fc600078e00a6 */
[----:B------:R-:W3:Y:S01]  /*251f0*/  LDL.LU R161, [R1+0xd4c] ;  /* 0x000d4c0001a17983 */ /* 0x000ee20000300800 */
[----:B------:R-:W-:Y:S02]  /*25200*/  IADD3 R92, P1, R92, UR9, RZ ;  /* 0x000000095c5c7c10 */ /* 0x000fe4000ff3e0ff */
[----:B------:R-:W-:Y:S01]  /*25210*/  IADD3.X R172, R172, UR8, RZ, P0, !PT ;  /* 0x00000008acac7c10 */ /* 0x000fe200087fe4ff */
[----:B-1----:R-:W3:Y:S01]  /*25220*/  LDL.LU R166, [R1+0xd48] ;  /* 0x000d480001a67983 */ /* 0x002ee20000300800 */
[----:B------:R-:W-:-:S03]  /*25230*/  IMAD.MOV.U32 R2, RZ, RZ, R163 ;  /* 0x000000ffff027224 */ /* 0x000fc600078e00a3 */
[----:B------:R-:W-:Y:S04]  /*25240*/  STL [R1+0xcac], R92 ;  /* 0x000cac5c01007387 */ /* 0x000fe80000100800 */
[----:B------:R-:W-:Y:S04]  /*25250*/  STL [R1+0xc88], R172 ;  /* 0x000c88ac01007387 */ /* 0x000fe80000100800 */
[----:B------:R-:W3:Y:S04]  /*25260*/  LDL.LU R163, [R1+0xd6c] ;  /* 0x000d6c0001a37983 */ /* 0x000ee80000300800 */
[----:B------:R1:W-:Y:S01]  /*25270*/  LDGSTS.E [R0+0x3400], [R2.64], P3 ;  /* 0x0340000002007fae */ /* 0x0003e2000992184a */
[----:B------:R-:W-:Y:S01]  /*25280*/  IADD3 R165, P0, R165, UR9, RZ ;  /* 0x00000009a5a57c10 */ /* 0x000fe2000ff1e0ff */
[----:B-1----:R-:W-:-:S02]  /*25290*/  IMAD.MOV.U32 R2, RZ, RZ, R164 ;  /* 0x000000ffff027224 */ /* 0x002fc400078e00a4 */
[----:B------:R-:W-:Y:S01]  /*252a0*/  IMAD.MOV.U32 R3, RZ, RZ, R172 ;  /* 0x000000ffff037224 */ /* 0x000fe200078e00ac */
[----:B------:R-:W3:Y:S01]  /*252b0*/  LDL.LU R164, [R1+0xd8c] ;  /* 0x000d8c0001a47983 */ /* 0x000ee20000300800 */
[----:B------:R-:W-:-:S03]  /*252c0*/  IADD3.X R168, R168, UR8, RZ, P1, !PT ;  /* 0x00000008a8a87c10 */ /* 0x000fc60008ffe4ff */
[----:B------:R-:W-:Y:S04]  /*252d0*/  STL [R1+0xccc], R165 ;  /* 0x000ccca501007387 */ /* 0x000fe80000100800 */
[----:B------:R1:W-:Y:S04]  /*252e0*/  LDGSTS.E [R0+0x3800], [R2.64], P3 ;  /* 0x0380000002007fae */ /* 0x0003e8000992184a */
[----:B------:R1:W-:Y:S02]  /*252f0*/  STL [R1+0xca8], R168 ;  /* 0x000ca8a801007387 */ /* 0x0003e40000100800 */
[----:B-1----:R-:W-:-:S02]  /*25300*/  IMAD.MOV.U32 R3, RZ, RZ, R168 ;  /* 0x000000ffff037224 */ /* 0x002fc400078e00a8 */
[----:B------:R-:W3:Y:S01]  /*25310*/  LDL.LU R168, [R1+0xd68] ;  /* 0x000d680001a87983 */ /* 0x000ee20000300800 */
[----:B------:R-:W-:-:S05]  /*25320*/  IMAD.MOV.U32 R2, RZ, RZ, R92 ;  /* 0x000000ffff027224 */ /* 0x000fca00078e005c */
[----:B------:R1:W-:Y:S02]  /*25330*/  LDGSTS.E [R0+0x3c00], [R2.64], P3 ;  /* 0x03c0000002007fae */ /* 0x0003e4000992184a */
[----:B-1----:R-:W-:Y:S01]  /*25340*/  IMAD.MOV.U32 R2, RZ, RZ, R165 ;  /* 0x000000ffff027224 */ /* 0x002fe200078e00a5 */
[----:B--2---:R-:W-:Y:S02]  /*25350*/  IADD3.X R171, R171, UR8, RZ, P0, !PT ;  /* 0x00000008abab7c10 */ /* 0x004fe400087fe4ff */
[----:B------:R-:W-:-:S05]  /*25360*/  IADD3 R93, P1, R93, UR9, RZ ;  /* 0x000000095d5d7c10 */ /* 0x000fca000ff3e0ff */
[----:B------:R-:W-:Y:S04]  /*25370*/  STL [R1+0xcec], R93 ;  /* 0x000cec5d01007387 */ /* 0x000fe80000100800 */
[----:B------:R1:W-:Y:S04]  /*25380*/  STL [R1+0xcc8], R171 ;  /* 0x000cc8ab01007387 */ /* 0x0003e80000100800 */
[----:B------:R-:W2:Y:S04]  /*25390*/  LDL.LU R92, [R1+0xdac] ;  /* 0x000dac00015c7983 */ /* 0x000ea80000300800 */
[----:B------:R-:W2:Y:S01]  /*253a0*/  LDL.LU R165, [R1+0xd88] ;  /* 0x000d880001a57983 */ /* 0x000ea20000300800 */
[----:B------:R-:W-:Y:S01]  /*253b0*/  IMAD.MOV.U32 R3, RZ, RZ, R171 ;  /* 0x000000ffff037224 */ /* 0x000fe200078e00ab */
[----:B----4-:R-:W-:-:S04]  /*253c0*/  IADD3.X R167, R167, UR8, RZ, P1, !PT ;  /* 0x00000008a7a77c10 */ /* 0x010fc80008ffe4ff */
[----:B------:R4:W-:Y:S02]  /*253d0*/  LDGSTS.E [R0+0x4000], [R2.64], P3 ;  /* 0x0400000002007fae */ /* 0x0009e4000992184a */
[----:B----4-:R-:W-:Y:S02]  /*253e0*/  IMAD.MOV.U32 R2, RZ, RZ, R93 ;  /* 0x000000ffff027224 */ /* 0x010fe400078e005d */
[----:B------:R-:W-:-:S05]  /*253f0*/  IMAD.MOV.U32 R3, RZ, RZ, R167 ;  /* 0x000000ffff037224 */ /* 0x000fca00078e00a7 */
[----:B------:R4:W-:Y:S01]  /*25400*/  LDGSTS.E [R0+0x4400], [R2.64], P3 ;  /* 0x0440000002007fae */ /* 0x0009e2000992184a */
[----:B---3--:R-:W-:-:S05]  /*25410*/  IADD3 R94, P0, R94, UR9, RZ ;  /* 0x000000095e5e7c10 */ /* 0x008fca000ff1e0ff */
[----:B------:R-:W-:Y:S01]  /*25420*/  STL [R1+0xd0c], R94 ;  /* 0x000d0c5e01007387 */ /* 0x000fe20000100800 */
[----:B------:R-:W-:-:S03]  /*25430*/  IADD3.X R170, R170, UR8, RZ, P0, !PT ;  /* 0x00000008aaaa7c10 */ /* 0x000fc600087fe4ff */
[----:B------:R3:W-:Y:S04]  /*25440*/  STL [R1+0xce8], R167 ;  /* 0x000ce8a701007387 */ /* 0x0007e80000100800 */
[----:B-1----:R-:W2:Y:S01]  /*25450*/  LDL.LU R171, [R1+0xdcc] ;  /* 0x000dcc0001ab7983 */ /* 0x002ea20000300800 */
[----:B----4-:R-:W-:Y:S02]  /*25460*/  IMAD.MOV.U32 R2, RZ, RZ, R94 ;  /* 0x000000ffff027224 */ /* 0x010fe400078e005e */
[----:B------:R-:W-:Y:S01]  /*25470*/  IMAD.MOV.U32 R3, RZ, RZ, R170 ;  /* 0x000000ffff037224 */ /* 0x000fe200078e00aa */
[----:B---3--:R-:W3:Y:S01]  /*25480*/  LDL.LU R167, [R1+0xda8] ;  /* 0x000da80001a77983 */ /* 0x008ee20000300800 */
[----:B------:R-:W-:-:S03]  /*25490*/  IADD3 R95, P1, R95, UR9, RZ ;  /* 0x000000095f5f7c10 */ /* 0x000fc6000ff3e0ff */
[----:B------:R1:W-:Y:S04]  /*254a0*/  LDGSTS.E [R0+0x4800], [R2.64], P3 ;  /* 0x0480000002007fae */ /* 0x0003e8000992184a */
[----:B------:R-:W-:Y:S01]  /*254b0*/  STL [R1+0xd2c], R95 ;  /* 0x000d2c5f01007387 */ /* 0x000fe20000100800 */
[----:B------:R-:W-:-:S03]  /*254c0*/  IADD3.X R162, R162, UR8, RZ, P1, !PT ;  /* 0x00000008a2a27c10 */ /* 0x000fc60008ffe4ff */
[----:B------:R-:W-:Y:S04]  /*254d0*/  STL [R1+0xd08], R170 ;  /* 0x000d08aa01007387 */ /* 0x000fe80000100800 */
[----:B------:R-:W3:Y:S01]  /*254e0*/  LDL.LU R93, [R1+0xdec] ;  /* 0x000dec00015d7983 */ /* 0x000ee20000300800 */
[----:B------:R-:W-:-:S03]  /*254f0*/  IADD3 R161, P0, R161, UR9, RZ ;  /* 0x00000009a1a17c10 */ /* 0x000fc6000ff1e0ff */
[----:B------:R-:W3:Y:S01]  /*25500*/  LDL.LU R172, [R1+0xdc8] ;  /* 0x000dc80001ac7983 */ /* 0x000ee20000300800 */
[----:B-1----:R-:W-:-:S03]  /*25510*/  IMAD.MOV.U32 R3, RZ, RZ, R162 ;  /* 0x000000ffff037224 */ /* 0x002fc600078e00a2 */
[----:B------:R-:W-:Y:S01]  /*25520*/  STL [R1+0xd4c], R161 ;  /* 0x000d4ca101007387 */ /* 0x000fe20000100800 */
[----:B------:R-:W-:-:S03]  /*25530*/  IADD3.X R166, R166, UR8, RZ, P0, !PT ;  /* 0x00000008a6a67c10 */ /* 0x000fc600087fe4ff */
[----:B------:R1:W-:Y:S04]  /*25540*/  STL [R1+0xd28], R162 ;  /* 0x000d28a201007387 */ /* 0x0003e80000100800 */
[----:B------:R-:W3:Y:S01]  /*25550*/  LDL.LU R94, [R1+0xe0c] ;  /* 0x000e0c00015e7983 */ /* 0x000ee20000300800 */
[----:B------:R-:W-:-:S03]  /*25560*/  IMAD.MOV.U32 R2, RZ, RZ, R95 ;  /* 0x000000ffff027224 */ /* 0x000fc600078e005f */
[----:B-1----:R-:W3:Y:S01]  /*25570*/  LDL.LU R162, [R1+0xde8] ;  /* 0x000de80001a27983 */ /* 0x002ee20000300800 */
[----:B------:R-:W-:-:S03]  /*25580*/  IADD3 R163, P1, R163, UR9, RZ ;  /* 0x00000009a3a37c10 */ /* 0x000fc6000ff3e0ff */
[----:B------:R1:W-:Y:S04]  /*25590*/  LDGSTS.E [R0+0x4c00], [R2.64], P3 ;  /* 0x04c0000002007fae */ /* 0x0003e8000992184a */
[----:B------:R-:W-:Y:S04]  /*255a0*/  STL [R1+0xd6c], R163 ;  /* 0x000d6ca301007387 */ /* 0x000fe80000100800 */
[----:B------:R1:W-:Y:S04]  /*255b0*/  STL [R1+0xd48], R166 ;  /* 0x000d48a601007387 */ /* 0x0003e80000100800 */
[----:B------:R-:W3:Y:S04]  /*255c0*/  LDL.LU R170, [R1+0xe08] ;  /* 0x000e080001aa7983 */ /* 0x000ee80000300800 */
[----:B------:R-:W3:Y:S01]  /*255d0*/  LDL.LU R95, [R1+0xe2c] ;  /* 0x000e2c00015f7983 */ /* 0x000ee20000300800 */
[----:B------:R-:W-:Y:S01]  /*255e0*/  IADD3 R164, P0, R164, UR9, RZ ;  /* 0x00000009a4a47c10 */ /* 0x000fe2000ff1e0ff */
[----:B-1----:R-:W-:-:S02]  /*255f0*/  IMAD.MOV.U32 R3, RZ, RZ, R166 ;  /* 0x000000ffff037224 */ /* 0x002fc400078e00a6 */
[----:B------:R-:W3:Y:S01]  /*25600*/  LDL.LU R166, [R1+0xe28] ;  /* 0x000e280001a67983 */ /* 0x000ee20000300800 */
[----:B------:R-:W-:-:S03]  /*25610*/  IMAD.MOV.U32 R2, RZ, RZ, R161 ;  /* 0x000000ffff027224 */ /* 0x000fc600078e00a1 */
[----:B------:R-:W-:Y:S04]  /*25620*/  STL [R1+0xd8c], R164 ;  /* 0x000d8ca401007387 */ /* 0x000fe80000100800 */
[----:B------:R1:W-:Y:S01]  /*25630*/  LDGSTS.E [R0+0x5000], [R2.64], P3 ;  /* 0x0500000002007fae */ /* 0x0003e2000992184a */
[----:B------:R-:W-:-:S05]  /*25640*/  IADD3.X R168, R168, UR8, RZ, P1, !PT ;  /* 0x00000008a8a87c10 */ /* 0x000fca0008ffe4ff */
[----:B------:R1:W-:Y:S04]  /*25650*/  STL [R1+0xd68], R168 ;  /* 0x000d68a801007387 */ /* 0x0003e80000100800 */
[----:B------:R-:W3:Y:S01]  /*25660*/  LDL.LU R161, [R1+0xe4c] ;  /* 0x000e4c0001a17983 */ /* 0x000ee20000300800 */
[----:B-1----:R-:W-:Y:S02]  /*25670*/  IMAD.MOV.U32 R3, RZ, RZ, R168 ;  /* 0x000000ffff037224 */ /* 0x002fe400078e00a8 */
[----:B------:R-:W-:Y:S01]  /*25680*/  IMAD.MOV.U32 R2, RZ, RZ, R163 ;  /* 0x000000ffff027224 */ /* 0x000fe200078e00a3 */
[----:B------:R-:W3:Y:S04]  /*25690*/  LDL.LU R168, [R1+0xe48] ;  /* 0x000e480001a87983 */ /* 0x000ee80000300800 */
[----:B------:R1:W-:Y:S01]  /*256a0*/  LDGSTS.E [R0+0x5400], [R2.64], P3 ;  /* 0x0540000002007fae */ /* 0x0003e2000992184a */
[----:B--2---:R-:W-:-:S02]  /*256b0*/  IADD3 R92, P1, R92, UR9, RZ ;  /* 0x000000095c5c7c10 */ /* 0x004fc4000ff3e0ff */
[----:B------:R-:W-:-:S03]  /*256c0*/  IADD3.X R165, R165, UR8, RZ, P0, !PT ;  /* 0x00000008a5a57c10 */ /* 0x000fc600087fe4ff */
[----:B------:R-:W-:Y:S04]  /*256d0*/  STL [R1+0xdac], R92 ;  /* 0x000dac5c01007387 */ /* 0x000fe80000100800 */
[----:B------:R2:W-:Y:S04]  /*256e0*/  STL [R1+0xd88], R165 ;  /* 0x000d88a501007387 */ /* 0x0005e80000100800 */
[----:B------:R-:W4:Y:S01]  /*256f0*/  LDL.LU R163, [R1+0xe6c] ;  /* 0x000e6c0001a37983 */ /* 0x000f220000300800 */
[----:B-1----:R-:W-:Y:S02]  /*25700*/  IMAD.MOV.U32 R2, RZ, RZ, R164 ;  /* 0x000000ffff027224 */ /* 0x002fe400078e00a4 */
[----:B------:R-:W-:-:S02]  /*25710*/  IMAD.MOV.U32 R3, RZ, RZ, R165 ;  /* 0x000000ffff037224 */ /* 0x000fc400078e00a5 */
[----:B--2---:R-:W2:Y:S04]  /*25720*/  LDL.LU R165, [R1+0xe68] ;  /* 0x000e680001a57983 */ /* 0x004ea80000300800 */
[----:B------:R1:W-:Y:S02]  /*25730*/  LDGSTS.E [R0+0x5800], [R2.64], P3 ;  /* 0x0580000002007fae */ /* 0x0003e4000992184a */
[----:B-1----:R-:W-:Y:S01]  /*25740*/  IMAD.MOV.U32 R2, RZ, RZ, R92 ;  /* 0x000000ffff027224 */ /* 0x002fe200078e005c */
[----:B------:R-:W-:Y:S02]  /*25750*/  IADD3 R171, P0, R171, UR9, RZ ;  /* 0x00000009abab7c10 */ /* 0x000fe4000ff1e0ff */
[----:B---3--:R-:W-:-:S03]  /*25760*/  IADD3.X R167, R167, UR8, RZ, P1, !PT ;  /* 0x00000008a7a77c10 */ /* 0x008fc60008ffe4ff */
[----:B------:R-:W-:Y:S02]  /*25770*/  STL [R1+0xdcc], R171 ;  /* 0x000dccab01007387 */ /* 0x000fe40000100800 */
[----:B------:R-:W-:Y:S02]  /*25780*/  IMAD.MOV.U32 R3, RZ, RZ, R167 ;  /* 0x000000ffff037224 */ /* 0x000fe400078e00a7 */
[----:B------:R1:W-:Y:S04]  /*25790*/  STL [R1+0xda8], R167 ;  /* 0x000da8a701007387 */ /* 0x0003e80000100800 */
[----:B------:R-:W3:Y:S04]  /*257a0*/  LDL.LU R164, [R1+0xe8c] ;  /* 0x000e8c0001a47983 */ /* 0x000ee80000300800 */
[----:B------:R1:W-:Y:S01]  /*257b0*/  LDGSTS.E [R0+0x5c00], [R2.64], P3 ;  /* 0x05c0000002007fae */ /* 0x0003e2000992184a */
[----:B------:R-:W-:-:S03]  /*257c0*/  IADD3 R93, P1, R93, UR9, RZ ;  /* 0x000000095d5d7c10 */ /* 0x000fc6000ff3e0ff */
[----:B-1----:R-:W3:Y:S01]  /*257d0*/  LDL.LU R167, [R1+0xe88] ;  /* 0x000e880001a77983 */ /* 0x002ee20000300800 */
[----:B------:R-:W-:Y:S01]  /*257e0*/  IADD3.X R172, R172, UR8, RZ, P0, !PT ;  /* 0x00000008acac7c10 */ /* 0x000fe200087fe4ff */
[----:B------:R-:W-:Y:S02]  /*257f0*/  IMAD.MOV.U32 R2, RZ, RZ, R171 ;  /* 0x000000ffff027224 */ /* 0x000fe400078e00ab */
[----:B------:R1:W-:Y:S02]  /*25800*/  STL [R1+0xdec], R93 ;  /* 0x000dec5d01007387 */ /* 0x0003e40000100800 */
[----:B------:R-:W-:Y:S02]  /*25810*/  IMAD.MOV.U32 R3, RZ, RZ, R172 ;  /* 0x000000ffff037224 */ /* 0x000fe400078e00ac */
[----:B------:R-:W-:Y:S04]  /*25820*/  STL [R1+0xdc8], R172 ;  /* 0x000dc8ac01007387 */ /* 0x000fe80000100800 */
[----:B------:R-:W3:Y:S01]  /*25830*/  LDL.LU R92, [R1+0xeac] ;  /* 0x000eac00015c7983 */ /* 0x000ee20000300800 */
[----:B------:R-:W-:-:S03]  /*25840*/  IADD3 R94, P0, R94, UR9, RZ ;  /* 0x000000095e5e7c10 */ /* 0x000fc6000ff1e0ff */
[----:B------:R1:W-:Y:S01]  /*25850*/  LDGSTS.E [R0+0x6000], [R2.64], P3 ;  /* 0x0600000002007fae */ /* 0x0003e2000992184a */
[----:B------:R-:W-:-:S03]  /*25860*/  IADD3.X R162, R162, UR8, RZ, P1, !PT ;  /* 0x00000008a2a27c10 */ /* 0x000fc60008ffe4ff */
[----:B------:R-:W-:Y:S04]  /*25870*/  STL [R1+0xe0c], R94 ;  /* 0x000e0c5e01007387 */ /* 0x000fe80000100800 */
[----:B------:R1:W-:Y:S02]  /*25880*/  STL [R1+0xde8], R162 ;  /* 0x000de8a201007387 */ /* 0x0003e40000100800 */
[----:B-1----:R-:W-:Y:S02]  /*25890*/  IMAD.MOV.U32 R2, RZ, RZ, R93 ;  /* 0x000000ffff027224 */ /* 0x002fe400078e005d */
[----:B------:R-:W3:Y:S01]  /*258a0*/  LDL.LU R93, [R1+0xea8] ;  /* 0x000ea800015d7983 */ /* 0x000ee20000300800 */
[----:B------:R-:W-:Y:S02]  /*258b0*/  IADD3.X R170, R170, UR8, RZ, P0, !PT ;  /* 0x00000008aaaa7c10 */ /* 0x000fe400087fe4ff */
[----:B------:R-:W-:Y:S01]  /*258c0*/  IADD3 R95, P1, R95, UR9, RZ ;  /* 0x000000095f5f7c10 */ /* 0x000fe2000ff3e0ff */
[----:B------:R-:W-:-:S04]  /*258d0*/  IMAD.MOV.U32 R3, RZ, RZ, R162 ;  /* 0x000000ffff037224 */ /* 0x000fc800078e00a2 */
[----:B------:R-:W-:Y:S04]  /*258e0*/  STL [R1+0xe2c], R95 ;  /* 0x000e2c5f01007387 */ /* 0x000fe80000100800 */
[----:B------:R-:W-:Y:S04]  /*258f0*/  STL [R1+0xe08], R170 ;  /* 0x000e08aa01007387 */ /* 0x000fe80000100800 */
[----:B------:R-:W3:Y:S01]  /*25900*/  LDL.LU R171, [R1+0xad4] ;  /* 0x000ad40001ab7983 */ /* 0x000ee20000300800 */
[----:B------:R-:W-:-:S03]  /*25910*/  IADD3.X R166, R166, UR8, RZ, P1, !PT ;  /* 0x00000008a6a67c10 */ /* 0x000fc60008ffe4ff */
[----:B------:R1:W-:Y:S04]  /*25920*/  LDGSTS.E [R0+0x6400], [R2.64], P3 ;  /* 0x0640000002007fae */ /* 0x0003e8000992184a */
[----:B------:R-:W3:Y:S04]  /*25930*/  LDL.LU R162, [R1+0xaf4] ;  /* 0x000af40001a27983 */ /* 0x000ee80000300800 */
[----:B------:R-:W3:Y:S01]  /*25940*/  LDL.LU R174, [R1+0xad0] ;  /* 0x000ad00001ae7983 */ /* 0x000ee20000300800 */
[----:B-1----:R-:W-:Y:S02]  /*25950*/  IMAD.MOV.U32 R2, RZ, RZ, R94 ;  /* 0x000000ffff027224 */ /* 0x002fe400078e005e */
[----:B------:R-:W-:Y:S01]  /*25960*/  IMAD.MOV.U32 R3, RZ, RZ, R170 ;  /* 0x000000ffff037224 */ /* 0x000fe200078e00aa */
[----:B------:R-:W-:-:S04]  /*25970*/  IADD3 R161, P0, R161, UR9, RZ ;  /* 0x00000009a1a17c10 */ /* 0x000fc8000ff1e0ff */
[----:B------:R1:W-:Y:S04]  /*25980*/  LDGSTS.E [R0+0x6800], [R2.64], P3 ;  /* 0x0680000002007fae */ /* 0x0003e8000992184a */
[----:B------:R-:W-:Y:S04]  /*25990*/  STL [R1+0xe4c], R161 ;  /* 0x000e4ca101007387 */ /* 0x000fe80000100800 */
[----:B------:R1:W-:Y:S04]  /*259a0*/  STL [R1+0xe28], R166 ;  /* 0x000e28a601007387 */ /* 0x0003e80000100800 */
        /* <DEDUP_REMOVED lines=8> */
[----:B------:R-:W-:Y:S04]  /*25a30*/  STL [R1+0xe48], R168 ;  /* 0x000e48a801007387 */ /* 0x000fe80000100800 */
[----:B------:R-:W4:Y:S04]  /*25a40*/  LDL.LU R95, [R1+0xb34] ;  /* 0x000b3400015f7983 */ /* 0x000f280000300800 */
[----:B------:R-:W4:Y:S01]  /*25a50*/  LDL.LU R170, [R1+0xb10] ;  /* 0x000b100001aa7983 */ /* 0x000f220000300800 */
[----:B-1----:R-:W-:Y:S01]  /*25a60*/  IMAD.MOV.U32 R2, RZ, RZ, R161 ;  /* 0x000000ffff027224 */ /* 0x002fe200078e00a1 */
[----:B--2---:R-:W-:Y:S01]  /*25a70*/  IADD3.X R165, R165, UR8, RZ, P1, !PT ;  /* 0x00000008a5a57c10 */ /* 0x004fe20008ffe4ff */
[----:B------:R-:W-:Y:S01]  /*25a80*/  IMAD.MOV.U32 R3, RZ, RZ, R168 ;  /* 0x000000ffff037224 */ /* 0x000fe200078e00a8 */
[----:B------:R-:W-:-:S04]  /*25a90*/  LOP3.LUT R172, R199, 0x1f, RZ, 0xc0, !PT ;  /* 0x0000001fc7ac7812 */ /* 0x000fc800078ec0ff */
[----:B------:R1:W-:Y:S01]  /*25aa0*/  LDGSTS.E [R0+0x7000], [R2.64], P3 ;  /* 0x0700000002007fae */ /* 0x0003e2000992184a */
[----:B------:R-:W-:Y:S01]  /*25ab0*/  SHF.R.S32.HI R175, RZ, 0x5, R199 ;  /* 0x00000005ffaf7819 */ /* 0x000fe200000114c7 */
[----:B-1----:R-:W-:Y:S02]  /*25ac0*/  IMAD.MOV.U32 R2, RZ, RZ, R163 ;  /* 0x000000ffff027224 */ /* 0x002fe400078e00a3 */
[----:B------:R-:W-:Y:S01]  /*25ad0*/  IMAD.MOV.U32 R3, RZ, RZ, R165 ;  /* 0x000000ffff037224 */ /* 0x000fe200078e00a5 */
[----:B------:R-:W-:-:S04]  /*25ae0*/  SGXT R175, R175, 0x1 ;  /* 0x00000001afaf781a */ /* 0x000fc80000000200 */
[----:B------:R1:W-:Y:S01]  /*25af0*/  LDGSTS.E [R0+0x7400], [R2.64], P3 ;  /* 0x0740000002007fae */ /* 0x0003e2000992184a */
[----:B---3--:R-:W-:-:S05]  /*25b00*/  IADD3 R164, P0, R164, UR9, RZ ;  /* 0x00000009a4a47c10 */ /* 0x008fca000ff1e0ff */
[----:B------:R-:W-:Y:S01]  /*25b10*/  STL [R1+0xe8c], R164 ;  /* 0x000e8ca401007387 */ /* 0x000fe20000100800 */
[----:B------:R-:W-:-:S03]  /*25b20*/  IADD3.X R167, R167, UR8, RZ, P0, !PT ;  /* 0x00000008a7a77c10 */ /* 0x000fc600087fe4ff */
[----:B------:R2:W-:Y:S04]  /*25b30*/  STL [R1+0xe68], R165 ;  /* 0x000e68a501007387 */ /* 0x0005e80000100800 */
[----:B------:R-:W3:Y:S01]  /*25b40*/  LDL.LU R161, [R1+0xb54] ;  /* 0x000b540001a17983 */ /* 0x000ee20000300800 */
[----:B-1----:R-:W-:-:S03]  /*25b50*/  IMAD.MOV.U32 R3, RZ, RZ, R167 ;  /* 0x000000ffff037224 */ /* 0x002fc600078e00a7 */
[----:B--2---:R-:W2:Y:S01]  /*25b60*/  LDL.LU R165, [R1+0xb30] ;  /* 0x000b300001a57983 */ /* 0x004ea20000300800 */
[----:B------:R-:W-:Y:S01]  /*25b70*/  IADD3 R92, P1, R92, UR9, RZ ;  /* 0x000000095c5c7c10 */ /* 0x000fe2000ff3e0ff */
[----:B------:R-:W-:-:S04]  /*25b80*/  IMAD.MOV.U32 R2, RZ, RZ, R164 ;  /* 0x000000ffff027224 */ /* 0x000fc800078e00a4 */
[----:B------:R-:W-:Y:S04]  /*25b90*/  STL [R1+0xeac], R92 ;  /* 0x000eac5c01007387 */ /* 0x000fe80000100800 */
[----:B------:R1:W-:Y:S04]  /*25ba0*/  STL [R1+0xe88], R167 ;  /* 0x000e88a701007387 */ /* 0x0003e80000100800 */
[----:B------:R-:W2:Y:S04]  /*25bb0*/  LDL.LU R163, [R1+0xb74] ;  /* 0x000b740001a37983 */ /* 0x000ea80000300800 */
[----:B------:R-:W2:Y:S01]  /*25bc0*/  LDL.LU R164, [R1+0xb50] ;  /* 0x000b500001a47983 */ /* 0x000ea20000300800 */
[----:B------:R-:W-:Y:S01]  /*25bd0*/  IADD3.X R93, R93, UR8, RZ, P1, !PT ;  /* 0x000000085d5d7c10 */ /* 0x000fe20008ffe4ff */
[----:B-1----:R-:W-:-:S02]  /*25be0*/  IMAD.SHL.U32 R167, R172, 0x4, RZ ;  /* 0x00000004aca77824 */ /* 0x002fc400078e00ff */
[----:B------:R1:W-:Y:S03]  /*25bf0*/  LDGSTS.E [R0+0x7800], [R2.64], P3 ;  /* 0x0780000002007fae */ /* 0x0003e6000992184a */
[----:B------:R-:W-:Y:S01]  /*25c00*/  LOP3.LUT R167, R167, 0x90, R175, 0x78, !PT ;  /* 0x00000090a7a77812 */ /* 0x000fe200078e78af */
[----:B------:R1:W-:Y:S03]  /*25c10*/  LDGSTS.E [R0+0x7c00], [R92.64], P3 ;  /* 0x07c000005c007fae */ /* 0x0003e6000992184a */
[----:B------:R-:W-:Y:S02]  /*25c20*/  LOP3.LUT R167, R167, 0x20, RZ, 0x3c, !PT ;  /* 0x00000020a7a77812 */ /* 0x000fe400078e3cff */
[----:B------:R-:W-:-:S05]  /*25c30*/  IADD3 R171, P0, R171, UR9, RZ ;  /* 0x00000009abab7c10 */ /* 0x000fca000ff1e0ff */
[----:B------:R1:W-:Y:S04]  /*25c40*/  STL [R1+0xad4], R171 ;  /* 0x000ad4ab01007387 */ /* 0x0003e80000100800 */
[----:B------:R1:W-:Y:S01]  /*25c50*/  STL [R1+0xea8], R93 ;  /* 0x000ea85d01007387 */ /* 0x0003e20000100800 */
[----:B------:R-:W-:-:S03]  /*25c60*/  IADD3 R162, P1, R162, UR9, RZ ;  /* 0x00000009a2a27c10 */ /* 0x000fc6000ff3e0ff */
[----:B------:R-:W2:Y:S01]  /*25c70*/  LDL.LU R168, [R1+0xb94] ;  /* 0x000b940001a87983 */ /* 0x000ea20000300800 */
[----:B------:R-:W-:-:S03]  /*25c80*/  IADD3.X R174, R174, UR8, RZ, P0, !PT ;  /* 0x00000008aeae7c10 */ /* 0x000fc600087fe4ff */
[----:B------:R-:W2:Y:S01]  /*25c90*/  LDL.LU R172, [R1+0xb70] ;  /* 0x000b700001ac7983 */ /* 0x000ea20000300800 */
[----:B-1----:R-:W-:-:S03]  /*25ca0*/  IMAD.U32 R2, RZ, RZ, UR6 ;  /* 0x00000006ff027e24 */ /* 0x002fc6000f8e00ff */
[----:B------:R-:W-:Y:S01]  /*25cb0*/  STL [R1+0xaf4], R162 ;  /* 0x000af4a201007387 */ /* 0x000fe20000100800 */
[----:B------:R-:W-:-:S03]  /*25cc0*/  IMAD R2, R2, 0x8000, R167 ;  /* 0x0000800002027824 */ /* 0x000fc600078e02a7 */
[----:B------:R-:W-:Y:S01]  /*25cd0*/  STL [R1+0xad0], R174 ;  /* 0x000ad0ae01007387 */ /* 0x000fe20000100800 */
[----:B------:R-:W-:-:S03]  /*25ce0*/  IMAD.MOV.U32 R92, RZ, RZ, R171 ;  /* 0x000000ffff5c7224 */ /* 0x000fc600078e00ab */
[----:B------:R-:W2:Y:S04]  /*25cf0*/  LDL.LU R167, [R1+0xbb4] ;  /* 0x000bb40001a77983 */ /* 0x000ea80000300800 */
[----:B------:R-:W2:Y:S01]  /*25d00*/  LDL.LU R0, [R1+0xb90] ;  /* 0x000b900001007983 */ /* 0x000ea20000300800 */
[----:B------:R-:W-:Y:S02]  /*25d10*/  IADD3 R94, P0, R94, UR9, RZ ;  /* 0x000000095e5e7c10 */ /* 0x000fe4000ff1e0ff */
[----:B------:R-:W-:-:S03]  /*25d20*/  IADD3.X R166, R166, UR8, RZ, P1, !PT ;  /* 0x00000008a6a67c10 */ /* 0x000fc60008ffe4ff */
[----:B------:R-:W-:Y:S04]  /*25d30*/  STL [R1+0xb14], R94 ;  /* 0x000b145e01007387 */ /* 0x000fe80000100800 */
[----:B------:R1:W-:Y:S04]  /*25d40*/  STL [R1+0xaf0], R166 ;  /* 0x000af0a601007387 */ /* 0x0003e80000100800 */
[----:B------:R-:W2:Y:S04]  /*25d50*/  LDL.LU R171, [R1+0xbb0] ;  /* 0x000bb00001ab7983 */ /* 0x000ea80000300800 */
[----:B------:R-:W2:Y:S01]  /*25d60*/  LDL.LU R3, [R1+0xbd4] ;  /* 0x000bd40001037983 */ /* 0x000ea20000300800 */
[----:B------:R-:W-:-:S05]  /*25d70*/  IMAD.MOV.U32 R93, RZ, RZ, R174 ;  /* 0x000000ffff5d7224 */ /* 0x000fca00078e00ae */
[----:B------:R1:W-:Y:S02]  /*25d80*/  LDGSTS.E [R2+0x100], [R92.64], P3 ;  /* 0x001000005c027fae */ /* 0x0003e4000992184a */
[----:B-1----:R-:W-:Y:S02]  /*25d90*/  IMAD.MOV.U32 R93, RZ, RZ, R166 ;  /* 0x000000ffff5d7224 */ /* 0x002fe400078e00a6 */
[----:B------:R-:W2:Y:S01]  /*25da0*/  LDL.LU R166, [R1+0xbd0] ;  /* 0x000bd00001a67983 */ /* 0x000ea20000300800 */
[----:B------:R-:W-:-:S05]  /*25db0*/  IMAD.MOV.U32 R92, RZ, RZ, R162 ;  /* 0x000000ffff5c7224 */ /* 0x000fca00078e00a2 */
[----:B------:R1:W-:Y:S01]  /*25dc0*/  LDGSTS.E [R2+0x500], [R92.64], P3 ;  /* 0x005000005c027fae */ /* 0x0003e2000992184a */
[----:B----4-:R-:W-:Y:S02]  /*25dd0*/  IADD3 R95, P1, R95, UR9, RZ ;  /* 0x000000095f5f7c10 */ /* 0x010fe4000ff3e0ff */
[----:B------:R-:W-:-:S03]  /*25de0*/  IADD3.X R170, R170, UR8, RZ, P0, !PT ;  /* 0x00000008aaaa7c10 */ /* 0x000fc600087fe4ff */
[----:B------:R-:W-:Y:S04]  /*25df0*/  STL [R1+0xb34], R95 ;  /* 0x000b345f01007387 */ /* 0x000fe80000100800 */
[----:B------:R4:W-:Y:S04]  /*25e00*/  STL [R1+0xb10], R170 ;  /* 0x000b10aa01007387 */ /* 0x0009e80000100800 */
[----:B------:R-:W2:Y:S01]  /*25e10*/  LDL.LU R162, [R1+0xbf4] ;  /* 0x000bf40001a27983 */ /* 0x000ea20000300800 */
[----:B-1----:R-:W-:Y:S02]  /*25e20*/  IMAD.MOV.U32 R92, RZ, RZ, R94 ;  /* 0x000000ffff5c7224 */ /* 0x002fe400078e005e */
[----:B------:R-:W-:-:S02]  /*25e30*/  IMAD.MOV.U32 R93, RZ, RZ, R170 ;  /* 0x000000ffff5d7224 */ /* 0x000fc400078e00aa */
[----:B----4-:R-:W4:Y:S04]  /*25e40*/  LDL.LU R170, [R1+0xbf0] ;  /* 0x000bf00001aa7983 */ /* 0x010f280000300800 */
[----:B------:R1:W-:Y:S02]  /*25e50*/  LDGSTS.E [R2+0x900], [R92.64], P3 ;  /* 0x009000005c027fae */ /* 0x0003e4000992184a */
[----:B-1----:R-:W-:Y:S01]  /*25e60*/  IMAD.MOV.U32 R92, RZ, RZ, R95 ;  /* 0x000000ffff5c7224 */ /* 0x002fe200078e005f */
[----:B---3--:R-:W-:Y:S02]  /*25e70*/  IADD3 R161, P0, R161, UR9, RZ ;  /* 0x00000009a1a17c10 */ /* 0x008fe4000ff1e0ff */
[----:B--2---:R-:W-:-:S03]  /*25e80*/  IADD3.X R165, R165, UR8, RZ, P1, !PT ;  /* 0x00000008a5a57c10 */ /* 0x004fc60008ffe4ff */
[----:B------:R-:W-:Y:S04]  /*25e90*/  STL [R1+0xb54], R161 ;  /* 0x000b54a101007387 */ /* 0x000fe80000100800 */
[----:B------:R1:W-:Y:S01]  /*25ea0*/  STL [R1+0xb30], R165 ;  /* 0x000b30a501007387 */ /* 0x0003e20000100800 */
[----:B------:R-:W-:-:S03]  /*25eb0*/  IMAD.MOV.U32 R93, RZ, RZ, R165 ;  /* 0x000000ffff5d7224 */ /* 0x000fc600078e00a5 */
[----:B------:R-:W2:Y:S04]  /*25ec0*/  LDL.LU R94, [R1+0xc14] ;  /* 0x000c1400015e7983 */ /* 0x000ea80000300800 */
[----:B------:R-:W3:Y:S04]  /*25ed0*/  LDL.LU R95, [R1+0xc34] ;  /* 0x000c3400015f7983 */ /* 0x000ee80000300800 */
[----:B------:R1:W-:Y:S01]  /*25ee0*/  LDGSTS.E [R2+0xd00], [R92.64], P3 ;  /* 0x00d000005c027fae */ /* 0x0003e2000992184a */
[----:B------:R-:W-:Y:S02]  /*25ef0*/  IADD3 R163, P1, R163, UR9, RZ ;  /* 0x00000009a3a37c10 */ /* 0x000fe4000ff3e0ff */
[----:B------:R-:W-:-:S03]  /*25f00*/  IADD3.X R164, R164, UR8, RZ, P0, !PT ;  /* 0x00000008a4a47c10 */ /* 0x000fc600087fe4ff */
[----:B------:R-:W-:Y:S04]  /*25f10*/  STL [R1+0xb74], R163 ;  /* 0x000b74a301007387 */ /* 0x000fe80000100800 */
[----:B------:R1:W-:Y:S02]  /*25f20*/  STL [R1+0xb50], R164 ;  /* 0x000b50a401007387 */ /* 0x0003e40000100800 */
[----:B-1----:R-:W-:Y:S02]  /*25f30*/  IMAD.MOV.U32 R92, RZ, RZ, R161 ;  /* 0x000000ffff5c7224 */ /* 0x002fe400078e00a1 */
[----:B------:R-:W-:Y:S01]  /*25f40*/  IMAD.MOV.U32 R93, RZ, RZ, R164 ;  /* 0x000000ffff5d7224 */ /* 0x000fe200078e00a4 */
[----:B------:R-:W3:Y:S04]  /*25f50*/  LDL.LU R165, [R1+0xc10] ;  /* 0x000c100001a57983 */ /* 0x000ee80000300800 */
[----:B------:R1:W-:Y:S02]  /*25f60*/  LDGSTS.E [R2+0x1100], [R92.64], P3 ;  /* 0x011000005c027fae */ /* 0x0003e4000992184a */
[----:B-1----:R-:W-:Y:S01]  /*25f70*/  IMAD.MOV.U32 R92, RZ, RZ, R163 ;  /* 0x000000ffff5c7224 */ /* 0x002fe200078e00a3 */
[----:B------:R-:W-:-:S02]  /*25f80*/  IADD3 R168, P0, R168, UR9, RZ ;  /* 0x00000009a8a87c10 */ /* 0x000fc4000ff1e0ff */
[----:B------:R-:W-:-:S03]  /*25f90*/  IADD3.X R172, R172, UR8, RZ, P1, !PT ;  /* 0x00000008acac7c10 */ /* 0x000fc60008ffe4ff */
[----:B------:R1:W-:Y:S04]  /*25fa0*/  STL [R1+0xb94], R168 ;  /* 0x000b94a801007387 */ /* 0x0003e80000100800 */
[----:B------:R-:W-:Y:S01]  /*25fb0*/  STL [R1+0xb70], R172 ;  /* 0x000b70ac01007387 */ /* 0x000fe20000100800 */
[----:B------:R-:W-:-:S03]  /*25fc0*/  IMAD.MOV.U32 R93, RZ, RZ, R172 ;  /* 0x000000ffff5d7224 */ /* 0x000fc600078e00ac */
[----:B------:R-:W3:Y:S04]  /*25fd0*/  LDL.LU R161, [R1+0xc30] ;  /* 0x000c300001a17983 */ /* 0x000ee80000300800 */
[----:B------:R-:W3:Y:S01]  /*25fe0*/  LDL.LU R164, [R1+0xc54] ;  /* 0x000c540001a47983 */ /* 0x000ee20000300800 */
[----:B------:R-:W-:Y:S02]  /*25ff0*/  IADD3 R167, P1, R167, UR9, RZ ;  /* 0x00000009a7a77c10 */ /* 0x000fe4000ff3e0ff */
[----:B------:R-:W-:Y:S01]  /*26000*/  IADD3.X R0, R0, UR8, RZ, P0, !PT ;  /* 0x0000000800007c10 */ /* 0x000fe200087fe4ff */
[----:B------:R1:W-:Y:S04]  /*26010*/  LDGSTS.E [R2+0x1500], [R92.64], P3 ;  /* 0x015000005c027fae */ /* 0x0003e8000992184a */
[----:B------:R-:W3:Y:S04]  /*26020*/  LDL.LU R163, [R1+0xc74] ;  /* 0x000c740001a37983 */ /* 0x000ee80000300800 */
[----:B------:R-:W-:Y:S01]  /*26030*/  STL [R1+0xbb4], R167 ;  /* 0x000bb4a701007387 */ /* 0x000fe20000100800 */
[----:B-1----:R-:W-:-:S02]  /*26040*/  IMAD.MOV.U32 R92, RZ, RZ, R168 ;  /* 0x000000ffff5c7224 */ /* 0x002fc400078e00a8 */
[----:B------:R-:W-:Y:S01]  /*26050*/  IMAD.MOV.U32 R93, RZ, RZ, R0 ;  /* 0x000000ffff5d7224 */ /* 0x000fe200078e0000 */
[----:B------:R-:W-:Y:S01]  /*26060*/  IADD3.X R171, R171, UR8, RZ, P1, !PT ;  /* 0x00000008abab7c10 */ /* 0x000fe20008ffe4ff */
[----:B------:R1:W-:Y:S01]  /*26070*/  STL [R1+0xb90], R0 ;  /* 0x000b900001007387 */ /* 0x0003e20000100800 */
[----:B------:R-:W-:-:S03]  /*26080*/  IADD3 R3, P0, R3, UR9, RZ ;  /* 0x0000000903037c10 */ /* 0x000fc6000ff1e0ff */
[----:B------:R-:W3:Y:S04]  /*26090*/  LDL.LU R168, [R1+0xc50] ;  /* 0x000c500001a87983 */ /* 0x000ee80000300800 */
[----:B------:R-:W-:Y:S04]  /*260a0*/  STL [R1+0xbd4], R3 ;  /* 0x000bd40301007387 */ /* 0x000fe80000100800 */
[----:B------:R4:W-:Y:S04]  /*260b0*/  STL [R1+0xbb0], R171 ;  /* 0x000bb0ab01007387 */ /* 0x0009e80000100800 */
[----:B------:R1:W-:Y:S04]  /*260c0*/  LDGSTS.E [R2+0x1900], [R92.64], P3 ;  /* 0x019000005c027fae */ /* 0x0003e8000992184a */
[----:B-1----:R-:W3:Y:S01]  /*260d0*/  LDL.LU R0, [R1+0xc94] ;  /* 0x000c940001007983 */ /* 0x002ee20000300800 */
[----:B------:R-:W-:-:S03]  /*260e0*/  IMAD.MOV.U32 R92, RZ, RZ, R167 ;  /* 0x000000ffff5c7224 */ /* 0x000fc600078e00a7 */
[----:B------:R-:W3:Y:S01]  /*260f0*/  LDL.LU R167, [R1+0xc70] ;  /* 0x000c700001a77983 */ /* 0x000ee20000300800 */
[----:B------:R-:W-:Y:S01]  /*26100*/  IADD3.X R166, R166, UR8, RZ, P0, !PT ;  /* 0x00000008a6a67c10 */ /* 0x000fe200087fe4ff */
[----:B------:R-:W-:-:S05]  /*26110*/  IMAD.MOV.U32 R93, RZ, RZ, R171 ;  /* 0x000000ffff5d7224 */ /* 0x000fca00078e00ab */
[----:B------:R1:W-:Y:S02]  /*26120*/  LDGSTS.E [R2+0x1d00], [R92.64], P3 ;  /* 0x01d000005c027fae */ /* 0x0003e4000992184a */
[----:B-1----:R-:W-:Y:S01]  /*26130*/  IMAD.MOV.U32 R93, RZ, RZ, R166 ;  /* 0x000000ffff5d7224 */ /* 0x002fe200078e00a6 */
[----:B------:R-:W-:-:S05]  /*26140*/  IADD3 R162, P1, R162, UR9, RZ ;  /* 0x00000009a2a27c10 */ /* 0x000fca000ff3e0ff */
[----:B------:R-:W-:Y:S04]  /*26150*/  STL [R1+0xbf4], R162 ;  /* 0x000bf4a201007387 */ /* 0x000fe80000100800 */
[----:B------:R1:W-:Y:S04]  /*26160*/  STL [R1+0xbd0], R166 ;  /* 0x000bd0a601007387 */ /* 0x0003e80000100800 */
[----:B----4-:R-:W4:Y:S04]  /*26170*/  LDL.LU R171, [R1+0xcb4] ;  /* 0x000cb40001ab7983 */ /* 0x010f280000300800 */
[----:B-1----:R-:W4:Y:S01]  /*26180*/  LDL.LU R166, [R1+0xc90] ;  /* 0x000c900001a67983 */ /* 0x002f220000300800 */
[----:B------:R-:W-:Y:S01]  /*26190*/  IADD3.X R170, R170, UR8, RZ, P1, !PT ;  /* 0x00000008aaaa7c10 */ /* 0x000fe20008ffe4ff */
[----:B------:R-:W-:-:S05]  /*261a0*/  IMAD.MOV.U32 R92, RZ, RZ, R3 ;  /* 0x000000ffff5c7224 */ /* 0x000fca00078e0003 */
[----:B------:R1:W-:Y:S02]  /*261b0*/  LDGSTS.E [R2+0x2100], [R92.64], P3 ;  /* 0x021000005c027fae */ /* 0x0003e4000992184a */
[----:B-1----:R-:W-:Y:S02]  /*261c0*/  IMAD.MOV.U32 R92, RZ, RZ, R162 ;  /* 0x000000ffff5c7224 */ /* 0x002fe400078e00a2 */
[----:B------:R-:W-:-:S05]  /*261d0*/  IMAD.MOV.U32 R93, RZ, RZ, R170 ;  /* 0x000000ffff5d7224 */ /* 0x000fca00078e00aa */
[----:B------:R1:W-:Y:S01]  /*261e0*/  LDGSTS.E [R2+0x2500], [R92.64], P3 ;  /* 0x025000005c027fae */ /* 0x0003e2000992184a */
[----:B--2---:R-:W-:-:S05]  /*261f0*/  IADD3 R94, P0, R94, UR9, RZ ;  /* 0x000000095e5e7c10 */ /* 0x004fca000ff1e0ff */
[----:B------:R-:W-:Y:S04]  /*26200*/  STL [R1+0xc14], R94 ;  /* 0x000c145e01007387 */ /* 0x000fe80000100800 */
[----:B------:R-:W-:Y:S01]  /*26210*/  STL [R1+0xbf0], R170 ;  /* 0x000bf0aa01007387 */ /* 0x000fe20000100800 */
[----:B---3--:R-:W-:-:S03]  /*26220*/  IADD3 R95, P1, R95, UR9, RZ ;  /* 0x000000095f5f7c10 */ /* 0x008fc6000ff3e0ff */
[----:B------:R-:W2:Y:S04]  /*26230*/  LDL.LU R172, [R1+0xcb0] ;  /* 0x000cb00001ac7983 */ /* 0x000ea80000300800 */
[----:B------:R-:W3:Y:S01]  /*26240*/  LDL.LU R3, [R1+0xcd4] ;  /* 0x000cd40001037983 */ /* 0x000ee20000300800 */
[----:B-1----:R-:W-:-:S03]  /*26250*/  IMAD.MOV.U32 R92, RZ, RZ, R94 ;  /* 0x000000ffff5c7224 */ /* 0x002fc600078e005e */
[----:B------:R-:W3:Y:S01]  /*26260*/  LDL.LU R162, [R1+0xcf4] ;  /* 0x000cf40001a27983 */ /* 0x000ee20000300800 */
[----:B------:R-:W-:-:S03]  /*26270*/  IADD3.X R165, R165, UR8, RZ, P0, !PT ;  /* 0x00000008a5a57c10 */ /* 0x000fc600087fe4ff */
[----:B------:R-:W-:Y:S02]  /*26280*/  STL [R1+0xc34], R95 ;  /* 0x000c345f01007387 */ /* 0x000fe40000100800 */
[----:B------:R-:W-:Y:S02]  /*26290*/  IMAD.MOV.U32 R93, RZ, RZ, R165 ;  /* 0x000000ffff5d7224 */ /* 0x000fe400078e00a5 */
[----:B------:R1:W-:Y:S04]  /*262a0*/  STL [R1+0xc10], R165 ;  /* 0x000c10a501007387 */ /* 0x0003e80000100800 */
[----:B------:R1:W-:Y:S04]  /*262b0*/  LDGSTS.E [R2+0x2900], [R92.64], P3 ;  /* 0x029000005c027fae */ /* 0x0003e8000992184a */
[----:B-1----:R-:W3:Y:S01]  /*262c0*/  LDL.LU R165, [R1+0xcd0] ;  /* 0x000cd00001a57983 */ /* 0x002ee20000300800 */
[----:B------:R-:W-:Y:S01]  /*262d0*/  IMAD.MOV.U32 R92, RZ, RZ, R95 ;  /* 0x000000ffff5c7224 */ /* 0x000fe200078e005f */
[----:B------:R-:W-:-:S02]  /*262e0*/  IADD3.X R161, R161, UR8, RZ, P1, !PT ;  /* 0x00000008a1a17c10 */ /* 0x000fc40008ffe4ff */
[----:B------:R-:W-:-:S05]  /*262f0*/  IADD3 R164, P0, R164, UR9, RZ ;  /* 0x00000009a4a47c10 */ /* 0x000fca000ff1e0ff */
[----:B------:R-:W-:Y:S04]  /*26300*/  STL [R1+0xc54], R164 ;  /* 0x000c54a401007387 */ /* 0x000fe80000100800 */
[----:B------:R1:W-:Y:S01]  /*26310*/  STL [R1+0xc30], R161 ;  /* 0x000c30a101007387 */ /* 0x0003e20000100800 */
[----:B------:R-:W-:-:S03]  /*26320*/  IADD3 R163, P1, R163, UR9, RZ ;  /* 0x00000009a3a37c10 */ /* 0x000fc6000ff3e0ff */
[----:B------:R-:W3:Y:S01]  /*26330*/  LDL.LU R170, [R1+0xcf0] ;  /* 0x000cf00001aa7983 */ /* 0x000ee20000300800 */
[----:B------:R-:W-:-:S03]  /*26340*/  IMAD.MOV.U32 R93, RZ, RZ, R161 ;  /* 0x000000ffff5d7224 */ /* 0x000fc600078e00a1 */
[----:B------:R-:W3:Y:S04]  /*26350*/  LDL.LU R94, [R1+0xd14] ;  /* 0x000d1400015e7983 */ /* 0x000ee80000300800 */
[----:B-1----:R-:W3:Y:S01]  /*26360*/  LDL.LU R161, [R1+0xd10] ;  /* 0x000d100001a17983 */ /* 0x002ee20000300800 */
[----:B------:R-:W-:-:S03]  /*26370*/  IADD3.X R168, R168, UR8, RZ, P0, !PT ;  /* 0x00000008a8a87c10 */ /* 0x000fc600087fe4ff */
[----:B------:R-:W-:Y:S04]  /*26380*/  STL [R1+0xc74], R163 ;  /* 0x000c74a301007387 */ /* 0x000fe80000100800 */
[----:B------:R1:W-:Y:S04]  /*26390*/  STL [R1+0xc50], R168 ;  /* 0x000c50a801007387 */ /* 0x0003e80000100800 */
[----:B------:R1:W-:Y:S04]  /*263a0*/  LDGSTS.E [R2+0x2d00], [R92.64], P3 ;  /* 0x02d000005c027fae */ /* 0x0003e8000992184a */
[----:B------:R-:W3:Y:S01]  /*263b0*/  LDL.LU R95, [R1+0xd34] ;  /* 0x000d3400015f7983 */ /* 0x000ee20000300800 */
[----:B------:R-:W-:Y:S01]  /*263c0*/  IADD3 R0, P0, R0, UR9, RZ ;  /* 0x0000000900007c10 */ /* 0x000fe2000ff1e0ff */
[----:B-1----:R-:W-:-:S02]  /*263d0*/  IMAD.MOV.U32 R93, RZ, RZ, R168 ;  /* 0x000000ffff5d7224 */ /* 0x002fc400078e00a8 */
[----:B------:R-:W3:Y:S01]  /*263e0*/  LDL.LU R168, [R1+0xd30] ;  /* 0x000d300001a87983 */ /* 0x000ee20000300800 */
[----:B------:R-:W-:-:S03]  /*263f0*/  IADD3.X R167, R167, UR8, RZ, P1, !PT ;  /* 0x00000008a7a77c10 */ /* 0x000fc60008ffe4ff */
[----:B------:R-:W-:Y:S01]  /*26400*/  STL [R1+0xc94], R0 ;  /* 0x000c940001007387 */ /* 0x000fe20000100800 */
[----:B------:R-:W-:-:S03]  /*26410*/  IMAD.MOV.U32 R92, RZ, RZ, R164 ;  /* 0x000000ffff5c7224 */ /* 0x000fc600078e00a4 */
[----:B------:R1:W-:Y:S04]  /*26420*/  STL [R1+0xc70], R167 ;  /* 0x000c70a701007387 */ /* 0x0003e80000100800 */
[----:B------:R-:W3:Y:S04]  /*26430*/  LDL.LU R164, [R1+0xd54] ;  /* 0x000d540001a47983 */ /* 0x000ee80000300800 */
[----:B------:R1:W-:Y:S02]  /*26440*/  LDGSTS.E [R2+0x3100], [R92.64], P3 ;  /* 0x031000005c027fae */ /* 0x0003e4000992184a */
[----:B-1----:R-:W-:-:S02]  /*26450*/  IMAD.MOV.U32 R92, RZ, RZ, R163 ;  /* 0x000000ffff5c7224 */ /* 0x002fc400078e00a3 */
[----:B------:R-:W3:Y:S01]  /*26460*/  LDL.LU R163, [R1+0xd74] ;  /* 0x000d740001a37983 */ /* 0x000ee20000300800 */
[----:B------:R-:W-:-:S05]  /*26470*/  IMAD.MOV.U32 R93, RZ, RZ, R167 ;  /* 0x000000ffff5d7224 */ /* 0x000fca00078e00a7 */
[----:B------:R1:W-:Y:S01]  /*26480*/  LDGSTS.E [R2+0x3500], [R92.64], P3 ;  /* 0x035000005c027fae */ /* 0x0003e2000992184a */
[----:B----4-:R-:W-:Y:S02]  /*26490*/  IADD3 R171, P1, R171, UR9, RZ ;  /* 0x00000009abab7c10 */ /* 0x010fe4000ff3e0ff */
[----:B------:R-:W-:-:S03]  /*264a0*/  IADD3.X R166, R166, UR8, RZ, P0, !PT ;  /* 0x00000008a6a67c10 */ /* 0x000fc600087fe4ff */
[----:B------:R-:W-:Y:S04]  /*264b0*/  STL [R1+0xcb4], R171 ;  /* 0x000cb4ab01007387 */ /* 0x000fe80000100800 */
[----:B------:R4:W-:Y:S04]  /*264c0*/  STL [R1+0xc90], R166 ;  /* 0x000c90a601007387 */ /* 0x0009e80000100800 */
[----:B------:R-:W3:Y:S01]  /*264d0*/  LDL.LU R167, [R1+0xd50] ;  /* 0x000d500001a77983 */ /* 0x000ee20000300800 */
[----:B-1----:R-:W-:Y:S02]  /*264e0*/  IMAD.MOV.U32 R92, RZ, RZ, R0 ;  /* 0x000000ffff5c7224 */ /* 0x002fe400078e0000 */
[----:B------:R-:W-:-:S05]  /*264f0*/  IMAD.MOV.U32 R93, RZ, RZ, R166 ;  /* 0x000000ffff5d7224 */ /* 0x000fca00078e00a6 */
[----:B------:R1:W-:Y:S02]  /*26500*/  LDGSTS.E [R2+0x3900], [R92.64], P3 ;  /* 0x039000005c027fae */ /* 0x0003e4000992184a */
[----:B-1----:R-:W-:Y:S01]  /*26510*/  IMAD.MOV.U32 R92, RZ, RZ, R171 ;  /* 0x000000ffff5c7224 */ /* 0x002fe200078e00ab */
[----:B--2---:R-:W-:Y:S02]  /*26520*/  IADD3.X R172, R172, UR8, RZ, P1, !PT ;  /* 0x00000008acac7c10 */ /* 0x004fe40008ffe4ff */
[----:B---3--:R-:W-:-:S05]  /*26530*/  IADD3 R3, P0, R3, UR9, RZ ;  /* 0x0000000903037c10 */ /* 0x008fca000ff1e0ff */
[----:B------:R-:W-:Y:S04]  /*26540*/  STL [R1+0xcd4], R3 ;  /* 0x000cd40301007387 */ /* 0x000fe80000100800 */
[----:B------:R-:W-:Y:S01]  /*26550*/  STL [R1+0xcb0], R172 ;  /* 0x000cb0ac01007387 */ /* 0x000fe20000100800 */
[----:B------:R-:W-:-:S03]  /*26560*/  IADD3 R162, P1, R162, UR9, RZ ;  /* 0x00000009a2a27c10 */ /* 0x000fc6000ff3e0ff */
[----:B----4-:R-:W2:Y:S01]  /*26570*/  LDL.LU R166, [R1+0xd70] ;  /* 0x000d700001a67983 */ /* 0x010ea20000300800 */
[----:B------:R-:W-:-:S03]  /*26580*/  IMAD.MOV.U32 R93, RZ, RZ, R172 ;  /* 0x000000ffff5d7224 */ /* 0x000fc600078e00ac */
[----:B------:R-:W3:Y:S04]  /*26590*/  LDL.LU R0, [R1+0xd94] ;  /* 0x000d940001007983 */ /* 0x000ee80000300800 */
[----:B------:R-:W4:Y:S01]  /*265a0*/  LDL.LU R171, [R1+0xdb4] ;  /* 0x000db40001ab7983 */ /* 0x000f220000300800 */
[----:B------:R-:W-:-:S03]  /*265b0*/  IADD3.X R165, R165, UR8, RZ, P0, !PT ;  /* 0x00000008a5a57c10 */ /* 0x000fc600087fe4ff */
[----:B------:R-:W-:Y:S04]  /*265c0*/  STL [R1+0xcf4], R162 ;  /* 0x000cf4a201007387 */ /* 0x000fe80000100800 */
[----:B------:R1:W-:Y:S04]  /*265d0*/  LDGSTS.E [R2+0x3d00], [R92.64], P3 ;  /* 0x03d000005c027fae */ /* 0x0003e8000992184a */
[----:B------:R1:W-:Y:S02]  /*265e0*/  STL [R1+0xcd0], R165 ;  /* 0x000cd0a501007387 */ /* 0x0003e40000100800 */
[----:B-1----:R-:W-:-:S02]  /*265f0*/  IMAD.MOV.U32 R92, RZ, RZ, R3 ;  /* 0x000000ffff5c7224 */ /* 0x002fc400078e0003 */
[----:B------:R-:W-:Y:S02]  /*26600*/  IMAD.MOV.U32 R93, RZ, RZ, R165 ;  /* 0x000000ffff5d7224 */ /* 0x000fe400078e00a5 */
[----:B------:R-:W4:Y:S04]  /*26610*/  LDL.LU R165, [R1+0xd90] ;  /* 0x000d900001a57983 */ /* 0x000f280000300800 */
[----:B------:R1:W-:Y:S01]  /*26620*/  LDGSTS.E [R2+0x4100], [R92.64], P3 ;  /* 0x041000005c027fae */ /* 0x0003e2000992184a */
[----:B------:R-:W-:Y:S02]  /*26630*/  IADD3.X R170, R170, UR8, RZ, P1, !PT ;  /* 0x00000008aaaa7c10 */ /* 0x000fe40008ffe4ff */
[----:B------:R-:W-:Y:S01]  /*26640*/  IADD3 R94, P0, R94, UR9, RZ ;  /* 0x000000095e5e7c10 */ /* 0x000fe2000ff1e0ff */
[----:B-1----:R-:W-:-:S04]  /*26650*/  IMAD.MOV.U32 R92, RZ, RZ, R162 ;  /* 0x000000ffff5c7224 */ /* 0x002fc800078e00a2 */
[----:B------:R-:W-:Y:S01]  /*26660*/  STL [R1+0xd14], R94 ;  /* 0x000d145e01007387 */ /* 0x000fe20000100800 */
[----:B------:R-:W-:-:S03]  /*26670*/  IADD3.X R161, R161, UR8, RZ, P0, !PT ;  /* 0x00000008a1a17c10 */ /* 0x000fc600087fe4ff */
[----:B------:R-:W-:Y:S01]  /*26680*/  STL [R1+0xcf0], R170 ;  /* 0x000cf0aa01007387 */ /* 0x000fe20000100800 */
[----:B------:R-:W-:-:S03]  /*26690*/  IMAD.MOV.U32 R93, RZ, RZ, R170 ;  /* 0x000000ffff5d7224 */ /* 0x000fc600078e00aa */
[----:B------:R-:W4:Y:S04]  /*266a0*/  LDL.LU R3, [R1+0xdd4] ;  /* 0x000dd40001037983 */ /* 0x000f280000300800 */
[----:B------:R-:W4:Y:S01]  /*266b0*/  LDL.LU R172, [R1+0xdb0] ;  /* 0x000db00001ac7983 */ /* 0x000f220000300800 */
[----:B------:R-:W-:-:S03]  /*266c0*/  IADD3 R95, P1, R95, UR9, RZ ;  /* 0x000000095f5f7c10 */ /* 0x000fc6000ff3e0ff */
[----:B------:R1:W-:Y:S04]  /*266d0*/  LDGSTS.E [R2+0x4500], [R92.64], P3 ;  /* 0x045000005c027fae */ /* 0x0003e8000992184a */
[----:B------:R-:W-:Y:S04]  /*266e0*/  STL [R1+0xd34], R95 ;  /* 0x000d345f01007387 */ /* 0x000fe80000100800 */
[----:B------:R1:W-:Y:S01]  /*266f0*/  STL [R1+0xd10], R161 ;  /* 0x000d10a101007387 */ /* 0x0003e20000100800 */
[----:B------:R-:W-:-:S03]  /*26700*/  IADD3.X R168, R168, UR8, RZ, P1, !PT ;  /* 0x00000008a8a87c10 */ /* 0x000fc60008ffe4ff */
[----:B------:R-:W4:Y:S01]  /*26710*/  LDL.LU R162, [R1+0xdf4] ;  /* 0x000df40001a27983 */ /* 0x000f220000300800 */
[----:B-1----:R-:W-:Y:S01]  /*26720*/  IMAD.MOV.U32 R93, RZ, RZ, R161 ;  /* 0x000000ffff5d7224 */ /* 0x002fe200078e00a1 */
[----:B------:R-:W-:Y:S02]  /*26730*/  IADD3 R164, P0, R164, UR9, RZ ;  /* 0x00000009a4a47c10 */ /* 0x000fe4000ff1e0ff */
[----:B------:R-:W4:Y:S01]  /*26740*/  LDL.LU R161, [R1+0xdd0] ;  /* 0x000dd00001a17983 */ /* 0x000f220000300800 */
[----:B------:R-:W-:-:S03]  /*26750*/  IMAD.MOV.U32 R92, RZ, RZ, R94 ;  /* 0x000000ffff5c7224 */ /* 0x000fc600078e005e */
[----:B------:R-:W-:Y:S04]  /*26760*/  STL [R1+0xd54], R164 ;  /* 0x000d54a401007387 */ /* 0x000fe80000100800 */
[----:B------:R1:W-:Y:S04]  /*26770*/  STL [R1+0xd30], R168 ;  /* 0x000d30a801007387 */ /* 0x0003e80000100800 */
[----:B------:R-:W4:Y:S04]  /*26780*/  LDL.LU R170, [R1+0xdf0] ;  /* 0x000df00001aa7983 */ /* 0x000f280000300800 */
[----:B------:R-:W4:Y:S01]  /*26790*/  LDL.LU R94, [R1+0xe14] ;  /* 0x000e1400015e7983 */ /* 0x000f220000300800 */
[----:B------:R-:W-:-:S03]  /*267a0*/  IADD3 R163, P1, R163, UR9, RZ ;  /* 0x00000009a3a37c10 */ /* 0x000fc6000ff3e0ff */
[----:B------:R1:W-:Y:S02]  /*267b0*/  LDGSTS.E [R2+0x4900], [R92.64], P3 ;  /* 0x049000005c027fae */ /* 0x0003e4000992184a */
[----:B-1----:R-:W-:Y:S02]  /*267c0*/  IMAD.MOV.U32 R92, RZ, RZ, R95 ;  /* 0x000000ffff5c7224 */ /* 0x002fe400078e005f */
[----:B------:R-:W4:Y:S01]  /*267d0*/  LDL.LU R95, [R1+0xe34] ;  /* 0x000e3400015f7983 */ /* 0x000f220000300800 */
[----:B------:R-:W-:-:S03]  /*267e0*/  IMAD.MOV.U32 R93, RZ, RZ, R168 ;  /* 0x000000ffff5d7224 */ /* 0x000fc600078e00a8 */
[----:B------:R-:W-:Y:S04]  /*267f0*/  STL [R1+0xd74], R163 ;  /* 0x000d74a301007387 */ /* 0x000fe80000100800 */
[----:B------:R1:W-:Y:S01]  /*26800*/  LDGSTS.E [R2+0x4d00], [R92.64], P3 ;  /* 0x04d000005c027fae */ /* 0x0003e2000992184a */
[----:B------:R-:W-:-:S05]  /*26810*/  IADD3.X R167, R167, UR8, RZ, P0, !PT ;  /* 0x00000008a7a77c10 */ /* 0x000fca00087fe4ff */
[----:B------:R2:W-:Y:S04]  /*26820*/  STL [R1+0xd50], R167 ;  /* 0x000d50a701007387 */ /* 0x0005e80000100800 */
[----:B------:R-:W4:Y:S01]  /*26830*/  LDL.LU R168, [R1+0xe10] ;  /* 0x000e100001a87983 */ /* 0x000f220000300800 */
[----:B-1----:R-:W-:Y:S02]  /*26840*/  IMAD.MOV.U32 R92, RZ, RZ, R164 ;  /* 0x000000ffff5c7224 */ /* 0x002fe400078e00a4 */
[----:B------:R-:W-:-:S05]  /*26850*/  IMAD.MOV.U32 R93, RZ, RZ, R167 ;  /* 0x000000ffff5d7224 */ /* 0x000fca00078e00a7 */
[----:B------:R1:W-:Y:S02]  /*26860*/  LDGSTS.E [R2+0x5100], [R92.64], P3 ;  /* 0x051000005c027fae */ /* 0x0003e4000992184a */
[----:B-1----:R-:W-:Y:S01]  /*26870*/  IMAD.MOV.U32 R92, RZ, RZ, R163 ;  /* 0x000000ffff5c7224 */ /* 0x002fe200078e00a3 */
[----:B--2---:R-:W-:Y:S02]  /*26880*/  IADD3.X R166, R166, UR8, RZ, P1, !PT ;  /* 0x00000008a6a67c10 */ /* 0x004fe40008ffe4ff */
[----:B---3--:R-:W-:-:S03]  /*26890*/  IADD3 R0, P0, R0, UR9, RZ ;  /* 0x0000000900007c10 */ /* 0x008fc6000ff1e0ff */
[----:B------:R-:W-:Y:S02]  /*268a0*/  IMAD.MOV.U32 R93, RZ, RZ, R166 ;  /* 0x000000ffff5d7224 */ /* 0x000fe400078e00a6 */
[----:B------:R-:W-:Y:S01]  /*268b0*/  STL [R1+0xd94], R0 ;  /* 0x000d940001007387 */ /* 0x000fe20000100800 */
[----:B----4-:R-:W-:-:S03]  /*268c0*/  IADD3 R171, P1, R171, UR9, RZ ;  /* 0x00000009abab7c10 */ /* 0x010fc6000ff3e0ff */
[----:B------:R1:W-:Y:S04]  /*268d0*/  STL [R1+0xd70], R166 ;  /* 0x000d70a601007387 */ /* 0x0003e80000100800 */
[----:B------:R-:W2:Y:S04]  /*268e0*/  LDL.LU R167, [R1+0xe30] ;  /* 0x000e300001a77983 */ /* 0x000ea80000300800 */
[----:B------:R-:W3:Y:S04]  /*268f0*/  LDL.LU R164, [R1+0xe54] ;  /* 0x000e540001a47983 */ /* 0x000ee80000300800 */
[----:B-1----:R-:W4:Y:S01]  /*26900*/  LDL.LU R166, [R1+0xe50] ;  /* 0x000e500001a67983 */ /* 0x002f220000300800 */
[----:B------:R-:W-:-:S03]  /*26910*/  IADD3.X R165, R165, UR8, RZ, P0, !PT ;  /* 0x00000008a5a57c10 */ /* 0x000fc600087fe4ff */
[----:B------:R-:W-:Y:S04]  /*26920*/  STL [R1+0xdb4], R171 ;  /* 0x000db4ab01007387 */ /* 0x000fe80000100800 */
[----:B------:R1:W-:Y:S04]  /*26930*/  STL [R1+0xd90], R165 ;  /* 0x000d90a501007387 */ /* 0x0003e80000100800 */
[----:B------:R1:W-:Y:S04]  /*26940*/  LDGSTS.E [R2+0x5500], [R92.64], P3 ;  /* 0x055000005c027fae */ /* 0x0003e8000992184a */
[----:B------:R-:W4:Y:S01]  /*26950*/  LDL.LU R163, [R1+0xe74] ;  /* 0x000e740001a37983 */ /* 0x000f220000300800 */
[----:B-1----:R-:W-:-:S02]  /*26960*/  IMAD.MOV.U32 R93, RZ, RZ, R165 ;  /* 0x000000ffff5d7224 */ /* 0x002fc400078e00a5 */
[----:B------:R-:W-:Y:S01]  /*26970*/  IMAD.MOV.U32 R92, RZ, RZ, R0 ;  /* 0x000000ffff5c7224 */ /* 0x000fe200078e0000 */
[----:B------:R-:W4:Y:S04]  /*26980*/  LDL.LU R165, [R1+0xe70] ;  /* 0x000e700001a57983 */ /* 0x000f280000300800 */
[----:B------:R1:W-:Y:S01]  /*26990*/  LDGSTS.E [R2+0x5900], [R92.64], P3 ;  /* 0x059000005c027fae */ /* 0x0003e2000992184a */
[----:B------:R-:W-:Y:S02]  /*269a0*/  IADD3 R3, P0, R3, UR9, RZ ;  /* 0x0000000903037c10 */ /* 0x000fe4000ff1e0ff */
[----:B------:R-:W-:-:S03]  /*269b0*/  IADD3.X R172, R172, UR8, RZ, P1, !PT ;  /* 0x00000008acac7c10 */ /* 0x000fc60008ffe4ff */
[----:B------:R-:W-:Y:S04]  /*269c0*/  STL [R1+0xdd4], R3 ;  /* 0x000dd40301007387 */ /* 0x000fe80000100800 */
[----:B------:R-:W-:Y:S01]  /*269d0*/  STL [R1+0xdb0], R172 ;  /* 0x000db0ac01007387 */ /* 0x000fe20000100800 */
[----:B-1----:R-:W-:-:S03]  /*269e0*/  IMAD.MOV.U32 R92, RZ, RZ, R171 ;  /* 0x000000ffff5c7224 */ /* 0x002fc600078e00ab */
[----:B------:R-:W4:Y:S01]  /*269f0*/  LDL.LU R0, [R1+0xe94] ;  /* 0x000e940001007983 */ /* 0x000f220000300800 */
[----:B------:R-:W-:-:S05]  /*26a00*/  IMAD.MOV.U32 R93, RZ, RZ, R172 ;  /* 0x000000ffff5d7224 */ /* 0x000fca00078e00ac */
[----:B------:R1:W-:Y:S01]  /*26a10*/  LDGSTS.E [R2+0x5d00], [R92.64], P3 ;  /* 0x05d000005c027fae */ /* 0x0003e2000992184a */
[----:B------:R-:W-:-:S05]  /*26a20*/  IADD3 R162, P1, R162, UR9, RZ ;  /* 0x00000009a2a27c10 */ /* 0x000fca000ff3e0ff */
[----:B------:R-:W-:Y:S01]  /*26a30*/  STL [R1+0xdf4], R162 ;  /* 0x000df4a201007387 */ /* 0x000fe20000100800 */
[----:B------:R-:W-:-:S05]  /*26a40*/  IADD3.X R161, R161, UR8, RZ, P0, !PT ;  /* 0x00000008a1a17c10 */ /* 0x000fca00087fe4ff */
[----:B------:R1:W-:Y:S02]  /*26a50*/  STL [R1+0xdd0], R161 ;  /* 0x000dd0a101007387 */ /* 0x0003e40000100800 */
[----:B-1----:R-:W-:Y:S01]  /*26a60*/  IMAD.MOV.U32 R93, RZ, RZ, R161 ;  /* 0x000000ffff5d7224 */ /* 0x002fe200078e00a1 */
[----:B------:R-:W-:Y:S01]  /*26a70*/  IADD3.X R170, R170, UR8, RZ, P1, !PT ;  /* 0x00000008aaaa7c10 */ /* 0x000fe20008ffe4ff */
[----:B------:R-:W4:Y:S01]  /*26a80*/  LDL.LU R161, [R1+0xe90] ;  /* 0x000e900001a17983 */ /* 0x000f220000300800 */
[----:B------:R-:W-:Y:S01]  /*26a90*/  IADD3 R94, P0, R94, UR9, RZ ;  /* 0x000000095e5e7c10 */ /* 0x000fe2000ff1e0ff */
[----:B------:R-:W-:-:S04]  /*26aa0*/  IMAD.MOV.U32 R92, RZ, RZ, R3 ;  /* 0x000000ffff5c7224 */ /* 0x000fc800078e0003 */
[----:B------:R-:W-:Y:S04]  /*26ab0*/  STL [R1+0xe14], R94 ;  /* 0x000e145e01007387 */ /* 0x000fe80000100800 */
[----:B------:R-:W-:Y:S04]  /*26ac0*/  STL [R1+0xdf0], R170 ;  /* 0x000df0aa01007387 */ /* 0x000fe80000100800 */
[----:B------:R-:W4:Y:S04]  /*26ad0*/  LDL.LU R175, [R1+0xeb0] ;  /* 0x000eb00001af7983 */ /* 0x000f280000300800 */
[----:B------:R-:W4:Y:S01]  /*26ae0*/  LDL.LU R174, [R1+0xeb4] ;  /* 0x000eb40001ae7983 */ /* 0x000f220000300800 */
[----:B------:R-:W-:-:S03]  /*26af0*/  IADD3 R95, P1, R95, UR9, RZ ;  /* 0x000000095f5f7c10 */ /* 0x000fc6000ff3e0ff */
[----:B------:R1:W-:Y:S04]  /*26b00*/  LDGSTS.E [R2+0x6100], [R92.64], P3 ;  /* 0x061000005c027fae */ /* 0x0003e8000992184a */
[----:B------:R-:W4:Y:S01]  /*26b10*/  LDL.LU R3, [R1+0xadc] ;  /* 0x000adc0001037983 */ /* 0x000f220000300800 */
[----:B-1----:R-:W-:Y:S02]  /*26b20*/  IMAD.MOV.U32 R92, RZ, RZ, R162 ;  /* 0x000000ffff5c7224 */ /* 0x002fe400078e00a2 */
[----:B------:R-:W-:Y:S01]  /*26b30*/  IMAD.MOV.U32 R93, RZ, RZ, R170 ;  /* 0x000000ffff5d7224 */ /* 0x000fe200078e00aa */
[----:B------:R-:W4:Y:S04]  /*26b40*/  LDL.LU R162, [R1+0xafc] ;  /* 0x000afc0001a27983 */ /* 0x000f280000300800 */
[----:B------:R-:W-:Y:S04]  /*26b50*/  STL [R1+0xe34], R95 ;  /* 0x000e345f01007387 */ /* 0x000fe80000100800 */
[----:B------:R1:W-:Y:S01]  /*26b60*/  LDGSTS.E [R2+0x6500], [R92.64], P3 ;  /* 0x065000005c027fae */ /* 0x0003e2000992184a */
[----:B------:R-:W-:-:S05]  /*26b70*/  IADD3.X R168, R168, UR8, RZ, P0, !PT ;  /* 0x00000008a8a87c10 */ /* 0x000fca00087fe4ff */
[----:B------:R1:W-:Y:S02]  /*26b80*/  STL [R1+0xe10], R168 ;  /* 0x000e10a801007387 */ /* 0x0003e40000100800 */
[----:B-1----:R-:W-:Y:S02]  /*26b90*/  IMAD.MOV.U32 R93, RZ, RZ, R168 ;  /* 0x000000ffff5d7224 */ /* 0x002fe400078e00a8 */
[----:B------:R-:W4:Y:S01]  /*26ba0*/  LDL.LU R168, [R1+0xad8] ;  /* 0x000ad80001a87983 */ /* 0x000f220000300800 */
[----:B------:R-:W-:-:S05]  /*26bb0*/  IMAD.MOV.U32 R92, RZ, RZ, R94 ;  /* 0x000000ffff5c7224 */ /* 0x000fca00078e005e */
[----:B------:R1:W-:Y:S04]  /*26bc0*/  LDGSTS.E [R2+0x6900], [R92.64], P3 ;  /* 0x069000005c027fae */ /* 0x0003e8000992184a */
[----:B------:R-:W2:Y:S01]  /*26bd0*/  S2R R172, SR_TID.X ;  /* 0x0000000000ac7919 */ /* 0x000ea20000002100 */
[----:B-1----:R-:W-:Y:S01]  /*26be0*/  IMAD.MOV.U32 R92, RZ, RZ, R95 ;  /* 0x000000ffff5c7224 */ /* 0x002fe200078e005f */
[----:B--2---:R-:W-:Y:S02]  /*26bf0*/  IADD3.X R167, R167, UR8, RZ, P1, !PT ;  /* 0x00000008a7a77c10 */ /* 0x004fe40008ffe4ff */
[----:B---3--:R-:W-:-:S03]  /*26c00*/  IADD3 R164, P0, R164, UR9, RZ ;  /* 0x00000009a4a47c10 */ /* 0x008fc6000ff1e0ff */
[----:B------:R-:W-:Y:S02]  /*26c10*/  IMAD.MOV.U32 R93, RZ, RZ, R167 ;  /* 0x000000ffff5d7224 */ /* 0x000fe400078e00a7 */
[----:B------:R1:W-:Y:S01]  /*26c20*/  STL [R1+0xe54], R164 ;  /* 0x000e54a401007387 */ /* 0x0003e20000100800 */
[----:B----4-:R-:W-:-:S03]  /*26c30*/  IADD3.X R166, R166, UR8, RZ, P0, !PT ;  /* 0x00000008a6a67c10 */ /* 0x010fc600087fe4ff */
[----:B------:R-:W-:Y:S04]  /*26c40*/  STL [R1+0xe30], R167 ;  /* 0x000e30a701007387 */ /* 0x000fe80000100800 */
[----:B------:R-:W2:Y:S04]  /*26c50*/  LDL.LU R94, [R1+0xb1c] ;  /* 0x000b1c00015e7983 */ /* 0x000ea80000300800 */
[----:B------:R-:W3:Y:S04]  /*26c60*/  LDL.LU R170, [R1+0xaf8] ;  /* 0x000af80001aa7983 */ /* 0x000ee80000300800 */
[----:B------:R4:W-:Y:S01]  /*26c70*/  LDGSTS.E [R2+0x6d00], [R92.64], P3 ;  /* 0x06d000005c027fae */ /* 0x0009e2000992184a */
[----:B------:R-:W-:-:S05]  /*26c80*/  IADD3 R163, P1, R163, UR9, RZ ;  /* 0x00000009a3a37c10 */ /* 0x000fca000ff3e0ff */
[----:B------:R1:W-:Y:S01]  /*26c90*/  STL [R1+0xe74], R163 ;  /* 0x000e74a301007387 */ /* 0x0003e20000100800 */
[----:B----4-:R-:W-:-:S03]  /*26ca0*/  IMAD.MOV.U32 R92, RZ, RZ, R164 ;  /* 0x000000ffff5c7224 */ /* 0x010fc600078e00a4 */
[----:B------:R4:W-:Y:S01]  /*26cb0*/  STL [R1+0xe50], R166 ;  /* 0x000e50a601007387 */ /* 0x0009e20000100800 */
[----:B------:R-:W-:Y:S01]  /*26cc0*/  IADD3.X R165, R165, UR8, RZ, P1, !PT ;  /* 0x00000008a5a57c10 */ /* 0x000fe20008ffe4ff */
[----:B------:R-:W-:Y:S02]  /*26cd0*/  IMAD.MOV.U32 R93, RZ, RZ, R166 ;  /* 0x000000ffff5d7224 */ /* 0x000fe400078e00a6 */
[----:B------:R-:W3:Y:S04]  /*26ce0*/  LDL.LU R95, [R1+0xb3c] ;  /* 0x000b3c00015f7983 */ /* 0x000ee80000300800 */
[----:B------:R-:W3:Y:S04]  /*26cf0*/  LDL.LU R171, [R1+0xb18] ;  /* 0x000b180001ab7983 */ /* 0x000ee80000300800 */
[----:B------:R1:W-:Y:S01]  /*26d00*/  LDGSTS.E [R2+0x7100], [R92.64], P3 ;  /* 0x071000005c027fae */ /* 0x0003e2000992184a */
[----:B------:R-:W-:Y:S01]  /*26d10*/  IADD3 R0, P0, R0, UR9, RZ ;  /* 0x0000000900007c10 */ /* 0x000fe2000ff1e0ff */
[----:B-1----:R-:W-:-:S04]  /*26d20*/  IMAD.MOV.U32 R92, RZ, RZ, R163 ;  /* 0x000000ffff5c7224 */ /* 0x002fc800078e00a3 */
[----:B------:R-:W-:Y:S04]  /*26d30*/  STL [R1+0xe94], R0 ;  /* 0x000e940001007387 */ /* 0x000fe80000100800 */
[----:B------:R1:W-:Y:S04]  /*26d40*/  STL [R1+0xe70], R165 ;  /* 0x000e70a501007387 */ /* 0x0003e80000100800 */
[----:B------:R-:W3:Y:S04]  /*26d50*/  LDL.LU R164, [R1+0xb5c] ;  /* 0x000b5c0001a47983 */ /* 0x000ee80000300800 */
[----:B------:R-:W3:Y:S01]  /*26d60*/  LDL.LU R163, [R1+0xb38] ;  /* 0x000b380001a37983 */ /* 0x000ee20000300800 */
[----:B------:R-:W-:Y:S01]  /*26d70*/  IMAD.MOV.U32 R93, RZ, RZ, R165 ;  /* 0x000000ffff5d7224 */ /* 0x000fe200078e00a5 */
[----:B------:R-:W-:-:S02]  /*26d80*/  LOP3.LUT R199, R172, 0x1f, RZ, 0xc0, !PT ;  /* 0x0000001facc77812 */ /* 0x000fc400078ec0ff */
[----:B------:R-:W-:Y:S02]  /*26d90*/  SHF.R.S32.HI R172, RZ, 0x5, R172 ;  /* 0x00000005ffac7819 */ /* 0x000fe400000114ac */
[----:B------:R1:W-:Y:S01]  /*26da0*/  LDGSTS.E [R2+0x7500], [R92.64], P3 ;  /* 0x075000005c027fae */ /* 0x0003e2000992184a */
[----:B------:R-:W-:Y:S01]  /*26db0*/  IADD3.X R161, R161, UR8, RZ, P0, !PT ;  /* 0x00000008a1a17c10 */ /* 0x000fe200087fe4ff */
[----:B------:R-:W-:Y:S01]  /*26dc0*/  IMAD.SHL.U32 R167, R199, 0x4, RZ ;  /* 0x00000004c7a77824 */ /* 0x000fe200078e00ff */
[----:B------:R-:W-:Y:S02]  /*26dd0*/  SGXT R172, R172, 0x1 ;  /* 0x00000001acac781a */ /* 0x000fe40000000200 */
[----:B------:R-:W-:-:S05]  /*26de0*/  IADD3 R174, P1, R174, UR9, RZ ;  /* 0x00000009aeae7c10 */ /* 0x000fca000ff3e0ff */
[----:B------:R-:W-:Y:S04]  /*26df0*/  STL [R1+0xeb4], R174 ;  /* 0x000eb4ae01007387 */ /* 0x000fe80000100800 */
[----:B------:R4:W-:Y:S01]  /*26e00*/  STL [R1+0xe90], R161 ;  /* 0x000e90a101007387 */ /* 0x0009e20000100800 */
[----:B------:R-:W-:-:S03]  /*26e10*/  IADD3 R3, P0, R3, UR9, RZ ;  /* 0x0000000903037c10 */ /* 0x000fc6000ff1e0ff */
[----:B----4-:R-:W3:Y:S01]  /*26e20*/  LDL.LU R166, [R1+0xb7c] ;  /* 0x000b7c0001a67983 */ /* 0x010ee20000300800 */
[----:B------:R-:W-:-:S03]  /*26e30*/  IADD3.X R175, R175, UR8, RZ, P1, !PT ;  /* 0x00000008afaf7c10 */ /* 0x000fc60008ffe4ff */
[----:B-1----:R-:W3:Y:S01]  /*26e40*/  LDL.LU R165, [R1+0xb58] ;  /* 0x000b580001a57983 */ /* 0x002ee20000300800 */
[----:B------:R-:W-:Y:S01]  /*26e50*/  IADD3 R162, P1, R162, UR9, RZ ;  /* 0x00000009a2a27c10 */ /* 0x000fe2000ff3e0ff */
[----:B------:R-:W-:Y:S02]  /*26e60*/  IMAD.MOV.U32 R93, RZ, RZ, R161 ;  /* 0x000000ffff5d7224 */ /* 0x000fe400078e00a1 */
[----:B------:R1:W-:Y:S01]  /*26e70*/  STL [R1+0xadc], R3 ;  /* 0x000adc0301007387 */ /* 0x0003e20000100800 */
[----:B------:R-:W-:-:S03]  /*26e80*/  LOP3.LUT R167, R167, 0x90, R172, 0x78, !PT ;  /* 0x00000090a7a77812 */ /* 0x000fc600078e78ac */
[----:B------:R-:W-:Y:S01]  /*26e90*/  STL [R1+0xeb0], R175 ;  /* 0x000eb0af01007387 */ /* 0x000fe20000100800 */
[----:B------:R-:W-:-:S03]  /*26ea0*/  IMAD.MOV.U32 R92, RZ, RZ, R0 ;  /* 0x000000ffff5c7224 */ /* 0x000fc600078e0000 */
[----:B------:R-:W3:Y:S04]  /*26eb0*/  LDL.LU R161, [R1+0xb9c] ;  /* 0x000b9c0001a17983 */ /* 0x000ee80000300800 */
[----:B------:R-:W-:Y:S01]  /*26ec0*/  STL [R1+0xafc], R162 ;  /* 0x000afca201007387 */ /* 0x000fe20000100800 */
[----:B------:R-:W-:-:S03]  /*26ed0*/  LOP3.LUT R167, R167, 0x40, RZ, 0x3c, !PT ;  /* 0x00000040a7a77812 */ /* 0x000fc600078e3cff */
[----:B------:R1:W-:Y:S01]  /*26ee0*/  LDGSTS.E [R2+0x7900], [R92.64], P3 ;  /* 0x079000005c027fae */ /* 0x0003e2000992184a */
[----:B------:R-:W-:-:S04]  /*26ef0*/  IMAD.U32 R0, RZ, RZ, UR6 ;  /* 0x00000006ff007e24 */ /* 0x000fc8000f8e00ff */
[----:B------:R-:W-:Y:S02]  /*26f00*/  IMAD R0, R0, 0x8000, R167 ;  /* 0x0000800000007824 */ /* 0x000fe400078e02a7 */
[----:B-1----:R-:W-:Y:S02]  /*26f10*/  IMAD.MOV.U32 R92, RZ, RZ, R174 ;  /* 0x000000ffff5c7224 */ /* 0x002fe400078e00ae */
[----:B------:R-:W-:-:S05]  /*26f20*/  IMAD.MOV.U32 R93, RZ, RZ, R175 ;  /* 0x000000ffff5d7224 */ /* 0x000fca00078e00af */
[----:B------:R1:W-:Y:S02]  /*26f30*/  LDGSTS.E [R2+0x7d00], [R92.64], P3 ;  /* 0x07d000005c027fae */ /* 0x0003e4000992184a */
[----:B-1----:R-:W-:Y:S01]  /*26f40*/  IMAD.MOV.U32 R2, RZ, RZ, R3 ;  /* 0x000000ffff027224 */ /* 0x002fe200078e0003 */
[----:B------:R-:W-:-:S05]  /*26f50*/  IADD3.X R168, R168, UR8, RZ, P0, !PT ;  /* 0x00000008a8a87c10 */ /* 0x000fca00087fe4ff */
[----:B------:R1:W-:Y:S04]  /*26f60*/  STL [R1+0xad8], R168 ;  /* 0x000ad8a801007387 */ /* 0x0003e80000100800 */
[----:B------:R-:W4:Y:S01]  /*26f70*/  LDL.LU R172, [R1+0xb78] ;  /* 0x000b780001ac7983 */ /* 0x000f220000300800 */
[----:B------:R-:W-:-:S03]  /*26f80*/  IMAD.MOV.U32 R3, RZ, RZ, R168 ;  /* 0x000000ffff037224 */ /* 0x000fc600078e00a8 */
[----:B------:R-:W4:Y:S04]  /*26f90*/  LDL.LU R167, [R1+0xbbc] ;  /* 0x000bbc0001a77983 */ /* 0x000f280000300800 */
[----:B-1----:R-:W4:Y:S04]  /*26fa0*/  LDL.LU R168, [R1+0xb98] ;  /* 0x000b980001a87983 */ /* 0x002f280000300800 */
[----:B------:R1:W-:Y:S02]  /*26fb0*/  LDGSTS.E [R0+0x200], [R2.64], P3 ;  /* 0x0020000002007fae */ /* 0x0003e4000992184a */
[----:B-1----:R-:W-:Y:S01]  /*26fc0*/  IMAD.MOV.U32 R2, RZ, RZ, R162 ;  /* 0x000000ffff027224 */ /* 0x002fe200078e00a2 */
[----:B--2---:R-:W-:-:S02]  /*26fd0*/  IADD3 R94, P0, R94, UR9, RZ ;  /* 0x000000095e5e7c10 */ /* 0x004fc4000ff1e0ff */
[----:B---3--:R-:W-:-:S03]  /*26fe0*/  IADD3.X R170, R170, UR8, RZ, P1, !PT ;  /* 0x00000008aaaa7c10 */ /* 0x008fc60008ffe4ff */
[----:B------:R-:W-:Y:S04]  /*26ff0*/  STL [R1+0xb1c], R94 ;  /* 0x000b1c5e01007387 */ /* 0x000fe80000100800 */
[----:B------:R1:W-:Y:S01]  /*27000*/  STL [R1+0xaf8], R170 ;  /* 0x000af8aa01007387 */ /* 0x0003e20000100800 */
[----:B------:R-:W-:-:S03]  /*27010*/  IMAD.MOV.U32 R3, RZ, RZ, R170 ;  /* 0x000000ffff037224 */ /* 0x000fc600078e00aa */
[----:B------:R-:W2:Y:S04]  /*27020*/  LDL.LU R92, [R1+0xbb8] ;  /* 0x000bb800015c7983 */ /* 0x000ea80000300800 */
[----:B------:R-:W3:Y:S04]  /*27030*/  LDL.LU R93, [R1+0xbdc] ;  /* 0x000bdc00015d7983 */ /* 0x000ee80000300800 */
[----:B-1----:R-:W3:Y:S01]  /*27040*/  LDL.LU R170, [R1+0xbd8] ;  /* 0x000bd80001aa7983 */ /* 0x002ee20000300800 */
[----:B------:R-:W-:-:S03]  /*27050*/  IADD3 R95, P1, R95, UR9, RZ ;  /* 0x000000095f5f7c10 */ /* 0x000fc6000ff3e0ff */
[----:B------:R1:W-:Y:S01]  /*27060*/  LDGSTS.E [R0+0x600], [R2.64], P3 ;  /* 0x0060000002007fae */ /* 0x0003e2000992184a */
[----:B------:R-:W-:-:S03]  /*27070*/  IADD3.X R171, R171, UR8, RZ, P0, !PT ;  /* 0x00000008abab7c10 */ /* 0x000fc600087fe4ff */
[----:B------:R-:W-:Y:S04]  /*27080*/  STL [R1+0xb3c], R95 ;  /* 0x000b3c5f01007387 */ /* 0x000fe80000100800 */
[----:B------:R1:W-:Y:S04]  /*27090*/  STL [R1+0xb18], R171 ;  /* 0x000b18ab01007387 */ /* 0x0003e80000100800 */
[----:B------:R-:W3:Y:S01]  /*270a0*/  LDL.LU R162, [R1+0xbfc] ;  /* 0x000bfc0001a27983 */ /* 0x000ee20000300800 */
[----:B-1----:R-:W-:Y:S02]  /*270b0*/  IMAD.MOV.U32 R3, RZ, RZ, R171 ;  /* 0x000000ffff037224 */ /* 0x002fe400078e00ab */
[----:B------:R-:W-:Y:S01]  /*270c0*/  IMAD.MOV.U32 R2, RZ, RZ, R94 ;  /* 0x000000ffff027224 */ /* 0x000fe200078e005e */
[----:B------:R-:W3:Y:S04]  /*270d0*/  LDL.LU R171, [R1+0xbf8] ;  /* 0x000bf80001ab7983 */ /* 0x000ee80000300800 */
[----:B------:R1:W-:Y:S01]  /*270e0*/  LDGSTS.E [R0+0xa00], [R2.64], P3 ;  /* 0x00a0000002007fae */ /* 0x0003e2000992184a */
[----:B------:R-:W-:-:S02]  /*270f0*/  IADD3 R164, P0, R164, UR9, RZ ;  /* 0x00000009a4a47c10 */ /* 0x000fc4000ff1e0ff */
[----:B------:R-:W-:-:S03]  /*27100*/  IADD3.X R163, R163, UR8, RZ, P1, !PT ;  /* 0x00000008a3a37c10 */ /* 0x000fc60008ffe4ff */
[----:B------:R-:W-:Y:S04]  /*27110*/  STL [R1+0xb5c], R164 ;  /* 0x000b5ca401007387 */ /* 0x000fe80000100800 */
[----:B------:R1:W-:Y:S04]  /*27120*/  STL [R1+0xb38], R163 ;  /* 0x000b38a301007387 */ /* 0x0003e80000100800 */
[----:B------:R-:W3:Y:S01]  /*27130*/  LDL.LU R94, [R1+0xc1c] ;  /* 0x000c1c00015e7983 */ /* 0x000ee20000300800 */
[----:B-1----:R-:W-:Y:S02]  /*27140*/  IMAD.MOV.U32 R3, RZ, RZ, R163 ;  /* 0x000000ffff037224 */ /* 0x002fe400078e00a3 */
[----:B------:R-:W-:Y:S01]  /*27150*/  IMAD.MOV.U32 R2, RZ, RZ, R95 ;  /* 0x000000ffff027224 */ /* 0x000fe200078e005f */
[----:B------:R-:W3:Y:S04]  /*27160*/  LDL.LU R163, [R1+0xc18] ;  /* 0x000c180001a37983 */ /* 0x000ee80000300800 */
[----:B------:R1:W-:Y:S02]  /*27170*/  LDGSTS.E [R0+0xe00], [R2.64], P3 ;  /* 0x00e0000002007fae */ /* 0x0003e4000992184a */
[----:B-1----:R-:W-:Y:S01]  /*27180*/  IMAD.MOV.U32 R2, RZ, RZ, R164 ;  /* 0x000000ffff027224 */ /* 0x002fe200078e00a4 */
[----:B------:R-:W-:-:S02]  /*27190*/  IADD3 R166, P1, R166, UR9, RZ ;  /* 0x00000009a6a67c10 */ /* 0x000fc4000ff3e0ff */
[----:B------:R-:W-:-:S03]  /*271a0*/  IADD3.X R165, R165, UR8, RZ, P0, !PT ;  /* 0x00000008a5a57c10 */ /* 0x000fc600087fe4ff */
[----:B------:R-:W-:Y:S04]  /*271b0*/  STL [R1+0xb7c], R166 ;  /* 0x000b7ca601007387 */ /* 0x000fe80000100800 */
[----:B------:R1:W-:Y:S04]  /*271c0*/  STL [R1+0xb58], R165 ;  /* 0x000b58a501007387 */ /* 0x0003e80000100800 */
[----:B------:R-:W3:Y:S01]  /*271d0*/  LDL.LU R95, [R1+0xc3c] ;  /* 0x000c3c00015f7983 */ /* 0x000ee20000300800 */
[----:B------:R-:W-:-:S03]  /*271e0*/  IADD3 R161, P0, R161, UR9, RZ ;  /* 0x00000009a1a17c10 */ /* 0x000fc6000ff1e0ff */
[----:B------:R-:W3:Y:S01]  /*271f0*/  LDL.LU R164, [R1+0xc38] ;  /* 0x000c380001a47983 */ /* 0x000ee20000300800 */
[----:B------:R-:W-:-:S03]  /*27200*/  IMAD.MOV.U32 R3, RZ, RZ, R165 ;  /* 0x000000ffff037224 */ /* 0x000fc600078e00a5 */
[----:B------:R-:W-:Y:S04]  /*27210*/  STL [R1+0xb9c], R161 ;  /* 0x000b9ca101007387 */ /* 0x000fe80000100800 */
[----:B------:R1:W-:Y:S02]  /*27220*/  LDGSTS.E [R0+0x1200], [R2.64], P3 ;  /* 0x0120000002007fae */ /* 0x0003e4000992184a */
[----:B-1----:R-:W-:Y:S01]  /*27230*/  IMAD.MOV.U32 R2, RZ, RZ, R166 ;  /* 0x000000ffff027224 */ /* 0x002fe200078e00a6 */
[----:B----4-:R-:W-:-:S05]  /*27240*/  IADD3.X R172, R172, UR8, RZ, P1, !PT ;  /* 0x00000008acac7c10 */ /* 0x010fca0008ffe4ff */
[----:B------:R-:W-:Y:S04]  /*27250*/  STL [R1+0xb78], R172 ;  /* 0x000b78ac01007387 */ /* 0x000fe80000100800 */
[----:B------:R-:W4:Y:S01]  /*27260*/  LDL.LU R165, [R1+0xc5c] ;  /* 0x000c5c0001a57983 */ /* 0x000f220000300800 */
[----:B------:R-:W-:Y:S01]  /*27270*/  IADD3 R167, P1, R167, UR9, RZ ;  /* 0x00000009a7a77c10 */ /* 0x000fe2000ff3e0ff */
[----:B------:R-:W-:Y:S01]  /*27280*/  IMAD.MOV.U32 R3, RZ, RZ, R172 ;  /* 0x000000ffff037224 */ /* 0x000fe200078e00ac */
[----:B------:R-:W-:Y:S01]  /*27290*/  IADD3.X R168, R168, UR8, RZ, P0, !PT ;  /* 0x00000008a8a87c10 */ /* 0x000fe200087fe4ff */
[----:B------:R-:W4:Y:S04]  /*272a0*/  LDL.LU R166, [R1+0xc7c] ;  /* 0x000c7c0001a67983 */ /* 0x000f280000300800 */
[----:B------:R-:W-:Y:S04]  /*272b0*/  STL [R1+0xbbc], R167 ;  /* 0x000bbca701007387 */ /* 0x000fe80000100800 */
[----:B------:R1:W-:Y:S04]  /*272c0*/  LDGSTS.E [R0+0x1600], [R2.64], P3 ;  /* 0x0160000002007fae */ /* 0x0003e8000992184a */
[----:B------:R1:W-:Y:S02]  /*272d0*/  STL [R1+0xb98], R168 ;  /* 0x000b98a801007387 */ /* 0x0003e40000100800 */
[----:B-1----:R-:W-:-:S02]  /*272e0*/  IMAD.MOV.U32 R3, RZ, RZ, R168 ;  /* 0x000000ffff037224 */ /* 0x002fc400078e00a8 */
[----:B------:R-:W4:Y:S01]  /*272f0*/  LDL.LU R168, [R1+0xc58] ;  /* 0x000c580001a87983 */ /* 0x000f220000300800 */
[----:B------:R-:W-:-:S05]  /*27300*/  IMAD.MOV.U32 R2, RZ, RZ, R161 ;  /* 0x000000ffff027224 */ /* 0x000fca00078e00a1 */
[----:B------:R1:W-:Y:S02]  /*27310*/  LDGSTS.E [R0+0x1a00], [R2.64], P3 ;  /* 0x01a0000002007fae */ /* 0x0003e4000992184a */
[----:B-1----:R-:W-:Y:S01]  /*27320*/  IMAD.MOV.U32 R2, RZ, RZ, R167 ;  /* 0x000000ffff027224 */ /* 0x002fe200078e00a7 */
[----:B--2---:R-:W-:Y:S02]  /*27330*/  IADD3.X R92, R92, UR8, RZ, P1, !PT ;  /* 0x000000085c5c7c10 */ /* 0x004fe40008ffe4ff */
[----:B---3--:R-:W-:-:S03]  /*27340*/  IADD3 R93, P0, R93, UR9, RZ ;  /* 0x000000095d5d7c10 */ /* 0x008fc6000ff1e0ff */
[----:B------:R-:W-:Y:S02]  /*27350*/  IMAD.MOV.U32 R3, RZ, RZ, R92 ;  /* 0x000000ffff037224 */ /* 0x000fe400078e005c */
[----:B------:R-:W-:Y:S01]  /*27360*/  STL [R1+0xbdc], R93 ;  /* 0x000bdc5d01007387 */ /* 0x000fe20000100800 */
[----:B------:R-:W-:-:S03]  /*27370*/  IADD3.X R170, R170, UR8, RZ, P0, !PT ;  /* 0x00000008aaaa7c10 */ /* 0x000fc600087fe4ff */
[----:B------:R1:W-:Y:S04]  /*27380*/  STL [R1+0xbb8], R92 ;  /* 0x000bb85c01007387 */ /* 0x0003e80000100800 */
[----:B------:R-:W2:Y:S04]  /*27390*/  LDL.LU R161, [R1+0xc9c] ;  /* 0x000c9c0001a17983 */ /* 0x000ea80000300800 */
[----:B------:R-:W2:Y:S01]  /*273a0*/  LDL.LU R167, [R1+0xc78] ;  /* 0x000c780001a77983 */ /* 0x000ea20000300800 */
[----:B------:R-:W-:-:S03]  /*273b0*/  IADD3 R162, P1, R162, UR9, RZ ;  /* 0x00000009a2a27c10 */ /* 0x000fc6000ff3e0ff */
[----:B------:R1:W-:Y:S04]  /*273c0*/  LDGSTS.E [R0+0x1e00], [R2.64], P3 ;  /* 0x01e0000002007fae */ /* 0x0003e8000992184a */
[----:B------:R-:W-:Y:S01]  /*273d0*/  STL [R1+0xbfc], R162 ;  /* 0x000bfca201007387 */ /* 0x000fe20000100800 */
[----:B------:R-:W-:-:S03]  /*273e0*/  IADD3.X R171, R171, UR8, RZ, P1, !PT ;  /* 0x00000008abab7c10 */ /* 0x000fc60008ffe4ff */
[----:B------:R1:W-:Y:S04]  /*273f0*/  STL [R1+0xbd8], R170 ;  /* 0x000bd8aa01007387 */ /* 0x0003e80000100800 */
[----:B-1----:R-:W2:Y:S01]  /*27400*/  LDL.LU R92, [R1+0xcbc] ;  /* 0x000cbc00015c7983 */ /* 0x002ea20000300800 */
[----:B------:R-:W-:Y:S02]  /*27410*/  IMAD.MOV.U32 R3, RZ, RZ, R170 ;  /* 0x000000ffff037224 */ /* 0x000fe400078e00aa */
[----:B------:R-:W-:Y:S01]  /*27420*/  IMAD.MOV.U32 R2, RZ, RZ, R93 ;  /* 0x000000ffff027224 */ /* 0x000fe200078e005d */
[----:B------:R-:W2:Y:S04]  /*27430*/  LDL.LU R170, [R1+0xc98] ;  /* 0x000c980001aa7983 */ /* 0x000ea80000300800 */
[----:B------:R1:W-:Y:S01]  /*27440*/  LDGSTS.E [R0+0x2200], [R2.64], P3 ;  /* 0x0220000002007fae */ /* 0x0003e2000992184a */
[----:B------:R-:W-:-:S05]  /*27450*/  IADD3 R94, P0, R94, UR9, RZ ;  /* 0x000000095e5e7c10 */ /* 0x000fca000ff1e0ff */
[----:B------:R-:W-:Y:S04]  /*27460*/  STL [R1+0xc1c], R94 ;  /* 0x000c1c5e01007387 */ /* 0x000fe80000100800 */
[----:B------:R1:W-:Y:S04]  /*27470*/  STL [R1+0xbf8], R171 ;  /* 0x000bf8ab01007387 */ /* 0x0003e80000100800 */
[----:B------:R-:W2:Y:S04]  /*27480*/  LDL.LU R93, [R1+0xcdc] ;  /* 0x000cdc00015d7983 */ /* 0x000ea80000300800 */
[----:B------:R-:W2:Y:S01]  /*27490*/  LDL.LU R172, [R1+0xcb8] ;  /* 0x000cb80001ac7983 */ /* 0x000ea20000300800 */
[----:B------:R-:W-:Y:S01]  /*274a0*/  IADD3.X R163, R163, UR8, RZ, P0, !PT ;  /* 0x00000008a3a37c10 */ /* 0x000fe200087fe4ff */
[----:B-1----:R-:W-:-:S02]  /*274b0*/  IMAD.MOV.U32 R2, RZ, RZ, R162 ;  /* 0x000000ffff027224 */ /* 0x002fc400078e00a2 */
[----:B------:R-:W-:-:S05]  /*274c0*/  IMAD.MOV.U32 R3, RZ, RZ, R171 ;  /* 0x000000ffff037224 */ /* 0x000fca00078e00ab */
        /* <DEDUP_REMOVED lines=9> */
[----:B------:R1:W-:Y:S02]  /*27560*/  LDGSTS.E [R0+0x2a00], [R2.64], P3 ;  /* 0x02a0000002007fae */ /* 0x0003e4000992184a */
[----:B-1----:R-:W-:Y:S02]  /*27570*/  IMAD.MOV.U32 R2, RZ, RZ, R95 ;  /* 0x000000ffff027224 */ /* 0x002fe400078e005f */
[----:B------:R-:W-:-:S05]  /*27580*/  IMAD.MOV.U32 R3, RZ, RZ, R164 ;  /* 0x000000ffff037224 */ /* 0x000fca00078e00a4 */
[----:B------:R1:W-:Y:S01]  /*27590*/  LDGSTS.E [R0+0x2e00], [R2.64], P3 ;  /* 0x02e0000002007fae */ /* 0x0003e2000992184a */
[----:B----4-:R-:W-:-:S05]  /*275a0*/  IADD3 R165, P0, R165, UR9, RZ ;  /* 0x00000009a5a57c10 */ /* 0x010fca000ff1e0ff */
[----:B------:R-:W-:Y:S04]  /*275b0*/  STL [R1+0xc5c], R165 ;  /* 0x000c5ca501007387 */ /* 0x000fe80000100800 */
[----:B------:R4:W-:Y:S04]  /*275c0*/  STL [R1+0xc38], R164 ;  /* 0x000c38a401007387 */ /* 0x0009e80000100800 */
[----:B------:R-:W3:Y:S04]  /*275d0*/  LDL.LU R163, [R1+0xcf8] ;  /* 0x000cf80001a37983 */ /* 0x000ee80000300800 */
[----:B------:R-:W3:Y:S01]  /*275e0*/  LDL.LU R94, [R1+0xd1c] ;  /* 0x000d1c00015e7983 */ /* 0x000ee20000300800 */
[----:B------:R-:W-:-:S03]  /*275f0*/  IADD3 R166, P1, R166, UR9, RZ ;  /* 0x00000009a6a67c10 */ /* 0x000fc6000ff3e0ff */
[----:B------:R-:W3:Y:S01]  /*27600*/  LDL.LU R95, [R1+0xd18] ;  /* 0x000d1800015f7983 */ /* 0x000ee20000300800 */
[----:B------:R-:W-:-:S03]  /*27610*/  IADD3.X R168, R168, UR8, RZ, P0, !PT ;  /* 0x00000008a8a87c10 */ /* 0x000fc600087fe4ff */
[----:B------:R-:W-:Y:S04]  /*27620*/  STL [R1+0xc7c], R166 ;  /* 0x000c7ca601007387 */ /* 0x000fe80000100800 */
[----:B------:R1:W-:Y:S04]  /*27630*/  STL [R1+0xc58], R168 ;  /* 0x000c58a801007387 */ /* 0x0003e80000100800 */
[----:B----4-:R-:W4:Y:S01]  /*27640*/  LDL.LU R164, [R1+0xd3c] ;  /* 0x000d3c0001a47983 */ /* 0x010f220000300800 */
[----:B-1----:R-:W-:Y:S02]  /*27650*/  IMAD.MOV.U32 R2, RZ, RZ, R165 ;  /* 0x000000ffff027224 */ /* 0x002fe400078e00a5 */
[----:B------:R-:W-:-:S02]  /*27660*/  IMAD.MOV.U32 R3, RZ, RZ, R168 ;  /* 0x000000ffff037224 */ /* 0x000fc400078e00a8 */
[----:B------:R-:W4:Y:S04]  /*27670*/  LDL.LU R168, [R1+0xd38] ;  /* 0x000d380001a87983 */ /* 0x000f280000300800 */
[----:B------:R1:W-:Y:S02]  /*27680*/  LDGSTS.E [R0+0x3200], [R2.64], P3 ;  /* 0x0320000002007fae */ /* 0x0003e4000992184a */
[----:B-1----:R-:W-:Y:S01]  /*27690*/  IMAD.MOV.U32 R2, RZ, RZ, R166 ;  /* 0x000000ffff027224 */ /* 0x002fe200078e00a6 */
[----:B--2---:R-:W-:Y:S02]  /*276a0*/  IADD3 R161, P0, R161, UR9, RZ ;  /* 0x00000009a1a17c10 */ /* 0x004fe4000ff1e0ff */
[----:B------:R-:W-:-:S03]  /*276b0*/  IADD3.X R167, R167, UR8, RZ, P1, !PT ;  /* 0x00000008a7a77c10 */ /* 0x000fc60008ffe4ff */
[----:B------:R-:W-:Y:S04]  /*276c0*/  STL [R1+0xc9c], R161 ;  /* 0x000c9ca101007387 */ /* 0x000fe80000100800 */
[----:B------:R1:W-:Y:S01]  /*276d0*/  STL [R1+0xc78], R167 ;  /* 0x000c78a701007387 */ /* 0x0003e20000100800 */
[----:B------:R-:W-:-:S03]  /*276e0*/  IMAD.MOV.U32 R3, RZ, RZ, R167 ;  /* 0x000000ffff037224 */ /* 0x000fc600078e00a7 */
[----:B------:R-:W2:Y:S04]  /*276f0*/  LDL.LU R165, [R1+0xd5c] ;  /* 0x000d5c0001a57983 */ /* 0x000ea80000300800 */
[----:B------:R-:W2:Y:S01]  /*27700*/  LDL.LU R166, [R1+0xd58] ;  /* 0x000d580001a67983 */ /* 0x000ea20000300800 */
[----:B------:R-:W-:-:S03]  /*27710*/  IADD3 R92, P1, R92, UR9, RZ ;  /* 0x000000095c5c7c10 */ /* 0x000fc6000ff3e0ff */
[----:B------:R1:W-:Y:S01]  /*27720*/  LDGSTS.E [R0+0x3600], [R2.64], P3 ;  /* 0x0360000002007fae */ /* 0x0003e2000992184a */
[----:B------:R-:W-:-:S03]  /*27730*/  IADD3.X R170, R170, UR8, RZ, P0, !PT ;  /* 0x00000008aaaa7c10 */ /* 0x000fc600087fe4ff */
[----:B------:R-:W-:Y:S04]  /*27740*/  STL [R1+0xcbc], R92 ;  /* 0x000cbc5c01007387 */ /* 0x000fe80000100800 */
[----:B------:R1:W-:Y:S02]  /*27750*/  STL [R1+0xc98], R170 ;  /* 0x000c98aa01007387 */ /* 0x0003e40000100800 */
[----:B-1----:R-:W-:Y:S02]  /*27760*/  IMAD.MOV.U32 R3, RZ, RZ, R170 ;  /* 0x000000ffff037224 */ /* 0x002fe400078e00aa */
[----:B------:R-:W2:Y:S01]  /*27770*/  LDL.LU R167, [R1+0xd7c] ;  /* 0x000d7c0001a77983 */ /* 0x000ea20000300800 */
[----:B------:R-:W-:-:S03]  /*27780*/  IMAD.MOV.U32 R2, RZ, RZ, R161 ;  /* 0x000000ffff027224 */ /* 0x000fc600078e00a1 */
[----:B------:R-:W2:Y:S04]  /*27790*/  LDL.LU R170, [R1+0xd78] ;  /* 0x000d780001aa7983 */ /* 0x000ea80000300800 */
[----:B------:R1:W-:Y:S01]  /*277a0*/  LDGSTS.E [R0+0x3a00], [R2.64], P3 ;  /* 0x03a0000002007fae */ /* 0x0003e2000992184a */
[----:B------:R-:W-:Y:S02]  /*277b0*/  IADD3 R93, P0, R93, UR9, RZ ;  /* 0x000000095d5d7c10 */ /* 0x000fe4000ff1e0ff */
[----:B------:R-:W-:-:S03]  /*277c0*/  IADD3.X R172, R172, UR8, RZ, P1, !PT ;  /* 0x00000008acac7c10 */ /* 0x000fc60008ffe4ff */
[----:B------:R-:W-:Y:S04]  /*277d0*/  STL [R1+0xcdc], R93 ;  /* 0x000cdc5d01007387 */ /* 0x000fe80000100800 */
[----:B------:R-:W-:Y:S04]  /*277e0*/  STL [R1+0xcb8], R172 ;  /* 0x000cb8ac01007387 */ /* 0x000fe80000100800 */
[----:B------:R-:W2:Y:S01]  /*277f0*/  LDL.LU R161, [R1+0xd9c] ;  /* 0x000d9c0001a17983 */ /* 0x000ea20000300800 */
[----:B-1----:R-:W-:Y:S02]  /*27800*/  IMAD.MOV.U32 R2, RZ, RZ, R92 ;  /* 0x000000ffff027224 */ /* 0x002fe400078e005c */
[----:B------:R-:W-:Y:S01]  /*27810*/  IMAD.MOV.U32 R3, RZ, RZ, R172 ;  /* 0x000000ffff037224 */ /* 0x000fe200078e00ac */
[----:B------:R-:W2:Y:S04]  /*27820*/  LDL.LU R92, [R1+0xdbc] ;  /* 0x000dbc00015c7983 */ /* 0x000ea80000300800 */
[----:B------:R1:W-:Y:S02]  /*27830*/  LDGSTS.E [R0+0x3e00], [R2.64], P3 ;  /* 0x03e0000002007fae */ /* 0x0003e4000992184a */
[----:B-1----:R-:W-:Y:S01]  /*27840*/  IMAD.MOV.U32 R2, RZ, RZ, R93 ;  /* 0x000000ffff027224 */ /* 0x002fe200078e005d */
[----:B------:R-:W-:-:S02]  /*27850*/  IADD3 R162, P1, R162, UR9, RZ ;  /* 0x00000009a2a27c10 */ /* 0x000fc4000ff3e0ff */
[----:B------:R-:W-:-:S03]  /*27860*/  IADD3.X R171, R171, UR8, RZ, P0, !PT ;  /* 0x00000008abab7c10 */ /* 0x000fc600087fe4ff */
[----:B------:R-:W-:Y:S04]  /*27870*/  STL [R1+0xcfc], R162 ;  /* 0x000cfca201007387 */ /* 0x000fe80000100800 */
[----:B------:R1:W-:Y:S01]  /*27880*/  STL [R1+0xcd8], R171 ;  /* 0x000cd8ab01007387 */ /* 0x0003e20000100800 */
[----:B------:R-:W-:-:S05]  /*27890*/  IMAD.MOV.U32 R3, RZ, RZ, R171 ;  /* 0x000000ffff037224 */ /* 0x000fca00078e00ab */
[----:B------:R1:W-:Y:S04]  /*278a0*/  LDGSTS.E [R0+0x4200], [R2.64], P3 ;  /* 0x0420000002007fae */ /* 0x0003e8000992184a */
[----:B-1----:R-:W2:Y:S01]  /*278b0*/  LDL.LU R171, [R1+0xd98] ;  /* 0x000d980001ab7983 */ /* 0x002ea20000300800 */
[----:B------:R-:W-:Y:S01]  /*278c0*/  IMAD.MOV.U32 R2, RZ, RZ, R162 ;  /* 0x000000ffff027224 */ /* 0x000fe200078e00a2 */
[----:B---3--:R-:W-:Y:S02]  /*278d0*/  IADD3.X R163, R163, UR8, RZ, P1, !PT ;  /* 0x00000008a3a37c10 */ /* 0x008fe40008ffe4ff */
[----:B------:R-:W-:-:S05]  /*278e0*/  IADD3 R94, P0, R94, UR9, RZ ;  /* 0x000000095e5e7c10 */ /* 0x000fca000ff1e0ff */
[----:B------:R-:W-:Y:S04]  /*278f0*/  STL [R1+0xd1c], R94 ;  /* 0x000d1c5e01007387 */ /* 0x000fe80000100800 */
[----:B------:R1:W-:Y:S04]  /*27900*/  STL [R1+0xcf8], R163 ;  /* 0x000cf8a301007387 */ /* 0x0003e80000100800 */
[----:B------:R-:W3:Y:S04]  /*27910*/  LDL.LU R93, [R1+0xddc] ;  /* 0x000ddc00015d7983 */ /* 0x000ee80000300800 */
[----:B------:R-:W3:Y:S01]  /*27920*/  LDL.LU R162, [R1+0xdb8] ;  /* 0x000db80001a27983 */ /* 0x000ee20000300800 */
[----:B----4-:R-:W-:Y:S01]  /*27930*/  IADD3 R164, P1, R164, UR9, RZ ;  /* 0x00000009a4a47c10 */ /* 0x010fe2000ff3e0ff */
[----:B------:R-:W-:Y:S01]  /*27940*/  IMAD.MOV.U32 R3, RZ, RZ, R163 ;  /* 0x000000ffff037224 */ /* 0x000fe200078e00a3 */
[----:B------:R-:W-:-:S03]  /*27950*/  IADD3.X R95, R95, UR8, RZ, P0, !PT ;  /* 0x000000085f5f7c10 */ /* 0x000fc600087fe4ff */
[----:B------:R-:W-:Y:S04]  /*27960*/  STL [R1+0xd3c], R164 ;  /* 0x000d3ca401007387 */ /* 0x000fe80000100800 */
[----:B------:R4:W-:Y:S04]  /*27970*/  STL [R1+0xd18], R95 ;  /* 0x000d185f01007387 */ /* 0x0009e80000100800 */
[----:B------:R4:W-:Y:S04]  /*27980*/  LDGSTS.E [R0+0x4600], [R2.64], P3 ;  /* 0x0460000002007fae */ /* 0x0009e8000992184a */
[----:B-1----:R-:W3:Y:S01]  /*27990*/  LDL.LU R163, [R1+0xdfc] ;  /* 0x000dfc0001a37983 */ /* 0x002ee20000300800 */
[----:B----4-:R-:W-:-:S03]  /*279a0*/  IMAD.MOV.U32 R3, RZ, RZ, R95 ;  /* 0x000000ffff037224 */ /* 0x010fc600078e005f */
[----:B------:R-:W4:Y:S01]  /*279b0*/  LDL.LU R95, [R1+0xdd8] ;  /* 0x000dd800015f7983 */ /* 0x000f220000300800 */
[----:B------:R-:W-:Y:S01]  /*279c0*/  IADD3.X R168, R168, UR8, RZ, P1, !PT ;  /* 0x00000008a8a87c10 */ /* 0x000fe20008ffe4ff */
[----:B------:R-:W-:-:S05]  /*279d0*/  IMAD.MOV.U32 R2, RZ, RZ, R94 ;  /* 0x000000ffff027224 */ /* 0x000fca00078e005e */
[----:B------:R1:W-:Y:S02]  /*279e0*/  LDGSTS.E [R0+0x4a00], [R2.64], P3 ;  /* 0x04a0000002007fae */ /* 0x0003e4000992184a */
[----:B-1----:R-:W-:Y:S02]  /*279f0*/  IMAD.MOV.U32 R2, RZ, RZ, R164 ;  /* 0x000000ffff027224 */ /* 0x002fe400078e00a4 */
[----:B------:R-:W-:-:S05]  /*27a00*/  IMAD.MOV.U32 R3, RZ, RZ, R168 ;  /* 0x000000ffff037224 */ /* 0x000fca00078e00a8 */
[----:B------:R1:W-:Y:S01]  /*27a10*/  LDGSTS.E [R0+0x4e00], [R2.64], P3 ;  /* 0x04e0000002007fae */ /* 0x0003e2000992184a */
[----:B--2---:R-:W-:-:S05]  /*27a20*/  IADD3 R165, P0, R165, UR9, RZ ;  /* 0x00000009a5a57c10 */ /* 0x004fca000ff1e0ff */
[----:B------:R-:W-:Y:S01]  /*27a30*/  STL [R1+0xd5c], R165 ;  /* 0x000d5ca501007387 */ /* 0x000fe20000100800 */
[----:B------:R-:W-:-:S03]  /*27a40*/  IADD3.X R166, R166, UR8, RZ, P0, !PT ;  /* 0x00000008a6a67c10 */ /* 0x000fc600087fe4ff */
[----:B------:R2:W-:Y:S04]  /*27a50*/  STL [R1+0xd38], R168 ;  /* 0x000d38a801007387 */ /* 0x0005e80000100800 */
[----:B------:R-:W4:Y:S04]  /*27a60*/  LDL.LU R94, [R1+0xe1c] ;  /* 0x000e1c00015e7983 */ /* 0x000f280000300800 */
[----:B------:R-:W4:Y:S01]  /*27a70*/  LDL.LU R172, [R1+0xdf8] ;  /* 0x000df80001ac7983 */ /* 0x000f220000300800 */
[----:B------:R-:W-:-:S05]  /*27a80*/  IADD3 R167, P1, R167, UR9, RZ ;  /* 0x00000009a7a77c10 */ /* 0x000fca000ff3e0ff */
[----:B------:R-:W-:Y:S01]  /*27a90*/  STL [R1+0xd7c], R167 ;  /* 0x000d7ca701007387 */ /* 0x000fe20000100800 */
[----:B------:R-:W-:-:S03]  /*27aa0*/  IADD3.X R170, R170, UR8, RZ, P1, !PT ;  /* 0x00000008aaaa7c10 */ /* 0x000fc60008ffe4ff */
[----:B------:R2:W-:Y:S01]  /*27ab0*/  STL [R1+0xd58], R166 ;  /* 0x000d58a601007387 */ /* 0x0005e20000100800 */
[----:B-1----:R-:W-:-:S03]  /*27ac0*/  IMAD.MOV.U32 R2, RZ, RZ, R165 ;  /* 0x000000ffff027224 */ /* 0x002fc600078e00a5 */
[----:B------:R-:W4:Y:S01]  /*27ad0*/  LDL.LU R164, [R1+0xe3c] ;  /* 0x000e3c0001a47983 */ /* 0x000f220000300800 */
[----:B------:R-:W-:-:S03]  /*27ae0*/  IMAD.MOV.U32 R3, RZ, RZ, R166 ;  /* 0x000000ffff037224 */ /* 0x000fc600078e00a6 */
[----:B--2---:R-:W2:Y:S04]  /*27af0*/  LDL.LU R168, [R1+0xe18] ;  /* 0x000e180001a87983 */ /* 0x004ea80000300800 */
[----:B------:R1:W-:Y:S01]  /*27b00*/  LDGSTS.E [R0+0x5200], [R2.64], P3 ;  /* 0x0520000002007fae */ /* 0x0003e2000992184a */
[----:B------:R-:W-:-:S05]  /*27b10*/  IADD3 R161, P0, R161, UR9, RZ ;  /* 0x00000009a1a17c10 */ /* 0x000fca000ff1e0ff */
[----:B------:R-:W-:Y:S04]  /*27b20*/  STL [R1+0xd9c], R161 ;  /* 0x000d9ca101007387 */ /* 0x000fe80000100800 */
[----:B------:R1:W-:Y:S04]  /*27b30*/  STL [R1+0xd78], R170 ;  /* 0x000d78aa01007387 */ /* 0x0003e80000100800 */
[----:B------:R-:W2:Y:S04]  /*27b40*/  LDL.LU R165, [R1+0xe38] ;  /* 0x000e380001a57983 */ /* 0x000ea80000300800 */
[----:B------:R-:W2:Y:S01]  /*27b50*/  LDL.LU R166, [R1+0xe5c] ;  /* 0x000e5c0001a67983 */ /* 0x000ea20000300800 */
[----:B------:R-:W-:Y:S01]  /*27b60*/  IADD3 R92, P1, R92, UR9, RZ ;  /* 0x000000095c5c7c10 */ /* 0x000fe2000ff3e0ff */
[----:B-1----:R-:W-:-:S02]  /*27b70*/  IMAD.MOV.U32 R2, RZ, RZ, R167 ;  /* 0x000000ffff027224 */ /* 0x002fc400078e00a7 */
[----:B------:R-:W2:Y:S01]  /*27b80*/  LDL.LU R167, [R1+0xe58] ;  /* 0x000e580001a77983 */ /* 0x000ea20000300800 */
[----:B------:R-:W-:-:S03]  /*27b90*/  IMAD.MOV.U32 R3, RZ, RZ, R170 ;  /* 0x000000ffff037224 */ /* 0x000fc600078e00aa */
[----:B------:R-:W-:Y:S04]  /*27ba0*/  STL [R1+0xdbc], R92 ;  /* 0x000dbc5c01007387 */ /* 0x000fe80000100800 */
[----:B------:R1:W-:Y:S01]  /*27bb0*/  LDGSTS.E [R0+0x5600], [R2.64], P3 ;  /* 0x0560000002007fae */ /* 0x0003e2000992184a */
[----:B------:R-:W-:-:S05]  /*27bc0*/  IADD3.X R171, R171, UR8, RZ, P0, !PT ;  /* 0x00000008abab7c10 */ /* 0x000fca00087fe4ff */
[----:B------:R1:W-:Y:S04]  /*27bd0*/  STL [R1+0xd98], R171 ;  /* 0x000d98ab01007387 */ /* 0x0003e80000100800 */
[----:B------:R-:W2:Y:S01]  /*27be0*/  LDL.LU R170, [R1+0xe7c] ;  /* 0x000e7c0001aa7983 */ /* 0x000ea20000300800 */
[----:B-1----:R-:W-:Y:S02]  /*27bf0*/  IMAD.MOV.U32 R3, RZ, RZ, R171 ;  /* 0x000000ffff037224 */ /* 0x002fe400078e00ab */
[----:B------:R-:W-:Y:S01]  /*27c00*/  IMAD.MOV.U32 R2, RZ, RZ, R161 ;  /* 0x000000ffff027224 */ /* 0x000fe200078e00a1 */
[----:B------:R-:W2:Y:S04]  /*27c10*/  LDL.LU R171, [R1+0xe78] ;  /* 0x000e780001ab7983 */ /* 0x000ea80000300800 */
[----:B------:R1:W-:Y:S02]  /*27c20*/  LDGSTS.E [R0+0x5a00], [R2.64], P3 ;  /* 0x05a0000002007fae */ /* 0x0003e4000992184a */
[----:B-1----:R-:W-:Y:S01]  /*27c30*/  IMAD.MOV.U32 R2, RZ, RZ, R92 ;  /* 0x000000ffff027224 */ /* 0x002fe200078e005c */
[----:B---3--:R-:W-:-:S02]  /*27c40*/  IADD3 R93, P0, R93, UR9, RZ ;  /* 0x000000095d5d7c10 */ /* 0x008fc4000ff1e0ff */
[----:B------:R-:W-:-:S03]  /*27c50*/  IADD3.X R162, R162, UR8, RZ, P1, !PT ;  /* 0x00000008a2a27c10 */ /* 0x000fc60008ffe4ff */
[----:B------:R-:W-:Y:S04]  /*27c60*/  STL [R1+0xddc], R93 ;  /* 0x000ddc5d01007387 */ /* 0x000fe80000100800 */
[----:B------:R1:W-:Y:S04]  /*27c70*/  STL [R1+0xdb8], R162 ;  /* 0x000db8a201007387 */ /* 0x0003e80000100800 */
[----:B------:R-:W3:Y:S01]  /*27c80*/  LDL.LU R161, [R1+0xe9c] ;  /* 0x000e9c0001a17983 */ /* 0x000ee20000300800 */
[----:B------:R-:W-:-:S03]  /*27c90*/  IMAD.MOV.U32 R3, RZ, RZ, R162 ;  /* 0x000000ffff037224 */ /* 0x000fc600078e00a2 */
[----:B-1----:R-:W3:Y:S01]  /*27ca0*/  LDL.LU R162, [R1+0xe98] ;  /* 0x000e980001a27983 */ /* 0x002ee20000300800 */
[----:B------:R-:W-:-:S03]  /*27cb0*/  IADD3 R163, P1, R163, UR9, RZ ;  /* 0x00000009a3a37c10 */ /* 0x000fc6000ff3e0ff */
[----:B------:R1:W-:Y:S04]  /*27cc0*/  LDGSTS.E [R0+0x5e00], [R2.64], P3 ;  /* 0x05e0000002007fae */ /* 0x0003e8000992184a */
[----:B------:R-:W-:Y:S01]  /*27cd0*/  STL [R1+0xdfc], R163 ;  /* 0x000dfca301007387 */ /* 0x000fe20000100800 */
[----:B----4-:R-:W-:-:S05]  /*27ce0*/  IADD3.X R95, R95, UR8, RZ, P0, !PT ;  /* 0x000000085f5f7c10 */ /* 0x010fca00087fe4ff */
        /* <DEDUP_REMOVED lines=10> */
[----:B------:R-:W-:Y:S01]  /*27d90*/  STL [R1+0xdf8], R172 ;  /* 0x000df8ac01007387 */ /* 0x000fe20000100800 */
[----:B------:R-:W-:-:S03]  /*27da0*/  IMAD.MOV.U32 R3, RZ, RZ, R172 ;  /* 0x000000ffff037224 */ /* 0x000fc600078e00ac */
[----:B----4-:R-:W4:Y:S04]  /*27db0*/  LDL.LU R95, [R1+0xae4] ;  /* 0x000ae400015f7983 */ /* 0x010f280000300800 */
[----:B------:R-:W4:Y:S04]  /*27dc0*/  LDL.LU R163, [R1+0xb04] ;  /* 0x000b040001a37983 */ /* 0x000f280000300800 */
[----:B------:R1:W-:Y:S01]  /*27dd0*/  LDGSTS.E [R0+0x6600], [R2.64], P3 ;  /* 0x0660000002007fae */ /* 0x0003e2000992184a */
[----:B------:R-:W-:Y:S02]  /*27de0*/  IADD3 R164, P1, R164, UR9, RZ ;  /* 0x00000009a4a47c10 */ /* 0x000fe4000ff3e0ff */
[----:B--2---:R-:W-:-:S03]  /*27df0*/  IADD3.X R168, R168, UR8, RZ, P0, !PT ;  /* 0x00000008a8a87c10 */ /* 0x004fc600087fe4ff */
[----:B------:R-:W-:Y:S04]  /*27e00*/  STL [R1+0xe3c], R164 ;  /* 0x000e3ca401007387 */ /* 0x000fe80000100800 */
[----:B------:R2:W-:Y:S01]  /*27e10*/  STL [R1+0xe18], R168 ;  /* 0x000e18a801007387 */ /* 0x0005e20000100800 */
[----:B-1----:R-:W-:Y:S02]  /*27e20*/  IMAD.MOV.U32 R2, RZ, RZ, R94 ;  /* 0x000000ffff027224 */ /* 0x002fe400078e005e */
[----:B------:R-:W-:-:S05]  /*27e30*/  IMAD.MOV.U32 R3, RZ, RZ, R168 ;  /* 0x000000ffff037224 */ /* 0x000fca00078e00a8 */
[----:B------:R1:W-:Y:S04]  /*27e40*/  LDGSTS.E [R0+0x6a00], [R2.64], P3 ;  /* 0x06a0000002007fae */ /* 0x0003e8000992184a */
[----:B--2---:R-:W4:Y:S01]  /*27e50*/  LDL.LU R168, [R1+0xae0] ;  /* 0x000ae00001a87983 */ /* 0x004f220000300800 */
[----:B------:R-:W-:Y:S02]  /*27e60*/  IADD3.X R165, R165, UR8, RZ, P1, !PT ;  /* 0x00000008a5a57c10 */ /* 0x000fe40008ffe4ff */
[----:B------:R-:W-:-:S03]  /*27e70*/  IADD3 R166, P0, R166, UR9, RZ ;  /* 0x00000009a6a67c10 */ /* 0x000fc6000ff1e0ff */
[----:B-1----:R-:W-:Y:S02]  /*27e80*/  IMAD.MOV.U32 R3, RZ, RZ, R165 ;  /* 0x000000ffff037224 */ /* 0x002fe400078e00a5 */
[----:B------:R-:W-:Y:S04]  /*27e90*/  STL [R1+0xe5c], R166 ;  /* 0x000e5ca601007387 */ /* 0x000fe80000100800 */
[----:B------:R1:W-:Y:S04]  /*27ea0*/  STL [R1+0xe38], R165 ;  /* 0x000e38a501007387 */ /* 0x0003e80000100800 */
[----:B------:R-:W4:Y:S01]  /*27eb0*/  LDL.LU R94, [R1+0xb24] ;  /* 0x000b2400015e7983 */ /* 0x000f220000300800 */
[----:B------:R-:W-:-:S03]  /*27ec0*/  IADD3.X R167, R167, UR8, RZ, P0, !PT ;  /* 0x00000008a7a77c10 */ /* 0x000fc600087fe4ff */
[----:B-1----:R-:W4:Y:S01]  /*27ed0*/  LDL.LU R165, [R1+0xb00] ;  /* 0x000b000001a57983 */ /* 0x002f220000300800 */
[----:B------:R-:W-:-:S05]  /*27ee0*/  IMAD.MOV.U32 R2, RZ, RZ, R164 ;  /* 0x000000ffff027224 */ /* 0x000fca00078e00a4 */
[----:B------:R1:W-:Y:S02]  /*27ef0*/  LDGSTS.E [R0+0x6e00], [R2.64], P3 ;  /* 0x06e0000002007fae */ /* 0x0003e4000992184a */
[----:B-1----:R-:W-:Y:S01]  /*27f00*/  IMAD.MOV.U32 R3, RZ, RZ, R167 ;  /* 0x000000ffff037224 */ /* 0x002fe200078e00a7 */
[----:B------:R-:W-:-:S05]  /*27f10*/  IADD3 R170, P1, R170, UR9, RZ ;  /* 0x00000009aaaa7c10 */ /* 0x000fca000ff3e0ff */
[----:B------:R-:W-:Y:S04]  /*27f20*/  STL [R1+0xe7c], R170 ;  /* 0x000e7caa01007387 */ /* 0x000fe80000100800 */
[----:B------:R1:W-:Y:S04]  /*27f30*/  STL [R1+0xe58], R167 ;  /* 0x000e58a701007387 */ /* 0x0003e80000100800 */
[----:B------:R-:W4:Y:S04]  /*27f40*/  LDL.LU R164, [R1+0xb44] ;  /* 0x000b440001a47983 */ /* 0x000f280000300800 */
[----:B-1----:R-:W4:Y:S01]  /*27f50*/  LDL.LU R167, [R1+0xb20] ;  /* 0x000b200001a77983 */ /* 0x002f220000300800 */
[----:B------:R-:W-:Y:S01]  /*27f60*/  IADD3.X R171, R171, UR8, RZ, P1, !PT ;  /* 0x00000008abab7c10 */ /* 0x000fe20008ffe4ff */
[----:B------:R-:W-:-:S05]  /*27f70*/  IMAD.MOV.U32 R2, RZ, RZ, R166 ;  /* 0x000000ffff027224 */ /* 0x000fca00078e00a6 */
[----:B------:R1:W-:Y:S02]  /*27f80*/  LDGSTS.E [R0+0x7200], [R2.64], P3 ;  /* 0x0720000002007fae */ /* 0x0003e4000992184a */
[----:B-1----:R-:W-:Y:S02]  /*27f90*/  IMAD.MOV.U32 R2, RZ, RZ, R170 ;  /* 0x000000ffff027224 */ /* 0x002fe400078e00aa */
[----:B------:R-:W-:Y:S01]  /*27fa0*/  IMAD.MOV.U32 R3, RZ, RZ, R171 ;  /* 0x000000ffff037224 */ /* 0x000fe200078e00ab */
[----:B------:R-:W-:-:S04]  /*27fb0*/  SHF.R.S32.HI R169, RZ, 0x5, R169 ;  /* 0x00000005ffa97819 */ /* 0x000fc800000114a9 */
[----:B------:R1:W-:Y:S01]  /*27fc0*/  LDGSTS.E [R0+0x7600], [R2.64], P3 ;  /* 0x0760000002007fae */ /* 0x0003e2000992184a */
[----:B---3--:R-:W-:-:S05]  /*27fd0*/  IADD3 R161, P0, R161, UR9, RZ ;  /* 0x00000009a1a17c10 */ /* 0x008fca000ff1e0ff */
[----:B------:R-:W-:Y:S04]  /*27fe0*/  STL [R1+0xe9c], R161 ;  /* 0x000e9ca101007387 */ /* 0x000fe80000100800 */
[----:B------:R3:W-:Y:S04]  /*27ff0*/  STL [R1+0xe78], R171 ;  /* 0x000e78ab01007387 */ /* 0x0007e80000100800 */
[----:B------:R-:W2:Y:S04]  /*28000*/  LDL.LU R166, [R1+0xb64] ;  /* 0x000b640001a67983 */ /* 0x000ea80000300800 */
[----:B------:R-:W2:Y:S01]  /*28010*/  LDL.LU R172, [R1+0xb40] ;  /* 0x000b400001ac7983 */ /* 0x000ea20000300800 */
[----:B------:R-:W-:-:S02]  /*28020*/  IADD3.X R162, R162, UR8, RZ, P0, !PT ;  /* 0x00000008a2a27c10 */ /* 0x000fc400087fe4ff */
[----:B------:R-:W-:-:S05]  /*28030*/  IADD3 R92, P1, R92, UR9, RZ ;  /* 0x000000095c5c7c10 */ /* 0x000fca000ff3e0ff */
[----:B------:R-:W-:Y:S04]  /*28040*/  STL [R1+0xebc], R92 ;  /* 0x000ebc5c01007387 */ /* 0x000fe80000100800 */
[----:B------:R1:W-:Y:S04]  /*28050*/  STL [R1+0xe98], R162 ;  /* 0x000e98a201007387 */ /* 0x0003e80000100800 */
[----:B------:R-:W2:Y:S04]  /*28060*/  LDL.LU R170, [R1+0xb84] ;  /* 0x000b840001aa7983 */ /* 0x000ea80000300800 */
[----:B---3--:R-:W3:Y:S01]  /*28070*/  LDL.LU R171, [R1+0xb60] ;  /* 0x000b600001ab7983 */ /* 0x008ee20000300800 */
[----:B-1----:R-:W-:Y:S01]  /*28080*/  IMAD.MOV.U32 R3, RZ, RZ, R162 ;  /* 0x000000ffff037224 */ /* 0x002fe200078e00a2 */
[----:B------:R-:W-:Y:S01]  /*28090*/  SGXT R169, R169, 0x1 ;  /* 0x00000001a9a9781a */ /* 0x000fe20000000200 */
[----:B------:R-:W-:Y:S01]  /*280a0*/  IMAD.SHL.U32 R162, R173, 0x4, RZ ;  /* 0x00000004ada27824 */ /* 0x000fe200078e00ff */
[----:B------:R-:W-:Y:S01]  /*280b0*/  IADD3.X R93, R93, UR8, RZ, P1, !PT ;  /* 0x000000085d5d7c10 */ /* 0x000fe20008ffe4ff */
[----:B------:R-:W-:-:S03]  /*280c0*/  IMAD.MOV.U32 R2, RZ, RZ, R161 ;  /* 0x000000ffff027224 */ /* 0x000fc600078e00a1 */
[----:B------:R-:W-:Y:S02]  /*280d0*/  LOP3.LUT R162, R162, 0x90, R169, 0x78, !PT ;  /* 0x00000090a2a27812 */ /* 0x000fe400078e78a9 */
[----:B------:R1:W-:Y:S02]  /*280e0*/  LDGSTS.E [R0+0x7a00], [R2.64], P3 ;  /* 0x07a0000002007fae */ /* 0x0003e4000992184a */
[----:B------:R-:W-:Y:S02]  /*280f0*/  LOP3.LUT R162, R162, 0x60, RZ, 0x3c, !PT ;  /* 0x00000060a2a27812 */ /* 0x000fe400078e3cff */
[----:B------:R4:W-:Y:S01]  /*28100*/  LDGSTS.E [R0+0x7e00], [R92.64], P3 ;  /* 0x07e000005c007fae */ /* 0x0009e2000992184a */
[----:B-1----:R-:W-:-:S04]  /*28110*/  IMAD.U32 R2, RZ, RZ, UR6 ;  /* 0x00000006ff027e24 */ /* 0x002fc8000f8e00ff */
[----:B------:R-:W-:Y:S01]  /*28120*/  IMAD R2, R2, 0x8000, R162 ;  /* 0x0000800002027824 */ /* 0x000fe200078e02a2 */
[----:B----4-:R-:W-:Y:S02]  /*28130*/  IADD3 R95, P0, R95, UR9, RZ ;  /* 0x000000095f5f7c10 */ /* 0x010fe4000ff1e0ff */
[----:B------:R-:W-:-:S03]  /*28140*/  IADD3 R163, P1, R163, UR9, RZ ;  /* 0x00000009a3a37c10 */ /* 0x000fc6000ff3e0ff */
[----:B------:R-:W-:Y:S04]  /*28150*/  STL [R1+0xae4], R95 ;  /* 0x000ae45f01007387 */ /* 0x000fe80000100800 */
[----:B------:R1:W-:Y:S04]  /*28160*/  STL [R1+0xeb8], R93 ;  /* 0x000eb85d01007387 */ /* 0x0003e80000100800 */
[----:B------:R-:W4:Y:S04]  /*28170*/  LDL.LU R161, [R1+0xba4] ;  /* 0x000ba40001a17983 */ /* 0x000f280000300800 */
[----:B------:R-:W4:Y:S04]  /*28180*/  LDL.LU R3, [R1+0xb80] ;  /* 0x000b800001037983 */ /* 0x000f280000300800 */
[----:B------:R-:W-:Y:S01]  /*28190*/  STL [R1+0xb04], R163 ;  /* 0x000b04a301007387 */ /* 0x000fe20000100800 */
[----:B------:R-:W-:-:S05]  /*281a0*/  IADD3.X R168, R168, UR8, RZ, P0, !PT ;  /* 0x00000008a8a87c10 */ /* 0x000fca00087fe4ff */
[----:B------:R1:W-:Y:S02]  /*281b0*/  STL [R1+0xae0], R168 ;  /* 0x000ae0a801007387 */ /* 0x0003e40000100800 */
[----:B-1----:R-:W-:Y:S02]  /*281c0*/  IMAD.MOV.U32 R93, RZ, RZ, R168 ;  /* 0x000000ffff5d7224 */ /* 0x002fe400078e00a8 */
[----:B------:R-:W4:Y:S01]  /*281d0*/  LDL.LU R169, [R1+0xba0] ;  /* 0x000ba00001a97983 */ /* 0x000f220000300800 */
[----:B------:R-:W-:-:S03]  /*281e0*/  IMAD.MOV.U32 R92, RZ, RZ, R95 ;  /* 0x000000ffff5c7224 */ /* 0x000fc600078e005f */
[----:B------:R-:W4:Y:S04]  /*281f0*/  LDL.LU R162, [R1+0xbc4] ;  /* 0x000bc40001a27983 */ /* 0x000f280000300800 */
[----:B------:R-:W4:Y:S04]  /*28200*/  LDL.LU R168, [R1+0xbc0] ;  /* 0x000bc00001a87983 */ /* 0x000f280000300800 */
[----:B------:R1:W-:Y:S01]  /*28210*/  LDGSTS.E [R2+0x300], [R92.64], P3 ;  /* 0x003000005c027fae */ /* 0x0003e2000992184a */
[----:B------:R-:W-:Y:S02]  /*28220*/  IADD3 R94, P0, R94, UR9, RZ ;  /* 0x000000095e5e7c10 */ /* 0x000fe4000ff1e0ff */
[----:B------:R-:W-:-:S03]  /*28230*/  IADD3.X R165, R165, UR8, RZ, P1, !PT ;  /* 0x00000008a5a57c10 */ /* 0x000fc60008ffe4ff */
[----:B------:R-:W-:Y:S04]  /*28240*/  STL [R1+0xb24], R94 ;  /* 0x000b245e01007387 */ /* 0x000fe80000100800 */
[----:B------:R1:W-:Y:S04]  /*28250*/  STL [R1+0xb00], R165 ;  /* 0x000b00a501007387 */ /* 0x0003e80000100800 */
[----:B------:R-:W4:Y:S01]  /*28260*/  LDL.LU R95, [R1+0xbe4] ;  /* 0x000be400015f7983 */ /* 0x000f220000300800 */
[----:B-1----:R-:W-:Y:S02]  /*28270*/  IMAD.MOV.U32 R93, RZ, RZ, R165 ;  /* 0x000000ffff5d7224 */ /* 0x002fe400078e00a5 */
[----:B------:R-:W-:Y:S01]  /*28280*/  IMAD.MOV.U32 R92, RZ, RZ, R163 ;  /* 0x000000ffff5c7224 */ /* 0x000fe200078e00a3 */
[----:B------:R-:W4:Y:S04]  /*28290*/  LDL.LU R165, [R1+0xbe0] ;  /* 0x000be00001a57983 */ /* 0x000f280000300800 */
[----:B------:R1:W-:Y:S01]  /*282a0*/  LDGSTS.E [R2+0x700], [R92.64], P3 ;  /* 0x007000005c027fae */ /* 0x0003e2000992184a */
[----:B------:R-:W-:-:S02]  /*282b0*/  IADD3 R164, P1, R164, UR9, RZ ;  /* 0x00000009a4a47c10 */ /* 0x000fc4000ff3e0ff */
[----:B------:R-:W-:-:S03]  /*282c0*/  IADD3.X R167, R167, UR8, RZ, P0, !PT ;  /* 0x00000008a7a77c10 */ /* 0x000fc600087fe4ff */
[----:B------:R-:W-:Y:S04]  /*282d0*/  STL [R1+0xb44], R164 ;  /* 0x000b44a401007387 */ /* 0x000fe80000100800 */
[----:B------:R1:W-:Y:S04]  /*282e0*/  STL [R1+0xb20], R167 ;  /* 0x000b20a701007387 */ /* 0x0003e80000100800 */
[----:B------:R-:W4:Y:S01]  /*282f0*/  LDL.LU R163, [R1+0xc04] ;  /* 0x000c040001a37983 */ /* 0x000f220000300800 */
[----:B-1----:R-:W-:Y:S02]  /*28300*/  IMAD.MOV.U32 R93, RZ, RZ, R167 ;  /* 0x000000ffff5d7224 */ /* 0x002fe400078e00a7 */
[----:B------:R-:W-:Y:S01]  /*28310*/  IMAD.MOV.U32 R92, RZ, RZ, R94 ;  /* 0x000000ffff5c7224 */ /* 0x000fe200078e005e */
[----:B------:R-:W4:Y:S04]  /*28320*/  LDL.LU R167, [R1+0xc00] ;  /* 0x000c000001a77983 */ /* 0x000f280000300800 */
[----:B------:R1:W-:Y:S02]  /*28330*/  LDGSTS.E [R2+0xb00], [R92.64], P3 ;  /* 0x00b000005c027fae */ /* 0x0003e4000992184a */
[----:B-1----:R-:W-:Y:S01]  /*28340*/  IMAD.MOV.U32 R92, RZ, RZ, R164 ;  /* 0x000000ffff5c7224 */ /* 0x002fe200078e00a4 */
[----:B--2---:R-:W-:-:S02]  /*28350*/  IADD3 R166, P0, R166, UR9, RZ ;  /* 0x00000009a6a67c10 */ /* 0x004fc4000ff1e0ff */
[----:B------:R-:W-:-:S03]  /*28360*/  IADD3.X R172, R172, UR8, RZ, P1, !PT ;  /* 0x00000008acac7c10 */ /* 0x000fc60008ffe4ff */
[----:B------:R1:W-:Y:S04]  /*28370*/  STL [R1+0xb64], R166 ;  /* 0x000b64a601007387 */ /* 0x0003e80000100800 */
[----:B------:R2:W-:Y:S04]  /*28380*/  STL [R1+0xb40], R172 ;  /* 0x000b40ac01007387 */ /* 0x0005e80000100800 */
[----:B------:R-:W4:Y:S01]  /*28390*/  LDL.LU R94, [R1+0xc24] ;  /* 0x000c2400015e7983 */ /* 0x000f220000300800 */
[----:B------:R-:W-:-:S03]  /*283a0*/  IMAD.MOV.U32 R93, RZ, RZ, R172 ;  /* 0x000000ffff5d7224 */ /* 0x000fc600078e00ac */
[----:B------:R-:W4:Y:S04]  /*283b0*/  LDL.LU R164, [R1+0xc44] ;  /* 0x000c440001a47983 */ /* 0x000f280000300800 */
[----:B------:R1:W-:Y:S01]  /*283c0*/  LDGSTS.E [R2+0xf00], [R92.64], P3 ;  /* 0x00f000005c027fae */ /* 0x0003e2000992184a */
[----:B------:R-:W-:Y:S02]  /*283d0*/  IADD3 R170, P1, R170, UR9, RZ ;  /* 0x00000009aaaa7c10 */ /* 0x000fe4000ff3e0ff */
[----:B---3--:R-:W-:-:S03]  /*283e0*/  IADD3.X R171, R171, UR8, RZ, P0, !PT ;  /* 0x00000008abab7c10 */ /* 0x008fc600087fe4ff */
[----:B------:R-:W-:Y:S01]  /*283f0*/  STL [R1+0xb84], R170 ;  /* 0x000b84aa01007387 */ /* 0x000fe20000100800 */
[----:B-1----:R-:W-:-:S03]  /*28400*/  IMAD.MOV.U32 R92, RZ, RZ, R166 ;  /* 0x000000ffff5c7224 */ /* 0x002fc600078e00a6 */
[----:B------:R-:W-:Y:S04]  /*28410*/  STL [R1+0xb60], R171 ;  /* 0x000b60ab01007387 */ /* 0x000fe80000100800 */
[----:B------:R-:W3:Y:S01]  /*28420*/  LDL.LU R166, [R1+0xc20] ;  /* 0x000c200001a67983 */ /* 0x000ee20000300800 */
[----:B------:R-:W-:-:S05]  /*28430*/  IMAD.MOV.U32 R93, RZ, RZ, R171 ;  /* 0x000000ffff5d7224 */ /* 0x000fca00078e00ab */
[----:B------:R1:W-:Y:S02]  /*28440*/  LDGSTS.E [R2+0x1300], [R92.64], P3 ;  /* 0x013000005c027fae */ /* 0x0003e4000992184a */
[----:B-1----:R-:W-:Y:S01]  /*28450*/  IMAD.MOV.U32 R92, RZ, RZ, R170 ;  /* 0x000000ffff5c7224 */ /* 0x002fe200078e00aa */
[----:B----4-:R-:W-:Y:S02]  /*28460*/  IADD3 R161, P0, R161, UR9, RZ ;  /* 0x00000009a1a17c10 */ /* 0x010fe4000ff1e0ff */
[----:B------:R-:W-:-:S03]  /*28470*/  IADD3.X R3, R3, UR8, RZ, P1, !PT ;  /* 0x0000000803037c10 */ /* 0x000fc60008ffe4ff */
[----:B------:R-:W-:Y:S02]  /*28480*/  STL [R1+0xba4], R161 ;  /* 0x000ba4a101007387 */ /* 0x000fe40000100800 */
[----:B------:R-:W-:Y:S02]  /*28490*/  IMAD.MOV.U32 R93, RZ, RZ, R3 ;  /* 0x000000ffff5d7224 */ /* 0x000fe400078e0003 */
[----:B------:R1:W-:Y:S04]  /*284a0*/  STL [R1+0xb80], R3 ;  /* 0x000b800301007387 */ /* 0x0003e80000100800 */
[----:B------:R-:W4:Y:S04]  /*284b0*/  LDL.LU R0, [R1+0xc64] ;  /* 0x000c640001007983 */ /* 0x000f280000300800 */
[----:B--2---:R-:W2:Y:S04]  /*284c0*/  LDL.LU R172, [R1+0xc40] ;  /* 0x000c400001ac7983 */ /* 0x004ea80000300800 */
[----:B------:R1:W-:Y:S01]  /*284d0*/  LDGSTS.E [R2+0x1700], [R92.64], P3 ;  /* 0x017000005c027fae */ /* 0x0003e2000992184a */
[----:B------:R-:W-:-:S02]  /*284e0*/  IADD3.X R169, R169, UR8, RZ, P0, !PT ;  /* 0x00000008a9a97c10 */ /* 0x000fc400087fe4ff */
[----:B------:R-:W-:Y:S01]  /*284f0*/  IADD3 R162, P1, R162, UR9, RZ ;  /* 0x00000009a2a27c10 */ /* 0x000fe2000ff3e0ff */
[----:B-1----:R-:W-:-:S03]  /*28500*/  IMAD.MOV.U32 R92, RZ, RZ, R161 ;  /* 0x000000ffff5c7224 */ /* 0x002fc600078e00a1 */
[----:B------:R-:W-:Y:S01]  /*28510*/  IADD3.X R168, R168, UR8, RZ, P1, !PT ;  /* 0x00000008a8a87c10 */ /* 0x000fe20008ffe4ff */
[----:B------:R1:W-:Y:S01]  /*28520*/  STL [R1+0xbc4], R162 ;  /* 0x000bc4a201007387 */ /* 0x0003e20000100800 */
[----:B------:R-:W-:-:S03]  /*28530*/  IMAD.MOV.U32 R93, RZ, RZ, R169 ;  /* 0x000000ffff5d7224 */ /* 0x000fc600078e00a9 */
[----:B------:R-:W-:Y:S04]  /*28540*/  STL [R1+0xba0], R169 ;  /* 0x000ba0a901007387 */ /* 0x000fe80000100800 */
[----:B------:R-:W2:Y:S04]  /*28550*/  LDL.LU R3, [R1+0xc84] ;  /* 0x000c840001037983 */ /* 0x000ea80000300800 */
[----:B------:R-:W2:Y:S04]  /*28560*/  LDL.LU R161, [R1+0xc60] ;  /* 0x000c600001a17983 */ /* 0x000ea80000300800 */
[----:B------:R1:W-:Y:S01]  /*28570*/  LDGSTS.E [R2+0x1b00], [R92.64], P3 ;  /* 0x01b000005c027fae */ /* 0x0003e2000992184a */
[----:B------:R-:W-:Y:S01]  /*28580*/  IADD3 R95, P0, R95, UR9, RZ ;  /* 0x000000095f5f7c10 */ /* 0x000fe2000ff1e0ff */
[----:B-1----:R-:W-:-:S04]  /*28590*/  IMAD.MOV.U32 R92, RZ, RZ, R162 ;  /* 0x000000ffff5c7224 */ /* 0x002fc800078e00a2 */
[----:B------:R-:W-:Y:S04]  /*285a0*/  STL [R1+0xbe4], R95 ;  /* 0x000be45f01007387 */ /* 0x000fe80000100800 */
[----:B------:R1:W-:Y:S04]  /*285b0*/  STL [R1+0xbc0], R168 ;  /* 0x000bc0a801007387 */ /* 0x0003e80000100800 */
[----:B------:R-:W2:Y:S04]  /*285c0*/  LDL.LU R170, [R1+0xca4] ;  /* 0x000ca40001aa7983 */ /* 0x000ea80000300800 */
[----:B------:R-:W2:Y:S01]  /*285d0*/  LDL.LU R162, [R1+0xc80] ;  /* 0x000c800001a27983 */ /* 0x000ea20000300800 */
[----:B------:R-:W-:Y:S01]  /*285e0*/  IADD3.X R165, R165, UR8, RZ, P0, !PT ;  /* 0x00000008a5a57c10 */ /* 0x000fe200087fe4ff */
[----:B------:R-:W-:-:S05]  /*285f0*/  IMAD.MOV.U32 R93, RZ, RZ, R168 ;  /* 0x000000ffff5d7224 */ /* 0x000fca00078e00a8 */
[----:B------:R1:W-:Y:S01]  /*28600*/  LDGSTS.E [R2+0x1f00], [R92.64], P3 ;  /* 0x01f000005c027fae */ /* 0x0003e2000992184a */
[----:B------:R-:W-:-:S05]  /*28610*/  IADD3 R163, P1, R163, UR9, RZ ;  /* 0x00000009a3a37c10 */ /* 0x000fca000ff3e0ff */
[----:B------:R-:W-:Y:S04]  /*28620*/  STL [R1+0xc04], R163 ;  /* 0x000c04a301007387 */ /* 0x000fe80000100800 */
[----:B------:R1:W-:Y:S04]  /*28630*/  STL [R1+0xbe0], R165 ;  /* 0x000be0a501007387 */ /* 0x0003e80000100800 */
[----:B-1----:R-:W2:Y:S04]  /*28640*/  LDL.LU R168, [R1+0xcc4] ;  /* 0x000cc40001a87983 */ /* 0x002ea80000300800 */
[----:B------:R-:W2:Y:S01]  /*28650*/  LDL.LU R171, [R1+0xca0] ;  /* 0x000ca00001ab7983 */ /* 0x000ea20000300800 */
[----:B------:R-:W-:Y:S01]  /*28660*/  IADD3.X R167, R167, UR8, RZ, P1, !PT ;  /* 0x00000008a7a77c10 */ /* 0x000fe20008ffe4ff */
[----:B------:R-:W-:-:S02]  /*28670*/  IMAD.MOV.U32 R92, RZ, RZ, R95 ;  /* 0x000000ffff5c7224 */ /* 0x000fc400078e005f */
[----:B------:R-:W-:-:S05]  /*28680*/  IMAD.MOV.U32 R93, RZ, RZ, R165 ;  /* 0x000000ffff5d7224 */ /* 0x000fca00078e00a5 */
[----:B------:R1:W-:Y:S02]  /*28690*/  LDGSTS.E [R2+0x2300], [R92.64], P3 ;  /* 0x023000005c027fae */ /* 0x0003e4000992184a */
[----:B-1----:R-:W-:Y:S02]  /*286a0*/  IMAD.MOV.U32 R92, RZ, RZ, R163 ;  /* 0x000000ffff5c7224 */ /* 0x002fe400078e00a3 */
[----:B------:R-:W-:-:S05]  /*286b0*/  IMAD.MOV.U32 R93, RZ, RZ, R167 ;  /* 0x000000ffff5d7224 */ /* 0x000fca00078e00a7 */
[----:B------:R1:W-:Y:S01]  /*286c0*/  LDGSTS.E [R2+0x2700], [R92.64], P3 ;  /* 0x027000005c027fae */ /* 0x0003e2000992184a */
[----:B------:R-:W-:-:S05]  /*286d0*/  IADD3 R94, P0, R94, UR9, RZ ;  /* 0x000000095e5e7c10 */ /* 0x000fca000ff1e0ff */
[----:B------:R-:W-:Y:S04]  /*286e0*/  STL [R1+0xc24], R94 ;  /* 0x000c245e01007387 */ /* 0x000fe80000100800 */
[----:B------:R1:W-:Y:S04]  /*286f0*/  STL [R1+0xc00], R167 ;  /* 0x000c00a701007387 */ /* 0x0003e80000100800 */
[----:B------:R-:W2:Y:S01]  /*28700*/  LDL.LU R169, [R1+0xcc0] ;  /* 0x000cc00001a97983 */ /* 0x000ea20000300800 */
[----:B------:R-:W-:-:S03]  /*28710*/  IADD3 R164, P1, R164, UR9, RZ ;  /* 0x00000009a4a47c10 */ /* 0x000fc6000ff3e0ff */
[----:B------:R-:W2:Y:S04]  /*28720*/  LDL.LU R95, [R1+0xce4] ;  /* 0x000ce400015f7983 */ /* 0x000ea80000300800 */
[----:B------:R-:W2:Y:S04]  /*28730*/  LDL.LU R165, [R1+0xd04] ;  /* 0x000d040001a57983 */ /* 0x000ea80000300800 */
[----:B-1----:R-:W2:Y:S01]  /*28740*/  LDL.LU R167, [R1+0xce0] ;  /* 0x000ce00001a77983 */ /* 0x002ea20000300800 */
[----:B---3--:R-:W-:-:S03]  /*28750*/  IADD3.X R166, R166, UR8, RZ, P0, !PT ;  /* 0x00000008a6a67c10 */ /* 0x008fc600087fe4ff */
[----:B------:R-:W-:Y:S04]  /*28760*/  STL [R1+0xc44], R164 ;  /* 0x000c44a401007387 */ /* 0x000fe80000100800 */
[----:B------:R1:W-:Y:S01]  /*28770*/  STL [R1+0xc20], R166 ;  /* 0x000c20a601007387 */ /* 0x0003e20000100800 */
[----:B------:R-:W-:-:S03]  /*28780*/  IMAD.MOV.U32 R93, RZ, RZ, R166 ;  /* 0x000000ffff5d7224 */ /* 0x000fc600078e00a6 */
[----:B------:R-:W3:Y:S04]  /*28790*/  LDL.LU R163, [R1+0xd24] ;  /* 0x000d240001a37983 */ /* 0x000ee80000300800 */
[----:B-1----:R-:W3:Y:S01]  /*287a0*/  LDL.LU R166, [R1+0xd00] ;  /* 0x000d000001a67983 */ /* 0x002ee20000300800 */
[----:B------:R-:W-:-:S05]  /*287b0*/  IMAD.MOV.U32 R92, RZ, RZ, R94 ;  /* 0x000000ffff5c7224 */ /* 0x000fca00078e005e */
[----:B------:R1:W-:Y:S02]  /*287c0*/  LDGSTS.E [R2+0x2b00], [R92.64], P3 ;  /* 0x02b000005c027fae */ /* 0x0003e4000992184a */
[----:B-1----:R-:W-:Y:S01]  /*287d0*/  IMAD.MOV.U32 R92, RZ, RZ, R164 ;  /* 0x000000ffff5c7224 */ /* 0x002fe200078e00a4 */
[----:B----4-:R-:W-:Y:S02]  /*287e0*/  IADD3 R0, P0, R0, UR9, RZ ;  /* 0x0000000900007c10 */ /* 0x010fe4000ff1e0ff */
[----:B--2---:R-:W-:-:S03]  /*287f0*/  IADD3.X R172, R172, UR8, RZ, P1, !PT ;  /* 0x00000008acac7c10 */ /* 0x004fc60008ffe4ff */
[----:B------:R-:W-:Y:S02]  /*28800*/  STL [R1+0xc64], R0 ;  /* 0x000c640001007387 */ /* 0x000fe40000100800 */
[----:B------:R-:W-:Y:S02]  /*28810*/  IMAD.MOV.U32 R93, RZ, RZ, R172 ;  /* 0x000000ffff5d7224 */ /* 0x000fe400078e00ac */
[----:B------:R-:W-:Y:S04]  /*28820*/  STL [R1+0xc40], R172 ;  /* 0x000c40ac01007387 */ /* 0x000fe80000100800 */
[----:B------:R-:W2:Y:S04]  /*28830*/  LDL.LU R94, [R1+0xd44] ;  /* 0x000d4400015e7983 */ /* 0x000ea80000300800 */
[----:B------:R-:W2:Y:S04]  /*28840*/  LDL.LU R164, [R1+0xd20] ;  /* 0x000d200001a47983 */ /* 0x000ea80000300800 */
[----:B------:R1:W-:Y:S01]  /*28850*/  LDGSTS.E [R2+0x2f00], [R92.64], P3 ;  /* 0x02f000005c027fae */ /* 0x0003e2000992184a */
[----:B------:R-:W-:-:S02]  /*28860*/  IADD3 R3, P1, R3, UR9, RZ ;  /* 0x0000000903037c10 */ /* 0x000fc4000ff3e0ff */
[----:B------:R-:W-:-:S03]  /*28870*/  IADD3.X R161, R161, UR8, RZ, P0, !PT ;  /* 0x00000008a1a17c10 */ /* 0x000fc600087fe4ff */
[----:B------:R-:W-:Y:S01]  /*28880*/  STL [R1+0xc84], R3 ;  /* 0x000c840301007387 */ /* 0x000fe20000100800 */
[----:B-1----:R-:W-:-:S03]  /*28890*/  IMAD.MOV.U32 R92, RZ, RZ, R0 ;  /* 0x000000ffff5c7224 */ /* 0x002fc600078e0000 */
[----:B------:R1:W-:Y:S01]  /*288a0*/  STL [R1+0xc60], R161 ;  /* 0x000c60a101007387 */ /* 0x0003e20000100800 */
[----:B------:R-:W-:-:S05]  /*288b0*/  IMAD.MOV.U32 R93, RZ, RZ, R161 ;  /* 0x000000ffff5d7224 */ /* 0x000fca00078e00a1 */
[----:B------:R1:W-:Y:S04]  /*288c0*/  LDGSTS.E [R2+0x3300], [R92.64], P3 ;  /* 0x033000005c027fae */ /* 0x0003e8000992184a */
[----:B-1----:R-:W2:Y:S01]  /*288d0*/  LDL.LU R161, [R1+0xd40] ;  /* 0x000d400001a17983 */ /* 0x002ea20000300800 */
[----:B------:R-:W-:Y:S02]  /*288e0*/  IADD3 R170, P0, R170, UR9, RZ ;  /* 0x00000009aaaa7c10 */ /* 0x000fe4000ff1e0ff */
[----:B------:R-:W-:-:S03]  /*288f0*/  IADD3.X R162, R162, UR8, RZ, P1, !PT ;  /* 0x00000008a2a27c10 */ /* 0x000fc60008ffe4ff */
[----:B------:R-:W-:Y:S04]  /*28900*/  STL [R1+0xca4], R170 ;  /* 0x000ca4aa01007387 */ /* 0x000fe80000100800 */
[----:B------:R1:W-:Y:S04]  /*28910*/  STL [R1+0xc80], R162 ;  /* 0x000c80a201007387 */ /* 0x0003e80000100800 */
[----:B------:R-:W2:Y:S01]  /*28920*/  LDL.LU R0, [R1+0xd64] ;  /* 0x000d640001007983 */ /* 0x000ea20000300800 */
[----:B------:R-:W-:Y:S02]  /*28930*/  IMAD.MOV.U32 R93, RZ, RZ, R162 ;  /* 0x000000ffff5d7224 */ /* 0x000fe400078e00a2 */
[----:B------:R-:W-:Y:S01]  /*28940*/  IMAD.MOV.U32 R92, RZ, RZ, R3 ;  /* 0x000000ffff5c7224 */ /* 0x000fe200078e0003 */
[----:B-1----:R-:W2:Y:S04]  /*28950*/  LDL.LU R162, [R1+0xd60] ;  /* 0x000d600001a27983 */ /* 0x002ea80000300800 */
[----:B------:R1:W-:Y:S02]  /*28960*/  LDGSTS.E [R2+0x3700], [R92.64], P3 ;  /* 0x037000005c027fae */ /* 0x0003e4000992184a */
[----:B-1----:R-:W-:Y:S01]  /*28970*/  IMAD.MOV.U32 R92, RZ, RZ, R170 ;  /* 0x000000ffff5c7224 */ /* 0x002fe200078e00aa */
[----:B------:R-:W-:-:S02]  /*28980*/  IADD3 R168, P1, R168, UR9, RZ ;  /* 0x00000009a8a87c10 */ /* 0x000fc4000ff3e0ff */
[----:B------:R-:W-:-:S03]  /*28990*/  IADD3.X R171, R171, UR8, RZ, P0, !PT ;  /* 0x00000008abab7c10 */ /* 0x000fc600087fe4ff */
[----:B------:R-:W-:Y:S04]  /*289a0*/  STL [R1+0xcc4], R168 ;  /* 0x000cc4a801007387 */ /* 0x000fe80000100800 */
[----:B------:R-:W-:Y:S04]  /*289b0*/  STL [R1+0xca0], R171 ;  /* 0x000ca0ab01007387 */ /* 0x000fe80000100800 */
[----:B------:R-:W2:Y:S01]  /*289c0*/  LDL.LU R3, [R1+0xd84] ;  /* 0x000d840001037983 */ /* 0x000ea20000300800 */
[----:B------:R-:W-:-:S05]  /*289d0*/  IMAD.MOV.U32 R93, RZ, RZ, R171 ;  /* 0x000000ffff5d7224 */ /* 0x000fca00078e00ab */
[----:B------:R1:W-:Y:S02]  /*289e0*/  LDGSTS.E [R2+0x3b00], [R92.64], P3 ;  /* 0x03b000005c027fae */ /* 0x0003e4000992184a */
[----:B-1----:R-:W-:Y:S01]  /*289f0*/  IMAD.MOV.U32 R92, RZ, RZ, R168 ;  /* 0x000000ffff5c7224 */ /* 0x002fe200078e00a8 */
[----:B------:R-:W-:Y:S02]  /*28a00*/  IADD3.X R169, R169, UR8, RZ, P1, !PT ;  /* 0x00000008a9a97c10 */ /* 0x000fe40008ffe4ff */
[----:B------:R-:W-:-:S03]  /*28a10*/  IADD3 R95, P0, R95, UR9, RZ ;  /* 0x000000095f5f7c10 */ /* 0x000fc6000ff1e0ff */
[----:B------:R-:W-:Y:S01]  /*28a20*/  IMAD.MOV.U32 R93, RZ, RZ, R169 ;  /* 0x000000ffff5d7224 */ /* 0x000fe200078e00a9 */
[----:B------:R-:W-:Y:S01]  /*28a30*/  IADD3 R165, P1, R165, UR9, RZ ;  /* 0x00000009a5a57c10 */ /* 0x000fe2000ff3e0ff */
[----:B------:R1:W-:Y:S01]  /*28a40*/  STL [R1+0xce4], R95 ;  /* 0x000ce45f01007387 */ /* 0x0003e20000100800 */
[----:B------:R-:W-:-:S03]  /*28a50*/  IADD3.X R167, R167, UR8, RZ, P0, !PT ;  /* 0x00000008a7a77c10 */ /* 0x000fc600087fe4ff */
[----:B------:R1:W-:Y:S04]  /*28a60*/  STL [R1+0xcc0], R169 ;  /* 0x000cc0a901007387 */ /* 0x0003e80000100800 */
[----:B------:R-:W4:Y:S04]  /*28a70*/  LDL.LU R175, [R1+0xda4] ;  /* 0x000da40001af7983 */ /* 0x000f280000300800 */
[----:B------:R-:W-:Y:S01]  /*28a80*/  STL [R1+0xd04], R165 ;  /* 0x000d04a501007387 */ /* 0x000fe20000100800 */
[----:B---3--:R-:W-:-:S03]  /*28a90*/  IADD3 R163, P0, R163, UR9, RZ ;  /* 0x00000009a3a37c10 */ /* 0x008fc6000ff1e0ff */
[----:B------:R3:W-:Y:S04]  /*28aa0*/  LDGSTS.E [R2+0x3f00], [R92.64], P3 ;  /* 0x03f000005c027fae */ /* 0x0007e8000992184a */
[----:B------:R1:W-:Y:S01]  /*28ab0*/  STL [R1+0xce0], R167 ;  /* 0x000ce0a701007387 */ /* 0x0003e20000100800 */
[----:B------:R-:W-:Y:S01]  /*28ac0*/  IADD3.X R166, R166, UR8, RZ, P1, !PT ;  /* 0x00000008a6a67c10 */ /* 0x000fe20008ffe4ff */
[----:B---3--:R-:W-:Y:S02]  /*28ad0*/  IMAD.MOV.U32 R92, RZ, RZ, R95 ;  /* 0x000000ffff5c7224 */ /* 0x008fe400078e005f */
[----:B-1----:R-:W3:Y:S04]  /*28ae0*/  LDL.LU R95, [R1+0xd80] ;  /* 0x000d8000015f7983 */ /* 0x002ee80000300800 */
[----:B------:R-:W-:Y:S04]  /*28af0*/  STL [R1+0xd24], R163 ;  /* 0x000d24a301007387 */ /* 0x000fe80000100800 */
[----:B------:R1:W-:Y:S04]  /*28b00*/  STL [R1+0xd00], R166 ;  /* 0x000d00a601007387 */ /* 0x0003e80000100800 */
[----:B------:R-:W3:Y:S04]  /*28b10*/  LDL.LU R173, [R1+0xdc4] ;  /* 0x000dc40001ad7983 */ /* 0x000ee80000300800 */
[----:B------:R-:W3:Y:S01]  /*28b20*/  LDL.LU R188, [R1+0xda0] ;  /* 0x000da00001bc7983 */ /* 0x000ee20000300800 */
[----:B------:R-:W-:-:S05]  /*28b30*/  IMAD.MOV.U32 R93, RZ, RZ, R167 ;  /* 0x000000ffff5d7224 */ /* 0x000fca00078e00a7 */
[----:B------:R1:W-:Y:S01]  /*28b40*/  LDGSTS.E [R2+0x4300], [R92.64], P3 ;  /* 0x043000005c027fae */ /* 0x0003e2000992184a */
[----:B--2---:R-:W-:Y:S02]  /*28b50*/  IADD3 R94, P1, R94, UR9, RZ ;  /* 0x000000095e5e7c10 */ /* 0x004fe4000ff3e0ff */
[----:B------:R-:W-:-:S03]  /*28b60*/  IADD3.X R164, R164, UR8, RZ, P0, !PT ;  /* 0x00000008a4a47c10 */ /* 0x000fc600087fe4ff */
[----:B------:R-:W-:Y:S04]  /*28b70*/  STL [R1+0xd44], R94 ;  /* 0x000d445e01007387 */ /* 0x000fe80000100800 */
[----:B------:R-:W-:Y:S04]  /*28b80*/  STL [R1+0xd20], R164 ;  /* 0x000d20a401007387 */ /* 0x000fe80000100800 */
[----:B------:R-:W2:Y:S04]  /*28b90*/  LDL.LU R171, [R1+0xde4] ;  /* 0x000de40001ab7983 */ /* 0x000ea80000300800 */
[----:B------:R-:W2:Y:S01]  /*28ba0*/  LDL.LU R174, [R1+0xdc0] ;  /* 0x000dc00001ae7983 */ /* 0x000ea20000300800 */
[----:B-1----:R-:W-:-:S02]  /*28bb0*/  IMAD.MOV.U32 R92, RZ, RZ, R165 ;  /* 0x000000ffff5c7224 */ /* 0x002fc400078e00a5 */
[----:B------:R-:W-:-:S05]  /*28bc0*/  IMAD.MOV.U32 R93, RZ, RZ, R166 ;  /* 0x000000ffff5d7224 */ /* 0x000fca00078e00a6 */
[----:B------:R1:W-:Y:S01]  /*28bd0*/  LDGSTS.E [R2+0x4700], [R92.64], P3 ;  /* 0x047000005c027fae */ /* 0x0003e2000992184a */
[----:B------:R-:W-:Y:S01]  /*28be0*/  IADD3.X R161, R161, UR8, RZ, P1, !PT ;  /* 0x00000008a1a17c10 */ /* 0x000fe20008ffe4ff */
[----:B-1----:R-:W-:Y:S01]  /*28bf0*/  IMAD.MOV.U32 R92, RZ, RZ, R163 ;  /* 0x000000ffff5c7224 */ /* 0x002fe200078e00a3 */
[----:B------:R-:W-:-:S05]  /*28c00*/  IADD3 R0, P0, R0, UR9, RZ ;  /* 0x0000000900007c10 */ /* 0x000fca000ff1e0ff */
[----:B------:R-:W-:Y:S04]  /*28c10*/  STL [R1+0xd64], R0 ;  /* 0x000d640001007387 */ /* 0x000fe80000100800 */
[----:B------:R1:W-:Y:S04]  /*28c20*/  STL [R1+0xd40], R161 ;  /* 0x000d40a101007387 */ /* 0x0003e80000100800 */
[----:B------:R-:W2:Y:S04]  /*28c30*/  LDL.LU R172, [R1+0xde0] ;  /* 0x000de00001ac7983 */ /* 0x000ea80000300800 */
[----:B------:R-:W2:Y:S01]  /*28c40*/  LDL.LU R169, [R1+0xe04] ;  /* 0x000e040001a97983 */ /* 0x000ea20000300800 */
[----:B------:R-:W-:-:S03]  /*28c50*/  IADD3.X R162, R162, UR8, RZ, P0, !PT ;  /* 0x00000008a2a27c10 */ /* 0x000fc600087fe4ff */
[----:B------:R-:W2:Y:S04]  /*28c60*/  LDL.LU R167, [R1+0xe24] ;  /* 0x000e240001a77983 */ /* 0x000ea80000300800 */
[----:B------:R-:W2:Y:S01]  /*28c70*/  LDL.LU R170, [R1+0xe00] ;  /* 0x000e000001aa7983 */ /* 0x000ea20000300800 */
[----:B------:R-:W-:-:S05]  /*28c80*/  IMAD.MOV.U32 R93, RZ, RZ, R164 ;  /* 0x000000ffff5d7224 */ /* 0x000fca00078e00a4 */
[----:B------:R1:W-:Y:S01]  /*28c90*/  LDGSTS.E [R2+0x4b00], [R92.64], P3 ;  /* 0x04b000005c027fae */ /* 0x0003e2000992184a */
[----:B------:R-:W-:-:S05]  /*28ca0*/  IADD3 R3, P1, R3, UR9, RZ ;  /* 0x0000000903037c10 */ /* 0x000fca000ff3e0ff */
[----:B------:R-:W-:Y:S04]  /*28cb0*/  STL [R1+0xd84], R3 ;  /* 0x000d840301007387 */ /* 0x000fe80000100800 */
[----:B------:R1:W-:Y:S04]  /*28cc0*/  STL [R1+0xd60], R162 ;  /* 0x000d60a201007387 */ /* 0x0003e80000100800 */
[----:B------:R-:W2:Y:S04]  /*28cd0*/  LDL.LU R168, [R1+0xe20] ;  /* 0x000e200001a87983 */ /* 0x000ea80000300800 */
[----:B------:R-:W2:Y:S04]  /*28ce0*/  LDL.LU R166, [R1+0xe40] ;  /* 0x000e400001a67983 */ /* 0x000ea80000300800 */
[----:B------:R-:W2:Y:S01]  /*28cf0*/  LDL.LU R165, [R1+0xe44] ;  /* 0x000e440001a57983 */ /* 0x000ea20000300800 */
[----:B-1----:R-:W-:-:S03]  /*28d00*/  IMAD.MOV.U32 R93, RZ, RZ, R161 ;  /* 0x000000ffff5d7224 */ /* 0x002fc600078e00a1 */
[----:B------:R-:W2:Y:S01]  /*28d10*/  LDL.LU R163, [R1+0xe64] ;  /* 0x000e640001a37983 */ /* 0x000ea20000300800 */
[----:B------:R-:W-:-:S03]  /*28d20*/  IMAD.MOV.U32 R92, RZ, RZ, R94 ;  /* 0x000000ffff5c7224 */ /* 0x000fc600078e005e */
[----:B------:R-:W2:Y:S04]  /*28d30*/  LDL.LU R161, [R1+0xe84] ;  /* 0x000e840001a17983 */ /* 0x000ea80000300800 */
[----:B------:R-:W2:Y:S04]  /*28d40*/  LDL.LU R94, [R1+0xea4] ;  /* 0x000ea400015e7983 */ /* 0x000ea80000300800 */
[----:B------:R-:W2:Y:S04]  /*28d50*/  LDL.LU R164, [R1+0xe60] ;  /* 0x000e600001a47983 */ /* 0x000ea80000300800 */
[----:B------:R1:W-:Y:S02]  /*28d60*/  LDGSTS.E [R2+0x4f00], [R92.64], P3 ;  /* 0x04f000005c027fae */ /* 0x0003e4000992184a */
[----:B-1----:R-:W-:-:S02]  /*28d70*/  IMAD.MOV.U32 R92, RZ, RZ, R0 ;  /* 0x000000ffff5c7224 */ /* 0x002fc400078e0000 */
[----:B------:R-:W-:-:S05]  /*28d80*/  IMAD.MOV.U32 R93, RZ, RZ, R162 ;  /* 0x000000ffff5d7224 */ /* 0x000fca00078e00a2 */
[----:B------:R1:W-:Y:S02]  /*28d90*/  LDGSTS.E [R2+0x5300], [R92.64], P3 ;  /* 0x053000005c027fae */ /* 0x0003e4000992184a */
[----:B-1----:R-:W-:Y:S01]  /*28da0*/  IMAD.MOV.U32 R92, RZ, RZ, R3 ;  /* 0x000000ffff5c7224 */ /* 0x002fe200078e0003 */
[----:B----4-:R-:W-:-:S05]  /*28db0*/  IADD3 R175, P0, R175, UR9, RZ ;  /* 0x00000009afaf7c10 */ /* 0x010fca000ff1e0ff */
[----:B------:R-:W-:Y:S01]  /*28dc0*/  STL [R1+0xda4], R175 ;  /* 0x000da4af01007387 */ /* 0x000fe20000100800 */
[----:B---3--:R-:W-:-:S05]  /*28dd0*/  IADD3.X R95, R95, UR8, RZ, P1, !PT ;  /* 0x000000085f5f7c10 */ /* 0x008fca0008ffe4ff */
[----:B------:R1:W-:Y:S04]  /*28de0*/  STL [R1+0xd80], R95 ;  /* 0x000d805f01007387 */ /* 0x0003e80000100800 */
[----:B------:R-:W3:Y:S01]  /*28df0*/  LDL.LU R0, [R1+0xec4] ;  /* 0x000ec40001007983 */ /* 0x000ee20000300800 */
[----:B------:R-:W-:-:S03]  /*28e00*/  IADD3 R173, P1, R173, UR9, RZ ;  /* 0x00000009adad7c10 */ /* 0x000fc6000ff3e0ff */
[----:B------:R-:W4:Y:S01]  /*28e10*/  LDL.LU R162, [R1+0xe80] ;  /* 0x000e800001a27983 */ /* 0x000f220000300800 */
[----:B------:R-:W-:-:S03]  /*28e20*/  IADD3.X R188, R188, UR8, RZ, P0, !PT ;  /* 0x00000008bcbc7c10 */ /* 0x000fc600087fe4ff */
[----:B------:R-:W-:Y:S01]  /*28e30*/  STL [R1+0xdc4], R173 ;  /* 0x000dc4ad01007387 */ /* 0x000fe20000100800 */
[----:B------:R-:W-:-:S03]  /*28e40*/  IMAD.MOV.U32 R93, RZ, RZ, R95 ;  /* 0x000000ffff5d7224 */ /* 0x000fc600078e005f */
[----:B------:R-:W-:Y:S04]  /*28e50*/  STL [R1+0xda0], R188 ;  /* 0x000da0bc01007387 */ /* 0x000fe80000100800 */
[----:B-1----:R-:W3:Y:S04]  /*28e60*/  LDL.LU R95, [R1+0xea0] ;  /* 0x000ea000015f7983 */ /* 0x002ee80000300800 */
[----:B------:R-:W3:Y:S04]  /*28e70*/  LDL.LU R3, [R1+0xec0] ;  /* 0x000ec00001037983 */ /* 0x000ee80000300800 */
[----:B------:R1:W-:Y:S02]  /*28e80*/  LDGSTS.E [R2+0x5700], [R92.64], P3 ;  /* 0x057000005c027fae */ /* 0x0003e4000992184a */
[----:B-1----:R-:W-:-:S02]  /*28e90*/  IMAD.MOV.U32 R92, RZ, RZ, R175 ;  /* 0x000000ffff5c7224 */ /* 0x002fc400078e00af */
[----:B------:R-:W-:-:S05]  /*28ea0*/  IMAD.MOV.U32 R93, RZ, RZ, R188 ;  /* 0x000000ffff5d7224 */ /* 0x000fca00078e00bc */
[----:B------:R1:W-:Y:S01]  /*28eb0*/  LDGSTS.E [R2+0x5b00], [R92.64], P3 ;  /* 0x05b000005c027fae */ /* 0x0003e2000992184a */
[----:B--2---:R-:W-:Y:S02]  /*28ec0*/  IADD3 R171, P0, R171, UR9, RZ ;  /* 0x00000009abab7c10 */ /* 0x004fe4000ff1e0ff */
[----:B------:R-:W-:Y:S01]  /*28ed0*/  IADD3.X R174, R174, UR8, RZ, P1, !PT ;  /* 0x00000008aeae7c10 */ /* 0x000fe20008ffe4ff */
[----:B-1----:R-:W-:-:S04]  /*28ee0*/  IMAD.MOV.U32 R92, RZ, RZ, R173 ;  /* 0x000000ffff5c7224 */ /* 0x002fc800078e00ad */
[----:B------:R-:W-:-:S05]  /*28ef0*/  IMAD.MOV.U32 R93, RZ, RZ, R174 ;  /* 0x000000ffff5d7224 */ /* 0x000fca00078e00ae */
[----:B------:R1:W-:Y:S02]  /*28f00*/  LDGSTS.E [R2+0x5f00], [R92.64], P3 ;  /* 0x05f000005c027fae */ /* 0x0003e4000992184a */
[----:B-1----:R-:W-:Y:S02]  /*28f10*/  IMAD.MOV.U32 R92, RZ, RZ, R171 ;  /* 0x000000ffff5c7224 */ /* 0x002fe400078e00ab */
[----:B------:R-:W-:Y:S01]  /*28f20*/  STL [R1+0xde4], R171 ;  /* 0x000de4ab01007387 */ /* 0x000fe20000100800 */
[----:B------:R-:W-:Y:S02]  /*28f30*/  IADD3.X R172, R172, UR8, RZ, P0, !PT ;  /* 0x00000008acac7c10 */ /* 0x000fe400087fe4ff */
[----:B------:R-:W-:-:S03]  /*28f40*/  IADD3 R169, P1, R169, UR9, RZ ;  /* 0x00000009a9a97c10 */ /* 0x000fc6000ff3e0ff */
[----:B------:R-:W-:Y:S01]  /*28f50*/  IMAD.MOV.U32 R93, RZ, RZ, R172 ;  /* 0x000000ffff5d7224 */ /* 0x000fe200078e00ac */
[----:B------:R-:W-:-:S04]  /*28f60*/  IADD3 R167, P0, R167, UR9, RZ ;  /* 0x00000009a7a77c10 */ /* 0x000fc8000ff1e0ff */
[----:B------:R1:W-:Y:S01]  /*28f70*/  LDGSTS.E [R2+0x6300], [R92.64], P3 ;  /* 0x063000005c027fae */ /* 0x0003e2000992184a */
[----:B------:R-:W-:Y:S01]  /*28f80*/  IADD3.X R170, R170, UR8, RZ, P1, !PT ;  /* 0x00000008aaaa7c10 */ /* 0x000fe20008ffe4ff */
[----:B-1----:R-:W-:-:S04]  /*28f90*/  IMAD.MOV.U32 R92, RZ, RZ, R169 ;  /* 0x000000ffff5c7224 */ /* 0x002fc800078e00a9 */
[----:B------:R-:W-:-:S05]  /*28fa0*/  IMAD.MOV.U32 R93, RZ, RZ, R170 ;  /* 0x000000ffff5d7224 */ /* 0x000fca00078e00aa */
[----:B------:R1:W-:Y:S02]  /*28fb0*/  LDGSTS.E [R2+0x6700], [R92.64], P3 ;  /* 0x067000005c027fae */ /* 0x0003e4000992184a */
[----:B-1----:R-:W-:Y:S01]  /*28fc0*/  IMAD.MOV.U32 R92, RZ, RZ, R167 ;  /* 0x000000ffff5c7224 */ /* 0x002fe200078e00a7 */
[----:B------:R-:W-:-:S05]  /*28fd0*/  IADD3.X R168, R168, UR8, RZ, P0, !PT ;  /* 0x00000008a8a87c10 */ /* 0x000fca00087fe4ff */
[----:B------:R-:W-:Y:S01]  /*28fe0*/  IMAD.MOV.U32 R93, RZ, RZ, R168 ;  /* 0x000000ffff5d7224 */ /* 0x000fe200078e00a8 */
[----:B------:R-:W-:-:S04]  /*28ff0*/  IADD3 R165, P1, R165, UR9, RZ ;  /* 0x00000009a5a57c10 */ /* 0x000fc8000ff3e0ff */
[----:B------:R1:W-:Y:S01]  /*29000*/  LDGSTS.E [R2+0x6b00], [R92.64], P3 ;  /* 0x06b000005c027fae */ /* 0x0003e2000992184a */
[----:B------:R-:W-:Y:S02]  /*29010*/  IADD3.X R166, R166, UR8, RZ, P1, !PT ;  /* 0x00000008a6a67c10 */ /* 0x000fe40008ffe4ff */
[----:B------:R-:W-:Y:S02]  /*29020*/  IADD3 R163, P0, R163, UR9, RZ ;  /* 0x00000009a3a37c10 */ /* 0x000fe4000ff1e0ff */
[----:B------:R-:W-:Y:S01]  /*29030*/  IADD3 R161, P1, R161, UR9, RZ ;  /* 0x00000009a1a17c10 */ /* 0x000fe2000ff3e0ff */
[----:B-1----:R-:W-:Y:S02]  /*29040*/  IMAD.MOV.U32 R92, RZ, RZ, R165 ;  /* 0x000000ffff5c7224 */ /* 0x002fe400078e00a5 */
[----:B------:R-:W-:Y:S01]  /*29050*/  IMAD.MOV.U32 R93, RZ, RZ, R166 ;  /* 0x000000ffff5d7224 */ /* 0x000fe200078e00a6 */
[----:B------:R-:W-:Y:S01]  /*29060*/  IADD3.X R164, R164, UR8, RZ, P0, !PT ;  /* 0x00000008a4a47c10 */ /* 0x000fe200087fe4ff */
[----:B------:R-:W-:Y:S04]  /*29070*/  STL [R1+0xdc0], R174 ;  /* 0x000dc0ae01007387 */ /* 0x000fe80000100800 */
[----:B------:R1:W-:Y:S01]  /*29080*/  LDGSTS.E [R2+0x6f00], [R92.64], P3 ;  /* 0x06f000005c027fae */ /* 0x0003e2000992184a */
[----:B------:R-:W-:-:S03]  /*29090*/  IADD3 R94, P2, R94, UR9, RZ ;  /* 0x000000095e5e7c10 */ /* 0x000fc6000ff5e0ff */
[----:B------:R-:W-:Y:S04]  /*290a0*/  STL [R1+0xe04], R169 ;  /* 0x000e04a901007387 */ /* 0x000fe80000100800 */
[----:B------:R-:W-:Y:S01]  /*290b0*/  STL [R1+0xde0], R172 ;  /* 0x000de0ac01007387 */ /* 0x000fe20000100800 */
[----:B-1----:R-:W-:Y:S02]  /*290c0*/  IMAD.MOV.U32 R92, RZ, RZ, R163 ;  /* 0x000000ffff5c7224 */ /* 0x002fe400078e00a3 */
[----:B------:R-:W-:Y:S01]  /*290d0*/  IMAD.MOV.U32 R93, RZ, RZ, R164 ;  /* 0x000000ffff5d7224 */ /* 0x000fe200078e00a4 */
[----:B------:R-:W-:Y:S04]  /*290e0*/  STL [R1+0xe24], R167 ;  /* 0x000e24a701007387 */ /* 0x000fe80000100800 */
[----:B------:R-:W-:Y:S04]  /*290f0*/  STL [R1+0xe00], R170 ;  /* 0x000e00aa01007387 */ /* 0x000fe80000100800 */
[----:B------:R-:W-:Y:S04]  /*29100*/  STL [R1+0xe44], R165 ;  /* 0x000e44a501007387 */ /* 0x000fe80000100800 */
[----:B------:R1:W-:Y:S04]  /*29110*/  LDGSTS.E [R2+0x7300], [R92.64], P3 ;  /* 0x073000005c027fae */ /* 0x0003e8000992184a */
[----:B------:R-:W-:Y:S04]  /*29120*/  STL [R1+0xe20], R168 ;  /* 0x000e20a801007387 */ /* 0x000fe80000100800 */
[----:B------:R-:W-:Y:S01]  /*29130*/  STL [R1+0xe64], R163 ;  /* 0x000e64a301007387 */ /* 0x000fe20000100800 */
[----:B-1----:R-:W-:-:S03]  /*29140*/  IMAD.MOV.U32 R92, RZ, RZ, R161 ;  /* 0x000000ffff5c7224 */ /* 0x002fc600078e00a1 */
[----:B------:R-:W-:Y:S04]  /*29150*/  STL [R1+0xe40], R166 ;  /* 0x000e40a601007387 */ /* 0x000fe80000100800 */
[----:B------:R1:W-:Y:S04]  /*29160*/  STL [R1+0xe84], R161 ;  /* 0x000e84a101007387 */ /* 0x0003e80000100800 */
[----:B------:R-:W-:Y:S01]  /*29170*/  STL [R1+0xe60], R164 ;  /* 0x000e60a401007387 */ /* 0x000fe20000100800 */
[----:B-1----:R-:W-:-:S03]  /*29180*/  IMAD.MOV.U32 R161, RZ, RZ, 0x1f ;  /* 0x0000001fffa17424 */ /* 0x002fc600078e00ff */
[----:B------:R-:W-:Y:S02]  /*29190*/  STL [R1+0xea4], R94 ;  /* 0x000ea45e01007387 */ /* 0x000fe40000100800 */
[----:B------:R-:W-:Y:S02]  /*291a0*/  IADD3 R161, R161, c[0x0][0x180], RZ ;  /* 0x00006000a1a17a10 */ /* 0x000fe40007ffe0ff */
[----:B------:R-:W-:Y:S02]  /*291b0*/  IADD3 R160, R160, 0x1, RZ ;  /* 0x00000001a0a07810 */ /* 0x000fe40007ffe0ff */
[----:B----4-:R-:W-:-:S05]  /*291c0*/  IADD3.X R162, R162, UR8, RZ, P1, !PT ;  /* 0x00000008a2a27c10 */ /* 0x010fca0008ffe4ff */
[----:B------:R-:W-:Y:S01]  /*291d0*/  IMAD.MOV.U32 R93, RZ, RZ, R162 ;  /* 0x000000ffff5d7224 */ /* 0x000fe200078e00a2 */
[----:B---3--:R-:W-:-:S04]  /*291e0*/  IADD3 R0, P0, R0, UR9, RZ ;  /* 0x0000000900007c10 */ /* 0x008fc8000ff1e0ff */
[----:B------:R1:W-:Y:S01]  /*291f0*/  LDGSTS.E [R2+0x7700], [R92.64], P3 ;  /* 0x077000005c027fae */ /* 0x0003e2000992184a */
[----:B------:R-:W-:-:S03]  /*29200*/  IADD3.X R95, R95, UR8, RZ, P2, !PT ;  /* 0x000000085f5f7c10 */ /* 0x000fc600097fe4ff */
[----:B------:R2:W-:Y:S01]  /*29210*/  STL [R1+0xec4], R0 ;  /* 0x000ec40001007387 */ /* 0x0005e20000100800 */
[----:B-1----:R-:W-:Y:S02]  /*29220*/  IMAD.MOV.U32 R92, RZ, RZ, R94 ;  /* 0x000000ffff5c7224 */ /* 0x002fe400078e005e */
[----:B------:R-:W-:Y:S01]  /*29230*/  IMAD.MOV.U32 R93, RZ, RZ, R95 ;  /* 0x000000ffff5d7224 */ /* 0x000fe200078e005f */
[----:B------:R-:W-:-:S04]  /*29240*/  IADD3.X R3, R3, UR8, RZ, P0, !PT ;  /* 0x0000000803037c10 */ /* 0x000fc800087fe4ff */
[----:B------:R1:W-:Y:S04]  /*29250*/  LDGSTS.E [R2+0x7b00], [R92.64], P3 ;  /* 0x07b000005c027fae */ /* 0x0003e8000992184a */
[----:B------:R3:W-:Y:S01]  /*29260*/  STL [R1+0xe80], R162 ;  /* 0x000e80a201007387 */ /* 0x0007e20000100800 */
[----:B-1----:R-:W-:Y:S01]  /*29270*/  IMAD.MOV.U32 R92, RZ, RZ, R0 ;  /* 0x000000ffff5c7224 */ /* 0x002fe200078e0000 */
[----:B--2---:R-:W-:Y:S02]  /*29280*/  SHF.R.S32.HI R0, RZ, 0x1f, R161 ;  /* 0x0000001fff007819 */ /* 0x004fe400000114a1 */
[----:B------:R3:W-:Y:S02]  /*29290*/  STL [R1+0xea0], R95 ;  /* 0x000ea05f01007387 */ /* 0x0007e40000100800 */
[----:B------:R-:W-:-:S02]  /*292a0*/  LEA.HI R0, R0, R161, RZ, 0x5 ;  /* 0x000000a100007211 */ /* 0x000fc400078f28ff */
[----:B------:R3:W-:Y:S02]  /*292b0*/  STL [R1+0xec0], R3 ;  /* 0x000ec00301007387 */ /* 0x0007e40000100800 */
[----:B------:R-:W-:Y:S02]  /*292c0*/  SHF.R.S32.HI R0, RZ, 0x5, R0 ;  /* 0x00000005ff007819 */ /* 0x000fe40000011400 */
[----:B------:R3:W-:Y:S02]  /*292d0*/  STL [R1+0x8c4], R160 ;  /* 0x0008c4a001007387 */ /* 0x0007e40000100800 */
[----:B------:R-:W-:Y:S01]  /*292e0*/  ISETP.NE.U32.AND P0, PT, R160, R0, PT ;  /* 0x00000000a000720c */ /* 0x000fe20003f05070 */
[----:B------:R-:W-:-:S05]  /*292f0*/  IMAD.MOV.U32 R93, RZ, RZ, R3 ;  /* 0x000000ffff5d7224 */ /* 0x000fca00078e0003 */
[----:B------:R3:W-:Y:S04]  /*29300*/  LDGSTS.E [R2+0x7f00], [R92.64], P3 ;  /* 0x07f000005c027fae */ /* 0x0007e8000992184a */
[----:B------:R-:W0:Y:S03]  /*29310*/  LDGDEPBAR ;  /* 0x00000000000079af */ /* 0x000e260000000000 */
[----:B------:R-:W-:Y:S01]  /*29320*/  @!P0 CALL.REL.NOINC `(.L_x_0) ;  /* 0x0000001000008944 */ /* 0x000fe20003c00000 */
[----:B------:R-:W-:Y:S05]  /*29330*/  BRA `(.L_x_1) ;  /* 0xfffec51000007947 */ /* 0x000fea000383ffff */
.L_x_0:
[----:B------:R-:W2:Y:S01]  /*29340*/  LDL R94, [R1+0x2f4] ;  /* 0x0002f400015e7983 */ /* 0x000ea20000100800 */
[----:B------:R-:W-:-:S04]  /*29350*/  DEPBAR.LE SB0, 0x0 ;  /* 0x000080000000791a */ /* 0x000fc80000000000 */
[----:B------:R-:W4:Y:S04]  /*29360*/  LDL.LU R164, [R1+0x3b0] ;  /* 0x0003b00001a47983 */ /* 0x000f280000300800 */
[----:B------:R-:W4:Y:S04]  /*29370*/  LDL.LU R165, [R1+0x3b4] ;  /* 0x0003b40001a57983 */ /* 0x000f280000300800 */
[----:B------:R-:W4:Y:S04]  /*29380*/  LDL.LU R166, [R1+0x520] ;  /* 0x0005200001a67983 */ /* 0x000f280000300800 */
[----:B------:R-:W4:Y:S04]  /*29390*/  LDL.LU R167, [R1+0x524] ;  /* 0x0005240001a77983 */ /* 0x000f280000300800 */
[----:B---3--:R-:W3:Y:S04]  /*293a0*/  LDL.LU R160, [R1+0x3b8] ;  /* 0x0003b80001a07983 */ /* 0x008ee80000300800 */
[----:B------:R-:W3:Y:S04]  /*293b0*/  LDL.LU R161, [R1+0x3bc] ;  /* 0x0003bc0001a17983 */ /* 0x000ee80000300800 */
[----:B------:R-:W3:Y:S04]  /*293c0*/  LDL.LU R162, [R1+0x528] ;  /* 0x0005280001a27983 */ /* 0x000ee80000300800 */
[----:B------:R-:W3:Y:S04]  /*293d0*/  LDL.LU R163, [R1+0x52c] ;  /* 0x00052c0001a37983 */ /* 0x000ee80000300800 */
[----:B------:R-:W1:Y:S02]  /*293e0*/  S2R R93, SR_TID.X ;  /* 0x00000000005d7919 */ /* 0x000e640000002100 */
[----:B-1----:R-:W-:-:S02]  /*293f0*/  IMAD.SHL.U32 R0, R93, 0x100, RZ ;  /* 0x000001005d007824 */ /* 0x002fc400078e00ff */
[C---:B------:R-:W-:Y:S02]  /*29400*/  IMAD.SHL.U32 R3, R93.reuse, 0x20, RZ ;  /* 0x000000205d037824 */ /* 0x040fe400078e00ff */
[C---:B------:R-:W-:Y:S01]  /*29410*/  IMAD.SHL.U32 R2, R93.reuse, 0x400, RZ ;  /* 0x000004005d027824 */ /* 0x040fe200078e00ff */
[----:B------:R-:W-:Y:S02]  /*29420*/  LOP3.LUT R0, R0, 0x1800, RZ, 0xc0, !PT ;  /* 0x0000180000007812 */ /* 0x000fe400078ec0ff */
[C---:B------:R-:W-:Y:S02]  /*29430*/  LOP3.LUT R92, R93.reuse, 0x3f, RZ, 0xc0, !PT ;  /* 0x0000003f5d5c7812 */ /* 0x040fe400078ec0ff */
[----:B------:R-:W-:Y:S02]  /*29440*/  LOP3.LUT R2, R2, 0x1800, RZ, 0xc0, !PT ;  /* 0x0000180002027812 */ /* 0x000fe400078ec0ff */
[----:B------:R-:W-:Y:S01]  /*29450*/  LOP3.LUT R0, R0, 0x460, R3, 0xf8, !PT ;  /* 0x0000046000007812 */ /* 0x000fe200078ef803 */
[----:B------:R-:W-:-:S02]  /*29460*/  IMAD.SHL.U32 R3, R93, 0x4, RZ ;  /* 0x000000045d037824 */ /* 0x000fc400078e00ff */
[----:B------:R-:W-:-:S03]  /*29470*/  IMAD R2, R92, 0x10, R2 ;  /* 0x000000105c027824 */ /* 0x000fc600078e0202 */
[----:B------:R-:W-:Y:S01]  /*29480*/  LOP3.LUT R0, R0, 0x70, R3, 0x78, !PT ;  /* 0x0000007000007812 */ /* 0x000fe200078e7803 */
[----:B------:R-:W-:Y:S01]  /*29490*/  BAR.SYNC.DEFER_BLOCKING 0x0 ;  /* 0x0000000000007b1d */ /* 0x000fe20000010000 */
[C---:B--2---:R-:W-:Y:S02]  /*294a0*/  IADD3 R92, R94.reuse, 0x2, RZ ;  /* 0x000000025e5c7810 */ /* 0x044fe40007ffe0ff */
[C---:B------:R-:W-:Y:S02]  /*294b0*/  IADD3 R3, R94.reuse, 0x1, RZ ;  /* 0x000000015e037810 */ /* 0x040fe40007ffe0ff */
[C---:B------:R-:W-:Y:S02]  /*294c0*/  IADD3 R93, R94.reuse, 0x3, RZ ;  /* 0x000000035e5d7810 */ /* 0x040fe40007ffe0ff */
[----:B------:R-:W-:Y:S02]  /*294d0*/  IADD3 R94, R94, 0x4, RZ ;  /* 0x000000045e5e7810 */ /* 0x000fe40007ffe0ff */
[----:B------:R-:W-:-:S02]  /*294e0*/  ISETP.GE.AND P3, PT, R92, c[0x0][0x17c], PT ;  /* 0x00005f005c007a0c */ /* 0x000fc40003f66270 */
[----:B------:R-:W-:Y:S01]  /*294f0*/  ISETP.GE.AND P1, PT, R93, c[0x0][0x17c], PT ;  /* 0x00005f005d007a0c */ /* 0x000fe20003f26270 */
[----:B------:R-:W2:Y:S01]  /*29500*/  LDL.LU R92, [R1+0x180] ;  /* 0x00018000015c7983 */ /* 0x000ea20000300800 */
[----:B------:R-:W-:-:S03]  /*29510*/  ISETP.GE.AND P2, PT, R94, c[0x0][0x17c], PT ;  /* 0x00005f005e007a0c */ /* 0x000fc60003f46270 */
[----:B------:R-:W2:Y:S04]  /*29520*/  LDL.LU R93, [R1+0x184] ;  /* 0x00018400015d7983 */ /* 0x000ea80000300800 */
[----:B------:R-:W2:Y:S04]  /*29530*/  LDL.LU R94, [R1+0x170] ;  /* 0x00017000015e7983 */ /* 0x000ea80000300800 */
[----:B------:R-:W2:Y:S04]  /*29540*/  LDL.LU R95, [R1+0x174] ;  /* 0x00017400015f7983 */ /* 0x000ea80000300800 */
[----:B------:R-:W2:Y:S04]  /*29550*/  LDL.LU R168, [R1+0x188] ;  /* 0x0001880001a87983 */ /* 0x000ea80000300800 */
[----:B------:R-:W2:Y:S04]  /*29560*/  LDL.LU R169, [R1+0x18c] ;  /* 0x00018c0001a97983 */ /* 0x000ea80000300800 */
[----:B------:R-:W2:Y:S04]  /*29570*/  LDL.LU R170, [R1+0x178] ;  /* 0x0001780001aa7983 */ /* 0x000ea80000300800 */
[----:B----4-:R1:W-:Y:S04]  /*29580*/  STS.128 [R0], R164 ;  /* 0x000000a400007388 */ /* 0x0103e80000000c00 */
[----:B------:R-:W4:Y:S04]  /*29590*/  LDL.LU R171, [R1+0x17c] ;  /* 0x00017c0001ab7983 */ /* 0x000f280000300800 */
[----:B---3--:R3:W-:Y:S04]  /*295a0*/  STS.128 [R0+0x80], R160 ;  /* 0x000080a000007388 */ /* 0x0087e80000000c00 */
[----:B-1----:R-:W4:Y:S04]  /*295b0*/  LDL.LU R164, [R1+0x70] ;  /* 0x0000700001a47983 */ /* 0x002f280000300800 */
[----:B------:R-:W4:Y:S04]  /*295c0*/  LDL.LU R165, [R1+0x74] ;  /* 0x0000740001a57983 */ /* 0x000f280000300800 */
[----:B------:R-:W4:Y:S04]  /*295d0*/  LDL.LU R166, [R1+0x60] ;  /* 0x0000600001a67983 */ /* 0x000f280000300800 */
[----:B------:R-:W4:Y:S04]  /*295e0*/  LDL.LU R167, [R1+0x64] ;  /* 0x0000640001a77983 */ /* 0x000f280000300800 */
[----:B---3--:R-:W3:Y:S04]  /*295f0*/  LDL.LU R160, [R1+0x78] ;  /* 0x0000780001a07983 */ /* 0x008ee80000300800 */
[----:B------:R-:W3:Y:S04]  /*29600*/  LDL.LU R161, [R1+0x7c] ;  /* 0x00007c0001a17983 */ /* 0x000ee80000300800 */
[----:B------:R-:W3:Y:S04]  /*29610*/  LDL.LU R162, [R1+0x68] ;  /* 0x0000680001a27983 */ /* 0x000ee80000300800 */
[----:B------:R-:W3:Y:S01]  /*29620*/  LDL.LU R163, [R1+0x6c] ;  /* 0x00006c0001a37983 */ /* 0x000ee20000300800 */
[----:B------:R-:W-:-:S02]  /*29630*/  LOP3.LUT R172, R2, 0x20, RZ, 0x3c, !PT ;  /* 0x0000002002ac7812 */ /* 0x000fc400078e3cff */
[----:B------:R-:W-:Y:S02]  /*29640*/  ISETP.GE.AND P0, PT, R3, c[0x0][0x17c], PT ;  /* 0x00005f0003007a0c */ /* 0x000fe40003f06270 */
[C---:B------:R-:W-:Y:S02]  /*29650*/  LOP3.LUT R3, R2.reuse, 0x40, RZ, 0x3c, !PT ;  /* 0x0000004002037812 */ /* 0x040fe400078e3cff */
[----:B------:R-:W-:Y:S01]  /*29660*/  LOP3.LUT R252, R2, 0x60, RZ, 0x3c, !PT ;  /* 0x0000006002fc7812 */ /* 0x000fe200078e3cff */
[----:B--2---:R1:W-:Y:S02]  /*29670*/  STS.128 [R0+0x100], R92 ;  /* 0x0001005c00007388 */ /* 0x0043e40000000c00 */
[----:B-1---5:R-:W-:Y:S02]  /*29680*/  IMAD.MOV.U32 R94, RZ, RZ, R12 ;  /* 0x000000ffff5e7224 */ /* 0x022fe400078e000c */
[----:B------:R-:W-:Y:S02]  /*29690*/  IMAD.MOV.U32 R95, RZ, RZ, R13 ;  /* 0x000000ffff5f7224 */ /* 0x000fe400078e000d */
[----:B------:R-:W-:-:S02]  /*296a0*/  IMAD.MOV.U32 R92, RZ, RZ, R48 ;  /* 0x000000ffff5c7224 */ /* 0x000fc400078e0030 */
[----:B------:R-:W-:Y:S02]  /*296b0*/  IMAD.MOV.U32 R93, RZ, RZ, R49 ;  /* 0x000000ffff5d7224 */ /* 0x000fe400078e0031 */
[----:B------:R-:W-:Y:S02]  /*296c0*/  IMAD.MOV.U32 R12, RZ, RZ, R50 ;  /* 0x000000ffff0c7224 */ /* 0x000fe400078e0032 */
[----:B------:R-:W-:Y:S01]  /*296d0*/  IMAD.MOV.U32 R13, RZ, RZ, R51 ;  /* 0x000000ffff0d7224 */ /* 0x000fe200078e0033 */
[----:B----4-:R-:W-:Y:S04]  /*296e0*/  STS.128 [R0+0x180], R168 ;  /* 0x000180a800007388 */ /* 0x010fe80000000c00 */
[----:B------:R-:W-:Y:S04]  /*296f0*/  STS.128 [R0+0x300], R92 ;  /* 0x0003005c00007388 */ /* 0x000fe80000000c00 */
[----:B------:R-:W-:Y:S04]  /*29700*/  STS.128 [R0+0x380], R12 ;  /* 0x0003800c00007388 */ /* 0x000fe80000000c00 */
[----:B------:R-:W-:Y:S04]  /*29710*/  STS.128 [R0+0x200], R164 ;  /* 0x000200a400007388 */ /* 0x000fe80000000c00 */
[----:B---3--:R-:W-:Y:S04]  /*29720*/  STS.128 [R0+0x280], R160 ;  /* 0x000280a000007388 */ /* 0x008fe80000000c00 */
[----:B------:R-:W-:Y:S01]  /*29730*/  BAR.SYNC.DEFER_BLOCKING 0x0 ;  /* 0x0000000000007b1d */ /* 0x000fe20000010000 */
[----:B------:R-:W-:-:S02]  /*29740*/  IMAD.MOV.U32 R50, RZ, RZ, R52 ;  /* 0x000000ffff327224 */ /* 0x000fc400078e0034 */
[----:B------:R-:W-:Y:S02]  /*29750*/  IMAD.MOV.U32 R51, RZ, RZ, R53 ;  /* 0x000000ffff337224 */ /* 0x000fe400078e0035 */
[----:B------:R-:W-:Y:S02]  /*29760*/  IMAD.MOV.U32 R48, RZ, RZ, R76 ;  /* 0x000000ffff307224 */ /* 0x000fe400078e004c */
[----:B------:R-:W-:Y:S02]  /*29770*/  IMAD.MOV.U32 R49, RZ, RZ, R77 ;  /* 0x000000ffff317224 */ /* 0x000fe400078e004d */
[----:B------:R-:W-:Y:S02]  /*29780*/  IMAD.MOV.U32 R52, RZ, RZ, R78 ;  /* 0x000000ffff347224 */ /* 0x000fe400078e004e */
[----:B------:R-:W-:Y:S01]  /*29790*/  IMAD.MOV.U32 R53, RZ, RZ, R79 ;  /* 0x000000ffff357224 */ /* 0x000fe200078e004f */
[----:B------:R-:W1:Y:S04]  /*297a0*/  LDS.128 R92, [R2] ;  /* 0x00000000025c7984 */ /* 0x000e680000000c00 */
[----:B------:R-:W2:Y:S04]  /*297b0*/  LDS.128 R76, [R2+0x400] ;  /* 0x00040000024c7984 */ /* 0x000ea80000000c00 */
[----:B------:R-:W3:Y:S04]  /*297c0*/  LDS.128 R160, [R172] ;  /* 0x00000000aca07984 */ /* 0x000ee80000000c00 */
[----:B-1----:R-:W-:Y:S04]  /*297d0*/  STL.64 [R1+0xb0], R92 ;  /* 0x0000b05c01007387 */ /* 0x002fe80000100a00 */
[----:B------:R-:W-:Y:S04]  /*297e0*/  STL.64 [R1+0xb8], R94 ;  /* 0x0000b85e01007387 */ /* 0x000fe80000100a00 */
[----:B------:R-:W1:Y:S04]  /*297f0*/  LDS.128 R92, [R172+0x400] ;  /* 0x00040000ac5c7984 */ /* 0x000e680000000c00 */
[----:B--2---:R-:W-:Y:S04]  /*29800*/  STL.64 [R1+0x170], R76 ;  /* 0x0001704c01007387 */ /* 0x004fe80000100a00 */
[----:B------:R-:W-:Y:S04]  /*29810*/  STL.64 [R1+0x178], R78 ;  /* 0x0001784e01007387 */ /* 0x000fe80000100a00 */
[----:B------:R-:W2:Y:S04]  /*29820*/  LDS.128 R76, [R3] ;  /* 0x00000000034c7984 */ /* 0x000ea80000000c00 */
[----:B---3--:R-:W-:Y:S04]  /*29830*/  STL.64 [R1+0xd0], R160 ;  /* 0x0000d0a001007387 */ /* 0x008fe80000100a00 */
[----:B------:R-:W-:Y:S04]  /*29840*/  STL.64 [R1+0xd8], R162 ;  /* 0x0000d8a201007387 */ /* 0x000fe80000100a00 */
[----:B------:R-:W3:Y:S04]  /*29850*/  LDS.128 R160, [R3+0x400] ;  /* 0x0004000003a07984 */ /* 0x000ee80000000c00 */
[----:B-1----:R-:W-:Y:S04]  /*29860*/  STL.64 [R1+0x1a0], R92 ;  /* 0x0001a05c01007387 */ /* 0x002fe80000100a00 */
[----:B------:R-:W-:Y:S04]  /*29870*/  STL.64 [R1+0x1a8], R94 ;  /* 0x0001a85e01007387 */ /* 0x000fe80000100a00 */
[----:B------:R-:W1:Y:S04]  /*29880*/  LDS.128 R92, [R252] ;  /* 0x00000000fc5c7984 */ /* 0x000e680000000c00 */
[----:B--2---:R-:W-:Y:S04]  /*29890*/  STL.64 [R1+0x110], R76 ;  /* 0x0001104c01007387 */ /* 0x004fe80000100a00 */
[----:B------:R-:W-:Y:S04]  /*298a0*/  STL.64 [R1+0x118], R78 ;  /* 0x0001184e01007387 */ /* 0x000fe80000100a00 */
[----:B------:R-:W2:Y:S04]  /*298b0*/  LDS.128 R76, [R252+0x400] ;  /* 0x00040000fc4c7984 */ /* 0x000ea80000000c00 */
[----:B------:R-:W-:Y:S01]  /*298c0*/  BAR.SYNC.DEFER_BLOCKING 0x0 ;  /* 0x0000000000007b1d */ /* 0x000fe20000010000 */
[----:B------:R-:W-:-:S02]  /*298d0*/  IMAD.MOV.U32 R12, RZ, RZ, R132 ;  /* 0x000000ffff0c7224 */ /* 0x000fc400078e0084 */
[----:B------:R-:W-:-:S03]  /*298e0*/  IMAD.MOV.U32 R13, RZ, RZ, R133 ;  /* 0x000000ffff0d7224 */ /* 0x000fc600078e0085 */
[----:B---3--:R-:W-:Y:S01]  /*298f0*/  STL.64 [R1+0x1b0], R160 ;  /* 0x0001b0a001007387 */ /* 0x008fe20000100a00 */
[----:B------:R-:W-:-:S03]  /*29900*/  IMAD.MOV.U32 R14, RZ, RZ, R100 ;  /* 0x000000ffff0e7224 */ /* 0x000fc600078e0064 */
[----:B------:R-:W-:Y:S01]  /*29910*/  STL.64 [R1+0x1b8], R162 ;  /* 0x0001b8a201007387 */ /* 0x000fe20000100a00 */
[----:B------:R-:W-:-:S03]  /*29920*/  IMAD.MOV.U32 R15, RZ, RZ, R101 ;  /* 0x000000ffff0f7224 */ /* 0x000fc600078e0065 */
[----:B-1----:R-:W-:Y:S04]  /*29930*/  STL.64 [R1+0x150], R92 ;  /* 0x0001505c01007387 */ /* 0x002fe80000100a00 */
[----:B------:R-:W-:Y:S04]  /*29940*/  STL.64 [R1+0x158], R94 ;  /* 0x0001585e01007387 */ /* 0x000fe80000100a00 */
[----:B------:R1:W-:Y:S04]  /*29950*/  STS.128 [R0+0x80], R52 ;  /* 0x0000803400007388 */ /* 0x0003e80000000c00 */
[----:B--2---:R-:W-:Y:S04]  /*29960*/  STL.64 [R1+0x220], R76 ;  /* 0x0002204c01007387 */ /* 0x004fe80000100a00 */
[----:B------:R-:W-:Y:S04]  /*29970*/  STL.64 [R1+0x228], R78 ;  /* 0x0002284e01007387 */ /* 0x000fe80000100a00 */
[----:B------:R2:W-:Y:S04]  /*29980*/  STS.128 [R0+0x100], R12 ;  /* 0x0001000c00007388 */ /* 0x0005e80000000c00 */
[----:B-1----:R-:W3:Y:S04]  /*29990*/  LDL.LU R52, [R1+0x550] ;  /* 0x0005500001347983 */ /* 0x002ee80000300800 */
[----:B------:R-:W3:Y:S04]  /*299a0*/  LDL.LU R53, [R1+0x554] ;  /* 0x0005540001357983 */ /* 0x000ee80000300800 */
[----:B------:R-:W3:Y:S01]  /*299b0*/  LDL.LU R54, [R1+0x5c0] ;  /* 0x0005c00001367983 */ /* 0x000ee20000300800 */
[----:B--2---:R-:W-:-:S03]  /*299c0*/  IMAD.MOV.U32 R12, RZ, RZ, R16 ;  /* 0x000000ffff0c7224 */ /* 0x004fc600078e0010 */
[----:B------:R-:W3:Y:S01]  /*299d0*/  LDL.LU R55, [R1+0x5c4] ;  /* 0x0005c40001377983 */ /* 0x000ee20000300800 */
[----:B------:R-:W-:Y:S02]  /*299e0*/  IMAD.MOV.U32 R13, RZ, RZ, R17 ;  /* 0x000000ffff0d7224 */ /* 0x000fe400078e0011 */
[----:B------:R-:W-:Y:S01]  /*299f0*/  IMAD.MOV.U32 R14, RZ, RZ, R20 ;  /* 0x000000ffff0e7224 */ /* 0x000fe200078e0014 */
[----:B------:R-:W2:Y:S01]  /*29a00*/  LDL.LU R16, [R1+0x558] ;  /* 0x0005580001107983 */ /* 0x000ea20000300800 */
[----:B------:R-:W-:Y:S02]  /*29a10*/  IMAD.MOV.U32 R15, RZ, RZ, R21 ;  /* 0x000000ffff0f7224 */ /* 0x000fe400078e0015 */
[----:B------:R-:W-:Y:S01]  /*29a20*/  IMAD.MOV.U32 R20, RZ, RZ, R18 ;  /* 0x000000ffff147224 */ /* 0x000fe200078e0012 */
[----:B------:R-:W2:Y:S01]  /*29a30*/  LDL.LU R17, [R1+0x55c] ;  /* 0x00055c0001117983 */ /* 0x000ea20000300800 */
[----:B------:R-:W-:-:S03]  /*29a40*/  IMAD.MOV.U32 R21, RZ, RZ, R19 ;  /* 0x000000ffff157224 */ /* 0x000fc600078e0013 */
[----:B------:R-:W2:Y:S04]  /*29a50*/  LDL.LU R18, [R1+0x5c8] ;  /* 0x0005c80001127983 */ /* 0x000ea80000300800 */
[----:B------:R-:W2:Y:S01]  /*29a60*/  LDL.LU R19, [R1+0x5cc] ;  /* 0x0005cc0001137983 */ /* 0x000ea20000300800 */
[----:B------:R-:W-:-:S03]  /*29a70*/  IMAD.MOV.U32 R100, RZ, RZ, R134 ;  /* 0x000000ffff647224 */ /* 0x000fc600078e0086 */
[----:B------:R1:W-:Y:S01]  /*29a80*/  STS.128 [R0], R48 ;  /* 0x0000003000007388 */ /* 0x0003e20000000c00 */
[----:B------:R-:W-:-:S03]  /*29a90*/  IMAD.MOV.U32 R101, RZ, RZ, R135 ;  /* 0x000000ffff657224 */ /* 0x000fc600078e0087 */
[----:B------:R4:W-:Y:S04]  /*29aa0*/  STS.128 [R0+0x300], R12 ;  /* 0x0003000c00007388 */ /* 0x0009e80000000c00 */
[----:B------:R-:W-:Y:S01]  /*29ab0*/  STS.128 [R0+0x180], R100 ;  /* 0x0001806400007388 */ /* 0x000fe20000000c00 */
[----:B-1----:R-:W-:Y:S02]  /*29ac0*/  IMAD.MOV.U32 R50, RZ, RZ, R184 ;  /* 0x000000ffff327224 */ /* 0x002fe400078e00b8 */
[----:B------:R-:W-:Y:S02]  /*29ad0*/  IMAD.MOV.U32 R51, RZ, RZ, R185 ;  /* 0x000000ffff337224 */ /* 0x000fe400078e00b9 */
[----:B------:R-:W-:Y:S01]  /*29ae0*/  IMAD.MOV.U32 R48, RZ, RZ, R176 ;  /* 0x000000ffff307224 */ /* 0x000fe200078e00b0 */
[----:B------:R-:W-:Y:S01]  /*29af0*/  STS.128 [R0+0x380], R20 ;  /* 0x0003801400007388 */ /* 0x000fe20000000c00 */
[----:B------:R-:W-:-:S02]  /*29b00*/  IMAD.MOV.U32 R49, RZ, RZ, R177 ;  /* 0x000000ffff317224 */ /* 0x000fc400078e00b1 */
[----:B------:R-:W-:Y:S01]  /*29b10*/  IMAD.MOV.U32 R184, RZ, RZ, R178 ;  /* 0x000000ffffb87224 */ /* 0x000fe200078e00b2 */
[----:B----4-:R-:W3:Y:S01]  /*29b20*/  LDL.LU R12, [R1+0x160] ;  /* 0x00016000010c7983 */ /* 0x010ee20000300800 */
[----:B------:R-:W-:-:S03]  /*29b30*/  IMAD.MOV.U32 R185, RZ, RZ, R179 ;  /* 0x000000ffffb97224 */ /* 0x000fc600078e00b3 */
[----:B------:R-:W-:Y:S04]  /*29b40*/  STS.128 [R0+0x200], R48 ;  /* 0x0002003000007388 */ /* 0x000fe80000000c00 */
[----:B------:R-:W-:Y:S04]  /*29b50*/  STS.128 [R0+0x280], R184 ;  /* 0x000280b800007388 */ /* 0x000fe80000000c00 */
[----:B------:R-:W-:Y:S06]  /*29b60*/  BAR.SYNC.DEFER_BLOCKING 0x0 ;  /* 0x0000000000007b1d */ /* 0x000fec0000010000 */
[----:B------:R-:W3:Y:S04]  /*29b70*/  LDL.LU R13, [R1+0x164] ;  /* 0x00016400010d7983 */ /* 0x000ee80000300800 */
[----:B------:R-:W3:Y:S04]  /*29b80*/  LDL.LU R14, [R1+0x250] ;  /* 0x00025000010e7983 */ /* 0x000ee80000300800 */
[----:B------:R-:W3:Y:S04]  /*29b90*/  LDL.LU R15, [R1+0x254] ;  /* 0x00025400010f7983 */ /* 0x000ee80000300800 */
[----:B------:R-:W1:Y:S04]  /*29ba0*/  LDS.128 R48, [R2] ;  /* 0x0000000002307984 */ /* 0x000e680000000c00 */
[----:B------:R-:W1:Y:S04]  /*29bb0*/  LDS.128 R20, [R2+0x400] ;  /* 0x0004000002147984 */ /* 0x000e680000000c00 */
[----:B------:R-:W1:Y:S04]  /*29bc0*/  LDS.128 R76, [R172] ;  /* 0x00000000ac4c7984 */ /* 0x000e680000000c00 */
[----:B-1----:R-:W-:Y:S04]  /*29bd0*/  STL.64 [R1+0x70], R48 ;  /* 0x0000703001007387 */ /* 0x002fe80000100a00 */
[----:B------:R-:W-:Y:S04]  /*29be0*/  STL.64 [R1+0x78], R50 ;  /* 0x0000783201007387 */ /* 0x000fe80000100a00 */
[----:B------:R-:W1:Y:S04]  /*29bf0*/  LDS.128 R48, [R172+0x400] ;  /* 0x00040000ac307984 */ /* 0x000e680000000c00 */
[----:B------:R-:W-:Y:S04]  /*29c00*/  STL.64 [R1+0xc0], R20 ;  /* 0x0000c01401007387 */ /* 0x000fe80000100a00 */
[----:B------:R-:W-:Y:S04]  /*29c10*/  STL.64 [R1+0xc8], R22 ;  /* 0x0000c81601007387 */ /* 0x000fe80000100a00 */
[----:B------:R-:W1:Y:S04]  /*29c20*/  LDS.128 R20, [R3] ;  /* 0x0000000003147984 */ /* 0x000e680000000c00 */
[----:B------:R-:W-:Y:S04]  /*29c30*/  STL.64 [R1+0x80], R76 ;  /* 0x0000804c01007387 */ /* 0x000fe80000100a00 */
[----:B------:R-:W-:Y:S04]  /*29c40*/  STL.64 [R1+0x88], R78 ;  /* 0x0000884e01007387 */ /* 0x000fe80000100a00 */
[----:B------:R-:W1:Y:S04]  /*29c50*/  LDS.128 R76, [R3+0x400] ;  /* 0x00040000034c7984 */ /* 0x000e680000000c00 */
[----:B-1----:R-:W-:Y:S04]  /*29c60*/  STL.64 [R1+0x100], R48 ;  /* 0x0001003001007387 */ /* 0x002fe80000100a00 */
[----:B------:R-:W-:Y:S04]  /*29c70*/  STL.64 [R1+0x108], R50 ;  /* 0x0001083201007387 */ /* 0x000fe80000100a00 */
[----:B------:R-:W1:Y:S04]  /*29c80*/  LDS.128 R48, [R252] ;  /* 0x00000000fc307984 */ /* 0x000e680000000c00 */
[----:B------:R-:W-:Y:S04]  /*29c90*/  STL.64 [R1+0x90], R20 ;  /* 0x0000901401007387 */ /* 0x000fe80000100a00 */
[----:B------:R-:W-:Y:S04]  /*29ca0*/  STL.64 [R1+0x98], R22 ;  /* 0x0000981601007387 */ /* 0x000fe80000100a00 */
[----:B------:R-:W1:Y:S04]  /*29cb0*/  LDS.128 R20, [R252+0x400] ;  /* 0x00040000fc147984 */ /* 0x000e680000000c00 */
[----:B------:R-:W-:Y:S06]  /*29cc0*/  BAR.SYNC.DEFER_BLOCKING 0x0 ;  /* 0x0000000000007b1d */ /* 0x000fec0000010000 */
[----:B------:R-:W-:Y:S04]  /*29cd0*/  STL.64 [R1+0x120], R76 ;  /* 0x0001204c01007387 */ /* 0x000fe80000100a00 */
[----:B------:R-:W-:Y:S04]  /*29ce0*/  STL.64 [R1+0x128], R78 ;  /* 0x0001284e01007387 */ /* 0x000fe80000100a00 */
[----:B-1----:R1:W-:Y:S04]  /*29cf0*/  STL.64 [R1+0xa0], R48 ;  /* 0x0000a03001007387 */ /* 0x0023e80000100a00 */
[----:B------:R1:W-:Y:S04]  /*29d00*/  STL.64 [R1+0xa8], R50 ;  /* 0x0000a83201007387 */ /* 0x0003e80000100a00 */
[----:B------:R1:W-:Y:S04]  /*29d10*/  STL.64 [R1+0x180], R20 ;  /* 0x0001801401007387 */ /* 0x0003e80000100a00 */
[----:B------:R1:W-:Y:S04]  /*29d20*/  STL.64 [R1+0x188], R22 ;  /* 0x0001881601007387 */ /* 0x0003e80000100a00 */
[----:B-1----:R-:W4:Y:S04]  /*29d30*/  LDL.LU R48, [R1+0x168] ;  /* 0x0001680001307983 */ /* 0x002f280000300800 */
[----:B------:R-:W4:Y:S04]  /*29d40*/  LDL.LU R49, [R1+0x16c] ;  /* 0x00016c0001317983 */ /* 0x000f280000300800 */
[----:B------:R-:W4:Y:S04]  /*29d50*/  LDL.LU R50, [R1+0x258] ;  /* 0x0002580001327983 */ /* 0x000f280000300800 */
[----:B------:R-:W4:Y:S04]  /*29d60*/  LDL.LU R51, [R1+0x25c] ;  /* 0x00025c0001337983 */ /* 0x000f280000300800 */
[----:B------:R-:W4:Y:S04]  /*29d70*/  LDL.LU R20, [R1+0x50] ;  /* 0x0000500001147983 */ /* 0x000f280000300800 */
[----:B------:R-:W4:Y:S04]  /*29d80*/  LDL.LU R21, [R1+0x54] ;  /* 0x0000540001157983 */ /* 0x000f280000300800 */
[----:B------:R-:W4:Y:S04]  /*29d90*/  LDL.LU R22, [R1+0x40] ;  /* 0x0000400001167983 */ /* 0x000f280000300800 */
[----:B------:R-:W4:Y:S04]  /*29da0*/  LDL.LU R23, [R1+0x44] ;  /* 0x0000440001177983 */ /* 0x000f280000300800 */
[----:B--2---:R1:W-:Y:S04]  /*29db0*/  STS.128 [R0+0x80], R16 ;  /* 0x0000801000007388 */ /* 0x0043e80000000c00 */
[----:B-1----:R-:W2:Y:S04]  /*29dc0*/  LDL.LU R16, [R1+0x58] ;  /* 0x0000580001107983 */ /* 0x002ea80000300800 */
[----:B------:R-:W2:Y:S04]  /*29dd0*/  LDL.LU R17, [R1+0x5c] ;  /* 0x00005c0001117983 */ /* 0x000ea80000300800 */
[----:B------:R-:W2:Y:S04]  /*29de0*/  LDL.LU R18, [R1+0x48] ;  /* 0x0000480001127983 */ /* 0x000ea80000300800 */
[----:B------:R-:W2:Y:S04]  /*29df0*/  LDL.LU R19, [R1+0x4c] ;  /* 0x00004c0001137983 */ /* 0x000ea80000300800 */
[----:B---3--:R-:W-:Y:S04]  /*29e00*/  STS.128 [R0], R52 ;  /* 0x0000003400007388 */ /* 0x008fe80000000c00 */
[----:B------:R1:W-:Y:S02]  /*29e10*/  STS.128 [R0+0x100], R12 ;  /* 0x0001000c00007388 */ /* 0x0003e40000000c00 */
[----:B-1----:R-:W-:-:S02]  /*29e20*/  IMAD.MOV.U32 R14, RZ, RZ, R4 ;  /* 0x000000ffff0e7224 */ /* 0x002fc400078e0004 */
[----:B------:R-:W-:Y:S02]  /*29e30*/  IMAD.MOV.U32 R15, RZ, RZ, R5 ;  /* 0x000000ffff0f7224 */ /* 0x000fe400078e0005 */
[----:B------:R-:W-:Y:S02]  /*29e40*/  IMAD.MOV.U32 R12, RZ, RZ, R8 ;  /* 0x000000ffff0c7224 */ /* 0x000fe400078e0008 */
[----:B------:R-:W-:Y:S02]  /*29e50*/  IMAD.MOV.U32 R13, RZ, RZ, R9 ;  /* 0x000000ffff0d7224 */ /* 0x000fe400078e0009 */
[----:B------:R-:W-:Y:S02]  /*29e60*/  IMAD.MOV.U32 R4, RZ, RZ, R10 ;  /* 0x000000ffff047224 */ /* 0x000fe400078e000a */
[----:B------:R-:W-:Y:S01]  /*29e70*/  IMAD.MOV.U32 R5, RZ, RZ, R11 ;  /* 0x000000ffff057224 */ /* 0x000fe200078e000b */
[----:B------:R-:W-:Y:S04]  /*29e80*/  STS.128 [R0+0x300], R12 ;  /* 0x0003000c00007388 */ /* 0x000fe80000000c00 */
[----:B------:R-:W-:Y:S01]  /*29e90*/  STS.128 [R0+0x380], R4 ;  /* 0x0003800400007388 */ /* 0x000fe20000000c00 */
[----:B------:R-:W-:-:S03]  /*29ea0*/  IMAD.MOV.U32 R8, RZ, RZ, R96 ;  /* 0x000000ffff087224 */ /* 0x000fc600078e0060 */
[----:B----4-:R-:W-:Y:S04]  /*29eb0*/  STS.128 [R0+0x180], R48 ;  /* 0x0001803000007388 */ /* 0x010fe80000000c00 */
[----:B------:R-:W-:Y:S04]  /*29ec0*/  STS.128 [R0+0x200], R20 ;  /* 0x0002001400007388 */ /* 0x000fe80000000c00 */
[----:B--2---:R-:W-:Y:S04]  /*29ed0*/  STS.128 [R0+0x280], R16 ;  /* 0x0002801000007388 */ /* 0x004fe80000000c00 */
[----:B------:R-:W-:Y:S06]  /*29ee0*/  BAR.SYNC.DEFER_BLOCKING 0x0 ;  /* 0x0000000000007b1d */ /* 0x000fec0000010000 */
        /* <DEDUP_REMOVED lines=17> */
[----:B------:R-:W2:Y:S01]  /*2a000*/  LDS.128 R12, [R252+0x400] ;  /* 0x00040000fc0c7984 */ /* 0x000ea20000000c00 */
[----:B------:R-:W-:-:S02]  /*2a010*/  IMAD.MOV.U32 R9, RZ, RZ, R97 ;  /* 0x000000ffff097224 */ /* 0x000fc400078e0061 */
[----:B------:R-:W-:Y:S02]  /*2a020*/  IMAD.MOV.U32 R10, RZ, RZ, R56 ;  /* 0x000000ffff0a7224 */ /* 0x000fe400078e0038 */
[----:B------:R-:W-:Y:S01]  /*2a030*/  IMAD.MOV.U32 R11, RZ, RZ, R57 ;  /* 0x000000ffff0b7224 */ /* 0x000fe200078e0039 */
[----:B------:R-:W-:Y:S01]  /*2a040*/  BAR.SYNC.DEFER_BLOCKING 0x0 ;  /* 0x0000000000007b1d */ /* 0x000fe20000010000 */
[----:B------:R-:W-:Y:S02]  /*2a050*/  IMAD.MOV.U32 R4, RZ, RZ, R104 ;  /* 0x000000ffff047224 */ /* 0x000fe400078e0068 */
[----:B------:R-:W-:-:S03]  /*2a060*/  IMAD.MOV.U32 R5, RZ, RZ, R105 ;  /* 0x000000ffff057224 */ /* 0x000fc600078e0069 */
[----:B---3--:R-:W-:Y:S01]  /*2a070*/  STL.64 [R1+0x340], R20 ;  /* 0x0003401401007387 */ /* 0x008fe20000100a00 */
[----:B------:R-:W-:Y:S02]  /*2a080*/  IMAD.MOV.U32 R6, RZ, RZ, R108 ;  /* 0x000000ffff067224 */ /* 0x000fe400078e006c */
[----:B------:R-:W-:Y:S01]  /*2a090*/  IMAD.MOV.U32 R7, RZ, RZ, R109 ;  /* 0x000000ffff077224 */ /* 0x000fe200078e006d */
[----:B------:R-:W-:Y:S04]  /*2a0a0*/  STL.64 [R1+0x348], R22 ;  /* 0x0003481601007387 */ /* 0x000fe80000100a00 */
[----:B-1----:R-:W-:Y:S04]  /*2a0b0*/  STL.64 [R1+0x2e0], R16 ;  /* 0x0002e01001007387 */ /* 0x002fe80000100a00 */
[----:B------:R-:W-:Y:S04]  /*2a0c0*/  STL.64 [R1+0x2e8], R18 ;  /* 0x0002e81201007387 */ /* 0x000fe80000100a00 */
[----:B------:R1:W-:Y:S04]  /*2a0d0*/  STS.128 [R0], R8 ;  /* 0x0000000800007388 */ /* 0x0003e80000000c00 */
[----:B--2---:R2:W-:Y:S04]  /*2a0e0*/  STL.64 [R1+0x350], R12 ;  /* 0x0003500c01007387 */ /* 0x0045e80000100a00 */
[----:B------:R3:W-:Y:S04]  /*2a0f0*/  STL.64 [R1+0x358], R14 ;  /* 0x0003580e01007387 */ /* 0x0007e80000100a00 */
[----:B------:R4:W-:Y:S01]  /*2a100*/  STS.128 [R0+0x100], R4 ;  /* 0x0001000400007388 */ /* 0x0009e20000000c00 */
[----:B-1----:R-:W-:-:S03]  /*2a110*/  IMAD.MOV.U32 R8, RZ, RZ, R136 ;  /* 0x000000ffff087224 */ /* 0x002fc600078e0088 */
[----:B--2---:R-:W2:Y:S01]  /*2a120*/  LDL.LU R12, [R1+0x680] ;  /* 0x00068000010c7983 */ /* 0x004ea20000300800 */
[----:B------:R-:W-:Y:S02]  /*2a130*/  IMAD.MOV.U32 R9, RZ, RZ, R137 ;  /* 0x000000ffff097224 */ /* 0x000fe400078e0089 */
[----:B------:R-:W-:Y:S01]  /*2a140*/  IMAD.MOV.U32 R10, RZ, RZ, R140 ;  /* 0x000000ffff0a7224 */ /* 0x000fe200078e008c */
[----:B------:R-:W2:Y:S01]  /*2a150*/  LDL.LU R13, [R1+0x684] ;  /* 0x00068400010d7983 */ /* 0x000ea20000300800 */
[----:B------:R-:W-:-:S03]  /*2a160*/  IMAD.MOV.U32 R11, RZ, RZ, R141 ;  /* 0x000000ffff0b7224 */ /* 0x000fc600078e008d */
[----:B---3--:R-:W2:Y:S01]  /*2a170*/  LDL.LU R14, [R1+0x6c0] ;  /* 0x0006c000010e7983 */ /* 0x008ea20000300800 */
[----:B----4-:R-:W-:-:S03]  /*2a180*/  IMAD.MOV.U32 R4, RZ, RZ, R24 ;  /* 0x000000ffff047224 */ /* 0x010fc600078e0018 */
[----:B------:R1:W-:Y:S01]  /*2a190*/  STS.128 [R0+0x200], R8 ;  /* 0x0002000800007388 */ /* 0x0003e20000000c00 */
[----:B------:R-:W-:Y:S02]  /*2a1a0*/  IMAD.MOV.U32 R5, RZ, RZ, R25 ;  /* 0x000000ffff057224 */ /* 0x000fe400078e0019 */
[----:B------:R-:W-:Y:S01]  /*2a1b0*/  IMAD.MOV.U32 R6, RZ, RZ, R28 ;  /* 0x000000ffff067224 */ /* 0x000fe200078e001c */
[----:B------:R-:W2:Y:S01]  /*2a1c0*/  LDL.LU R15, [R1+0x6c4] ;  /* 0x0006c400010f7983 */ /* 0x000ea20000300800 */
[----:B------:R-:W-:-:S05]  /*2a1d0*/  IMAD.MOV.U32 R7, RZ, RZ, R29 ;  /* 0x000000ffff077224 */ /* 0x000fca00078e001d */
[----:B------:R3:W-:Y:S04]  /*2a1e0*/  STS.128 [R0+0x300], R4 ;  /* 0x0003000400007388 */ /* 0x0007e80000000c00 */
[----:B-1----:R-:W4:Y:S04]  /*2a1f0*/  LDL.LU R8, [R1+0x688] ;  /* 0x0006880001087983 */ /* 0x002f280000300800 */
[----:B------:R-:W4:Y:S04]  /*2a200*/  LDL.LU R9, [R1+0x68c] ;  /* 0x00068c0001097983 */ /* 0x000f280000300800 */
[----:B------:R-:W4:Y:S04]  /*2a210*/  LDL.LU R10, [R1+0x6c8] ;  /* 0x0006c800010a7983 */ /* 0x000f280000300800 */
[----:B------:R-:W4:Y:S04]  /*2a220*/  LDL.LU R11, [R1+0x6cc] ;  /* 0x0006cc00010b7983 */ /* 0x000f280000300800 */
[----:B---3--:R-:W4:Y:S04]  /*2a230*/  LDL.LU R4, [R1+0x3a0] ;  /* 0x0003a00001047983 */ /* 0x008f280000300800 */
[----:B------:R-:W4:Y:S04]  /*2a240*/  LDL.LU R5, [R1+0x3a4] ;  /* 0x0003a40001057983 */ /* 0x000f280000300800 */
[----:B------:R-:W4:Y:S04]  /*2a250*/  LDL.LU R6, [R1+0x5f0] ;  /* 0x0005f00001067983 */ /* 0x000f280000300800 */
[----:B------:R-:W4:Y:S01]  /*2a260*/  LDL.LU R7, [R1+0x5f4] ;  /* 0x0005f40001077983 */ /* 0x000f220000300800 */
[----:B------:R-:W-:-:S02]  /*2a270*/  IMAD.MOV.U32 R56, RZ, RZ, R98 ;  /* 0x000000ffff387224 */ /* 0x000fc400078e0062 */
[----:B------:R-:W-:Y:S02]  /*2a280*/  IMAD.MOV.U32 R57, RZ, RZ, R99 ;  /* 0x000000ffff397224 */ /* 0x000fe400078e0063 */
[----:B------:R-:W-:Y:S02]  /*2a290*/  IMAD.MOV.U32 R108, RZ, RZ, R106 ;  /* 0x000000ffff6c7224 */ /* 0x000fe400078e006a */
[----:B------:R-:W-:Y:S02]  /*2a2a0*/  IMAD.MOV.U32 R109, RZ, RZ, R107 ;  /* 0x000000ffff6d7224 */ /* 0x000fe400078e006b */
[----:B------:R-:W-:Y:S02]  /*2a2b0*/  IMAD.MOV.U32 R140, RZ, RZ, R138 ;  /* 0x000000ffff8c7224 */ /* 0x000fe400078e008a */
[----:B------:R-:W-:Y:S02]  /*2a2c0*/  IMAD.MOV.U32 R141, RZ, RZ, R139 ;  /* 0x000000ffff8d7224 */ /* 0x000fe400078e008b */
[----:B------:R-:W-:-:S02]  /*2a2d0*/  IMAD.MOV.U32 R28, RZ, RZ, R26 ;  /* 0x000000ffff1c7224 */ /* 0x000fc400078e001a */
[----:B------:R-:W-:Y:S01]  /*2a2e0*/  IMAD.MOV.U32 R29, RZ, RZ, R27 ;  /* 0x000000ffff1d7224 */ /* 0x000fe200078e001b */
[----:B------:R-:W-:Y:S04]  /*2a2f0*/  STS.128 [R0+0x80], R56 ;  /* 0x0000803800007388 */ /* 0x000fe80000000c00 */
[----:B------:R-:W-:Y:S04]  /*2a300*/  STS.128 [R0+0x180], R108 ;  /* 0x0001806c00007388 */ /* 0x000fe80000000c00 */
[----:B------:R-:W-:Y:S04]  /*2a310*/  STS.128 [R0+0x280], R140 ;  /* 0x0002808c00007388 */ /* 0x000fe80000000c00 */
[----:B------:R-:W-:Y:S04]  /*2a320*/  STS.128 [R0+0x380], R28 ;  /* 0x0003801c00007388 */ /* 0x000fe80000000c00 */
[----:B------:R-:W-:Y:S06]  /*2a330*/  BAR.SYNC.DEFER_BLOCKING 0x0 ;  /* 0x0000000000007b1d */ /* 0x000fec0000010000 */
        /* <DEDUP_REMOVED lines=25> */
[----:B-1----:R-:W3:Y:S04]  /*2a4d0*/  LDL.LU R20, [R1+0x3a8] ;  /* 0x0003a80001147983 */ /* 0x002ee80000300800 */
[----:B------:R-:W3:Y:S04]  /*2a4e0*/  LDL.LU R21, [R1+0x3ac] ;  /* 0x0003ac0001157983 */ /* 0x000ee80000300800 */
[----:B------:R-:W3:Y:S04]  /*2a4f0*/  LDL.LU R22, [R1+0x5f8] ;  /* 0x0005f80001167983 */ /* 0x000ee80000300800 */
[----:B------:R-:W3:Y:S04]  /*2a500*/  LDL.LU R23, [R1+0x5fc] ;  /* 0x0005fc0001177983 */ /* 0x000ee80000300800 */
[----:B------:R-:W3:Y:S04]  /*2a510*/  LDL.LU R16, [R1+0x140] ;  /* 0x0001400001107983 */ /* 0x000ee80000300800 */
[----:B------:R-:W3:Y:S04]  /*2a520*/  LDL.LU R17, [R1+0x144] ;  /* 0x0001440001117983 */ /* 0x000ee80000300800 */
[----:B------:R-:W3:Y:S04]  /*2a530*/  LDL.LU R18, [R1+0xf0] ;  /* 0x0000f00001127983 */ /* 0x000ee80000300800 */
[----:B------:R-:W3:Y:S04]  /*2a540*/  LDL.LU R19, [R1+0xf4] ;  /* 0x0000f40001137983 */ /* 0x000ee80000300800 */
[----:B--2---:R1:W-:Y:S04]  /*2a550*/  STS.128 [R0], R12 ;  /* 0x0000000c00007388 */ /* 0x0043e80000000c00 */
[----:B-1----:R-:W2:Y:S04]  /*2a560*/  LDL.LU R12, [R1+0x148] ;  /* 0x00014800010c7983 */ /* 0x002ea80000300800 */
[----:B------:R-:W2:Y:S04]  /*2a570*/  LDL.LU R13, [R1+0x14c] ;  /* 0x00014c00010d7983 */ /* 0x000ea80000300800 */
[----:B------:R-:W2:Y:S04]  /*2a580*/  LDL.LU R14, [R1+0xf8] ;  /* 0x0000f800010e7983 */ /* 0x000ea80000300800 */
[----:B----4-:R1:W-:Y:S04]  /*2a590*/  STS.128 [R0+0x80], R8 ;  /* 0x0000800800007388 */ /* 0x0103e80000000c00 */
[----:B------:R-:W2:Y:S04]  /*2a5a0*/  LDL.LU R15, [R1+0xfc] ;  /* 0x0000fc00010f7983 */ /* 0x000ea80000300800 */
[----:B------:R4:W-:Y:S04]  /*2a5b0*/  STS.128 [R0+0x100], R4 ;  /* 0x0001000400007388 */ /* 0x0009e80000000c00 */
[----:B-1----:R-:W2:Y:S04]  /*2a5c0*/  LDL.LU R8, [R1+0x20] ;  /* 0x0000200001087983 */ /* 0x002ea80000300800 */
[----:B------:R-:W2:Y:S04]  /*2a5d0*/  LDL.LU R9, [R1+0x24] ;  /* 0x0000240001097983 */ /* 0x000ea80000300800 */
[----:B------:R-:W2:Y:S04]  /*2a5e0*/  LDL.LU R10, [R1] ;  /* 0x00000000010a7983 */ /* 0x000ea80000300800 */
[----:B------:R-:W2:Y:S04]  /*2a5f0*/  LDL.LU R11, [R1+0x4] ;  /* 0x00000400010b7983 */ /* 0x000ea80000300800 */
[----:B----4-:R-:W4:Y:S04]  /*2a600*/  LDL.LU R4, [R1+0x28] ;  /* 0x0000280001047983 */ /* 0x010f280000300800 */
[----:B------:R-:W4:Y:S04]  /*2a610*/  LDL.LU R5, [R1+0x2c] ;  /* 0x00002c0001057983 */ /* 0x000f280000300800 */
[----:B------:R-:W4:Y:S04]  /*2a620*/  LDL.LU R6, [R1+0x8] ;  /* 0x0000080001067983 */ /* 0x000f280000300800 */
[----:B------:R-:W4:Y:S04]  /*2a630*/  LDL.LU R7, [R1+0xc] ;  /* 0x00000c0001077983 */ /* 0x000f280000300800 */
[----:B---3--:R-:W-:Y:S04]  /*2a640*/  STS.128 [R0+0x180], R20 ;  /* 0x0001801400007388 */ /* 0x008fe80000000c00 */
[----:B------:R-:W-:Y:S04]  /*2a650*/  STS.128 [R0+0x200], R16 ;  /* 0x0002001000007388 */ /* 0x000fe80000000c00 */
[----:B--2---:R-:W-:Y:S04]  /*2a660*/  STS.128 [R0+0x280], R12 ;  /* 0x0002800c00007388 */ /* 0x004fe80000000c00 */
[----:B------:R-:W-:Y:S04]  /*2a670*/  STS.128 [R0+0x300], R8 ;  /* 0x0003000800007388 */ /* 0x000fe80000000c00 */
[----:B----4-:R-:W-:Y:S04]  /*2a680*/  STS.128 [R0+0x380], R4 ;  /* 0x0003800400007388 */ /* 0x010fe80000000c00 */
        /* <DEDUP_REMOVED lines=113> */
[----:B----4-:R-:W4:Y:S04]  /*2ada0*/  LDL.LU R6, [R1+0xe8] ;  /* 0x0000e80001067983 */ /* 0x010f280000300800 */
[----:B------:R-:W4:Y:S01]  /*2adb0*/  LDL.LU R7, [R1+0xec] ;  /* 0x0000ec0001077983 */ /* 0x000f220000300800 */
[----:B------:R-:W-:-:S02]  /*2adc0*/  IMAD.MOV.U32 R8, RZ, RZ, R220 ;  /* 0x000000ffff087224 */ /* 0x000fc400078e00dc */
[----:B------:R-:W-:Y:S02]  /*2add0*/  IMAD.MOV.U32 R9, RZ, RZ, R221 ;  /* 0x000000ffff097224 */ /* 0x000fe400078e00dd */
[----:B------:R-:W-:Y:S02]  /*2ade0*/  IMAD.MOV.U32 R4, RZ, RZ, R222 ;  /* 0x000000ffff047224 */ /* 0x000fe400078e00de */
[----:B------:R-:W-:Y:S01]  /*2adf0*/  IMAD.MOV.U32 R5, RZ, RZ, R223 ;  /* 0x000000ffff057224 */ /* 0x000fe200078e00df */
        /* <DEDUP_REMOVED lines=118> */
[----:B------:R-:W2:Y:S04]  /*2b560*/  LDL.LU R10, [R1+0x5d0] ;  /* 0x0005d000010a7983 */ /* 0x000ea80000300800 */
[----:B------:R-:W2:Y:S04]  /*2b570*/  LDL.LU R11, [R1+0x5d4] ;  /* 0x0005d400010b7983 */ /* 0x000ea80000300800 */
[----:B----4-:R-:W4:Y:S04]  /*2b580*/  LDL.LU R4, [R1+0x458] ;  /* 0x0004580001047983 */ /* 0x010f280000300800 */
[----:B------:R-:W4:Y:S04]  /*2b590*/  LDL.LU R5, [R1+0x45c] ;  /* 0x00045c0001057983 */ /* 0x000f280000300800 */
[----:B------:R-:W4:Y:S04]  /*2b5a0*/  LDL.LU R6, [R1+0x5d8] ;  /* 0x0005d80001067983 */ /* 0x000f280000300800 */
[----:B------:R-:W4:Y:S04]  /*2b5b0*/  LDL.LU R7, [R1+0x5dc] ;  /* 0x0005dc0001077983 */ /* 0x000f280000300800 */
[----:B----4-:R1:W-:Y:S04]  /*2b5c0*/  STS.128 [R0+0x380], R4 ;  /* 0x0003800400007388 */ /* 0x0103e80000000c00 */
[----:B-1----:R-:W4:Y:S04]  /*2b5d0*/  LDL.LU R4, [R1+0x130] ;  /* 0x0001300001047983 */ /* 0x002f280000300800 */
[----:B------:R-:W4:Y:S04]  /*2b5e0*/  LDL.LU R5, [R1+0x134] ;  /* 0x0001340001057983 */ /* 0x000f280000300800 */
[----:B------:R-:W4:Y:S04]  /*2b5f0*/  LDL.LU R6, [R1+0x210] ;  /* 0x0002100001067983 */ /* 0x000f280000300800 */
[----:B------:R-:W4:Y:S04]  /*2b600*/  LDL.LU R7, [R1+0x214] ;  /* 0x0002140001077983 */ /* 0x000f280000300800 */
[----:B---3--:R-:W-:Y:S04]  /*2b610*/  STS.128 [R0+0x180], R20 ;  /* 0x0001801400007388 */ /* 0x008fe80000000c00 */
[----:B------:R-:W-:Y:S04]  /*2b620*/  STS.128 [R0+0x200], R16 ;  /* 0x0002001000007388 */ /* 0x000fe80000000c00 */
[----:B--2---:R1:W-:Y:S04]  /*2b630*/  STS.128 [R0+0x280], R12 ;  /* 0x0002800c00007388 */ /* 0x0043e80000000c00 */
[----:B------:R-:W-:Y:S04]  /*2b640*/  STS.128 [R0+0x300], R8 ;  /* 0x0003000800007388 */ /* 0x000fe80000000c00 */
[----:B------:R-:W-:Y:S06]  /*2b650*/  BAR.SYNC.DEFER_BLOCKING 0x0 ;  /* 0x0000000000007b1d */ /* 0x000fec0000010000 */
[----:B-1----:R-:W2:Y:S04]  /*2b660*/  LDL.LU R12, [R1+0x138] ;  /* 0x00013800010c7983 */ /* 0x002ea80000300800 */
[----:B------:R-:W2:Y:S04]  /*2b670*/  LDL.LU R13, [R1+0x13c] ;  /* 0x00013c00010d7983 */ /* 0x000ea80000300800 */
[----:B------:R-:W2:Y:S04]  /*2b680*/  LDL.LU R14, [R1+0x218] ;  /* 0x00021800010e7983 */ /* 0x000ea80000300800 */
[----:B------:R-:W2:Y:S04]  /*2b690*/  LDL.LU R15, [R1+0x21c] ;  /* 0x00021c00010f7983 */ /* 0x000ea80000300800 */
[----:B------:R-:W1:Y:S04]  /*2b6a0*/  LDS.128 R20, [R2] ;  /* 0x0000000002147984 */ /* 0x000e680000000c00 */
[----:B------:R-:W3:Y:S04]  /*2b6b0*/  LDS.128 R16, [R2+0x400] ;  /* 0x0004000002107984 */ /* 0x000ee80000000c00 */
[----:B------:R-:W3:Y:S04]  /*2b6c0*/  LDS.128 R24, [R172] ;  /* 0x00000000ac187984 */ /* 0x000ee80000000c00 */
[----:B------:R-:W-:Y:S04]  /*2b6d0*/  LDS.128 R220, [R3+0x400] ;  /* 0x0004000003dc7984 */ /* 0x000fe80000000c00 */
[----:B------:R-:W-:Y:S04]  /*2b6e0*/  LDS.128 R212, [R252] ;  /* 0x00000000fcd47984 */ /* 0x000fe80000000c00 */
[----:B------:R-:W-:Y:S04]  /*2b6f0*/  LDS.128 R176, [R252+0x400] ;  /* 0x00040000fcb07984 */ /* 0x000fe80000000c00 */
[----:B-1----:R-:W-:Y:S04]  /*2b700*/  STL.64 [R1+0x40], R20 ;  /* 0x0000401401007387 */ /* 0x002fe80000100a00 */
[----:B------:R-:W-:Y:S04]  /*2b710*/  STL.64 [R1+0x48], R22 ;  /* 0x0000481601007387 */ /* 0x000fe80000100a00 */
[----:B------:R-:W1:Y:S04]  /*2b720*/  LDS.128 R20, [R172+0x400] ;  /* 0x00040000ac147984 */ /* 0x000e680000000c00 */
[----:B---3--:R-:W-:Y:S04]  /*2b730*/  STL.64 [R1+0x30], R16 ;  /* 0x0000301001007387 */ /* 0x008fe80000100a00 */
[----:B------:R-:W-:Y:S04]  /*2b740*/  STL.64 [R1+0x38], R18 ;  /* 0x0000381201007387 */ /* 0x000fe80000100a00 */
[----:B------:R-:W3:Y:S04]  /*2b750*/  LDS.128 R16, [R3] ;  /* 0x0000000003107984 */ /* 0x000ee80000000c00 */
[----:B------:R-:W-:Y:S06]  /*2b760*/  BAR.SYNC.DEFER_BLOCKING 0x0 ;  /* 0x0000000000007b1d */ /* 0x000fec0000010000 */
[----:B------:R-:W-:Y:S04]  /*2b770*/  STL.64 [R1+0x20], R24 ;  /* 0x0000201801007387 */ /* 0x000fe80000100a00 */
[----:B------:R-:W-:Y:S04]  /*2b780*/  STL.64 [R1+0x28], R26 ;  /* 0x0000281a01007387 */ /* 0x000fe80000100a00 */
[----:B-1----:R-:W-:Y:S04]  /*2b790*/  STL.64 [R1+0x10], R20 ;  /* 0x0000101401007387 */ /* 0x002fe80000100a00 */
[----:B------:R-:W-:Y:S04]  /*2b7a0*/  STL.64 [R1+0x18], R22 ;  /* 0x0000181601007387 */ /* 0x000fe80000100a00 */
[----:B---3--:R-:W-:Y:S04]  /*2b7b0*/  STL.64 [R1], R16 ;  /* 0x0000001001007387 */ /* 0x008fe80000100a00 */
[----:B------:R-:W-:Y:S04]  /*2b7c0*/  STL.64 [R1+0x8], R18 ;  /* 0x0000081201007387 */ /* 0x000fe80000100a00 */
[----:B----4-:R1:W-:Y:S02]  /*2b7d0*/  STS.128 [R0], R4 ;  /* 0x0000000400007388 */ /* 0x0103e40000000c00 */
[----:B-1----:R-:W-:-:S02]  /*2b7e0*/  IMAD.MOV.U32 R4, RZ, RZ, R80 ;  /* 0x000000ffff047224 */ /* 0x002fc400078e0050 */
[----:B------:R-:W-:Y:S02]  /*2b7f0*/  IMAD.MOV.U32 R5, RZ, RZ, R81 ;  /* 0x000000ffff057224 */ /* 0x000fe400078e0051 */
[----:B------:R-:W-:Y:S02]  /*2b800*/  IMAD.MOV.U32 R6, RZ, RZ, R84 ;  /* 0x000000ffff067224 */ /* 0x000fe400078e0054 */
[----:B------:R-:W-:-:S05]  /*2b810*/  IMAD.MOV.U32 R7, RZ, RZ, R85 ;  /* 0x000000ffff077224 */ /* 0x000fca00078e0055 */
[----:B------:R1:W-:Y:S04]  /*2b820*/  STS.128 [R0+0x300], R4 ;  /* 0x0003000400007388 */ /* 0x0003e80000000c00 */
[----:B-1----:R-:W3:Y:S04]  /*2b830*/  LDL.LU R4, [R1+0x820] ;  /* 0x0008200001047983 */ /* 0x002ee80000300800 */
[----:B------:R-:W3:Y:S04]  /*2b840*/  LDL.LU R5, [R1+0x824] ;  /* 0x0008240001057983 */ /* 0x000ee80000300800 */
[----:B------:R-:W3:Y:S04]  /*2b850*/  LDL.LU R6, [R1+0x870] ;  /* 0x0008700001067983 */ /* 0x000ee80000300800 */
[----:B------:R-:W3:Y:S01]  /*2b860*/  LDL.LU R7, [R1+0x874] ;  /* 0x0008740001077983 */ /* 0x000ee20000300800 */
        /* <DEDUP_REMOVED lines=17> */
[----:B--2---:R-:W-:Y:S04]  /*2b980*/  STS.128 [R0+0x80], R12 ;  /* 0x0000800c00007388 */ /* 0x004fe80000000c00 */
[----:B------:R-:W-:Y:S04]  /*2b990*/  STS.128 [R0+0x100], R8 ;  /* 0x0001000800007388 */ /* 0x000fe80000000c00 */
[----:B------:R1:W-:Y:S04]  /*2b9a0*/  STS.128 [R0+0x180], R228 ;  /* 0x000180e400007388 */ /* 0x0003e80000000c00 */
[----:B------:R-:W-:Y:S04]  /*2b9b0*/  STS.128 [R0+0x200], R16 ;  /* 0x0002001000007388 */ /* 0x000fe80000000c00 */
[----:B------:R-:W-:Y:S04]  /*2b9c0*/  STS.128 [R0+0x280], R224 ;  /* 0x000280e000007388 */ /* 0x000fe80000000c00 */
[----:B------:R-:W-:Y:S04]  /*2b9d0*/  STS.128 [R0+0x380], R84 ;  /* 0x0003805400007388 */ /* 0x000fe80000000c00 */
[----:B------:R-:W4:Y:S04]  /*2b9e0*/  LDL.LU R43, [R1+0x87c] ;  /* 0x00087c00012b7983 */ /* 0x000f280000300800 */
[----:B------:R-:W2:Y:S04]  /*2b9f0*/  LDL.LU R44, [R1+0x7a0] ;  /* 0x0007a000012c7983 */ /* 0x000ea80000300800 */
[----:B------:R-:W-:Y:S06]  /*2ba00*/  BAR.SYNC.DEFER_BLOCKING 0x0 ;  /* 0x0000000000007b1d */ /* 0x000fec0000010000 */
[----:B------:R-:W2:Y:S04]  /*2ba10*/  LDL.LU R45, [R1+0x7a4] ;  /* 0x0007a400012d7983 */ /* 0x000ea80000300800 */
[----:B------:R-:W2:Y:S04]  /*2ba20*/  LDL.LU R46, [R1+0x7d0] ;  /* 0x0007d000012e7983 */ /* 0x000ea80000300800 */
[----:B------:R-:W2:Y:S01]  /*2ba30*/  LDL.LU R47, [R1+0x7d4] ;  /* 0x0007d400012f7983 */ /* 0x000ea20000300800 */
[----:B-1----:R-:W-:-:S02]  /*2ba40*/  LOP3.LUT R229, R2, 0x20, RZ, 0x3c, !PT ;  /* 0x0000002002e57812 */ /* 0x002fc400078e3cff */
[----:B------:R-:W-:Y:S01]  /*2ba50*/  LOP3.LUT R230, R2, 0x40, RZ, 0x3c, !PT ;  /* 0x0000004002e67812 */ /* 0x000fe200078e3cff */
[----:B------:R-:W2:Y:S04]  /*2ba60*/  LDL.LU R52, [R1+0x7a8] ;  /* 0x0007a80001347983 */ /* 0x000ea80000300800 */
[----:B------:R-:W2:Y:S04]  /*2ba70*/  LDL.LU R53, [R1+0x7ac] ;  /* 0x0007ac0001357983 */ /* 0x000ea80000300800 */
[----:B------:R-:W1:Y:S04]  /*2ba80*/  LDS.128 R36, [R2] ;  /* 0x0000000002247984 */ /* 0x000e680000000c00 */
[----:B------:R-:W-:Y:S04]  /*2ba90*/  LDS.128 R20, [R2+0x400] ;  /* 0x0004000002147984 */ /* 0x000fe80000000c00 */
[----:B------:R-:W1:Y:S04]  /*2baa0*/  LDS.128 R32, [R229] ;  /* 0x00000000e5207984 */ /* 0x000e680000000c00 */
[----:B------:R-:W-:Y:S04]  /*2bab0*/  LDS.128 R16, [R229+0x400] ;  /* 0x00040000e5107984 */ /* 0x000fe80000000c00 */
[----:B------:R-:W1:Y:S04]  /*2bac0*/  LDS.128 R28, [R230] ;  /* 0x00000000e61c7984 */ /* 0x000e680000000c00 */
[----:B------:R-:W-:Y:S04]  /*2bad0*/  LDS.128 R12, [R230+0x400] ;  /* 0x00040000e60c7984 */ /* 0x000fe80000000c00 */
[----:B------:R-:W1:Y:S04]  /*2bae0*/  LDS.128 R24, [R252] ;  /* 0x00000000fc187984 */ /* 0x000e680000000c00 */
[----:B------:R-:W1:Y:S04]  /*2baf0*/  LDS.128 R8, [R252+0x400] ;  /* 0x00040000fc087984 */ /* 0x000e680000000c00 */
[----:B------:R-:W-:Y:S06]  /*2bb00*/  BAR.SYNC.DEFER_BLOCKING 0x0 ;  /* 0x0000000000007b1d */ /* 0x000fec0000010000 */
[----:B------:R-:W2:Y:S04]  /*2bb10*/  LDL.LU R54, [R1+0x7d8] ;  /* 0x0007d80001367983 */ /* 0x000ea80000300800 */
[----:B------:R-:W2:Y:S04]  /*2bb20*/  LDL.LU R55, [R1+0x7dc] ;  /* 0x0007dc0001377983 */ /* 0x000ea80000300800 */
[----:B------:R-:W2:Y:S04]  /*2bb30*/  LDL.LU R48, [R1+0x700] ;  /* 0x0007000001307983 */ /* 0x000ea80000300800 */
[----:B------:R-:W2:Y:S04]  /*2bb40*/  LDL.LU R49, [R1+0x704] ;  /* 0x0007040001317983 */ /* 0x000ea80000300800 */
[----:B------:R-:W2:Y:S04]  /*2bb50*/  LDL.LU R50, [R1+0x730] ;  /* 0x0007300001327983 */ /* 0x000ea80000300800 */
[----:B------:R-:W2:Y:S04]  /*2bb60*/  LDL.LU R51, [R1+0x734] ;  /* 0x0007340001337983 */ /* 0x000ea80000300800 */
[----:B---3--:R3:W-:Y:S04]  /*2bb70*/  STS.128 [R0], R4 ;  /* 0x0000000400007388 */ /* 0x0087e80000000c00 */
[----:B---3--:R-:W3:Y:S04]  /*2bb80*/  LDL.LU R4, [R1+0x708] ;  /* 0x0007080001047983 */ /* 0x008ee80000300800 */
[----:B------:R-:W3:Y:S04]  /*2bb90*/  LDL.LU R5, [R1+0x70c] ;  /* 0x00070c0001057983 */ /* 0x000ee80000300800 */
[----:B------:R-:W3:Y:S04]  /*2bba0*/  LDL.LU R6, [R1+0x738] ;  /* 0x0007380001067983 */ /* 0x000ee80000300800 */
[----:B------:R-:W3:Y:S04]  /*2bbb0*/  LDL.LU R7, [R1+0x73c] ;  /* 0x00073c0001077983 */ /* 0x000ee80000300800 */
[----:B----4-:R4:W-:Y:S04]  /*2bbc0*/  STS.128 [R0+0x80], R40 ;  /* 0x0000802800007388 */ /* 0x0109e80000000c00 */
[----:B----4-:R-:W4:Y:S04]  /*2bbd0*/  LDL.LU R40, [R1+0x600] ;  /* 0x0006000001287983 */ /* 0x010f280000300800 */
[----:B------:R-:W4:Y:S04]  /*2bbe0*/  LDL.LU R41, [R1+0x604] ;  /* 0x0006040001297983 */ /* 0x000f280000300800 */
[----:B------:R-:W4:Y:S04]  /*2bbf0*/  LDL.LU R42, [R1+0x690] ;  /* 0x00069000012a7983 */ /* 0x000f280000300800 */
[----:B--2---:R2:W-:Y:S04]  /*2bc00*/  STS.128 [R0+0x100], R44 ;  /* 0x0001002c00007388 */ /* 0x0045e80000000c00 */
[----:B------:R-:W4:Y:S04]  /*2bc10*/  LDL.LU R43, [R1+0x694] ;  /* 0x00069400012b7983 */ /* 0x000f280000300800 */
[----:B--2---:R-:W2:Y:S04]  /*2bc20*/  LDL.LU R44, [R1+0x608] ;  /* 0x00060800012c7983 */ /* 0x004ea80000300800 */
[----:B------:R-:W2:Y:S04]  /*2bc30*/  LDL.LU R45, [R1+0x60c] ;  /* 0x00060c00012d7983 */ /* 0x000ea80000300800 */
[----:B------:R-:W2:Y:S04]  /*2bc40*/  LDL.LU R46, [R1+0x698] ;  /* 0x00069800012e7983 */ /* 0x000ea80000300800 */
[----:B------:R-:W2:Y:S04]  /*2bc50*/  LDL.LU R47, [R1+0x69c] ;  /* 0x00069c00012f7983 */ /* 0x000ea80000300800 */
[----:B---3--:R3:W-:Y:S04]  /*2bc60*/  STS.128 [R0+0x280], R4 ;  /* 0x0002800400007388 */ /* 0x0087e80000000c00 */
[----:B---3--:R-:W3:Y:S04]  /*2bc70*/  LDL.LU R4, [R1+0x3e0] ;  /* 0x0003e00001047983 */ /* 0x008ee80000300800 */
[----:B------:R-:W3:Y:S04]  /*2bc80*/  LDL.LU R5, [R1+0x3e4] ;  /* 0x0003e40001057983 */ /* 0x000ee80000300800 */
[----:B------:R-:W3:Y:S04]  /*2bc90*/  LDL.LU R6, [R1+0x440] ;  /* 0x0004400001067983 */ /* 0x000ee80000300800 */
[----:B------:R-:W3:Y:S04]  /*2bca0*/  LDL.LU R7, [R1+0x444] ;  /* 0x0004440001077983 */ /* 0x000ee80000300800 */
[----:B------:R-:W-:Y:S04]  /*2bcb0*/  STS.128 [R0+0x180], R52 ;  /* 0x0001803400007388 */ /* 0x000fe80000000c00 */
[----:B------:R-:W-:Y:S04]  /*2bcc0*/  STS.128 [R0+0x200], R48 ;  /* 0x0002003000007388 */ /* 0x000fe80000000c00 */
[----:B------:R-:W3:Y:S04]  /*2bcd0*/  LDL.LU R72, [R1+0x3e8] ;  /* 0x0003e80001487983 */ /* 0x000ee80000300800 */
[----:B------:R-:W3:Y:S04]  /*2bce0*/  LDL.LU R73, [R1+0x3ec] ;  /* 0x0003ec0001497983 */ /* 0x000ee80000300800 */
[----:B------:R-:W3:Y:S04]  /*2bcf0*/  LDL.LU R74, [R1+0x448] ;  /* 0x00044800014a7983 */ /* 0x000ee80000300800 */
[----:B------:R-:W3:Y:S04]  /*2bd00*/  LDL.LU R75, [R1+0x44c] ;  /* 0x00044c00014b7983 */ /* 0x000ee80000300800 */
[----:B----4-:R-:W-:Y:S04]  /*2bd10*/  STS.128 [R0+0x300], R40 ;  /* 0x0003002800007388 */ /* 0x010fe80000000c00 */
[----:B--2---:R-:W-:Y:S04]  /*2bd20*/  STS.128 [R0+0x380], R44 ;  /* 0x0003802c00007388 */ /* 0x004fe80000000c00 */
[----:B------:R-:W-:Y:S06]  /*2bd30*/  BAR.SYNC.DEFER_BLOCKING 0x0 ;  /* 0x0000000000007b1d */ /* 0x000fec0000010000 */
[----:B------:R-:W2:Y:S04]  /*2bd40*/  LDS.128 R68, [R2] ;  /* 0x0000000002447984 */ /* 0x000ea80000000c00 */
[----:B------:R-:W-:Y:S04]  /*2bd50*/  LDS.128 R52, [R2+0x400] ;  /* 0x0004000002347984 */ /* 0x000fe80000000c00 */
[----:B------:R-:W-:Y:S04]  /*2bd60*/  LDS.128 R64, [R229] ;  /* 0x00000000e5407984 */ /* 0x000fe80000000c00 */
[----:B------:R-:W-:Y:S04]  /*2bd70*/  LDS.128 R48, [R229+0x400] ;  /* 0x00040000e5307984 */ /* 0x000fe80000000c00 */
[----:B------:R-:W-:Y:S04]  /*2bd80*/  LDS.128 R60, [R230] ;  /* 0x00000000e63c7984 */ /* 0x000fe80000000c00 */
[----:B------:R-:W-:Y:S04]  /*2bd90*/  LDS.128 R44, [R230+0x400] ;  /* 0x00040000e62c7984 */ /* 0x000fe80000000c00 */
[----:B------:R-:W-:Y:S04]  /*2bda0*/  LDS.128 R56, [R252] ;  /* 0x00000000fc387984 */ /* 0x000fe80000000c00 */
[----:B------:R-:W-:Y:S04]  /*2bdb0*/  LDS.128 R40, [R252+0x400] ;  /* 0x00040000fc287984 */ /* 0x000fe80000000c00 */
[----:B------:R-:W-:Y:S06]  /*2bdc0*/  BAR.SYNC.DEFER_BLOCKING 0x0 ;  /* 0x0000000000007b1d */ /* 0x000fec0000010000 */
[----:B---3--:R3:W-:Y:S02]  /*2bdd0*/  STS.128 [R0], R4 ;  /* 0x0000000400007388 */ /* 0x0087e40000000c00 */
[----:B---3--:R-:W-:-:S02]  /*2bde0*/  IMAD.MOV.U32 R4, RZ, RZ, R88 ;  /* 0x000000ffff047224 */ /* 0x008fc400078e0058 */
[----:B------:R-:W-:Y:S02]  /*2bdf0*/  IMAD.MOV.U32 R5, RZ, RZ, R89 ;  /* 0x000000ffff057224 */ /* 0x000fe400078e0059 */
[----:B------:R-:W-:Y:S02]  /*2be00*/  IMAD.MOV.U32 R6, RZ, RZ, R216 ;  /* 0x000000ffff067224 */ /* 0x000fe400078e00d8 */
[----:B------:R-:W-:-:S05]  /*2be10*/  IMAD.MOV.U32 R7, RZ, RZ, R217 ;  /* 0x000000ffff077224 */ /* 0x000fca00078e00d9 */
[----:B------:R3:W-:Y:S04]  /*2be20*/  STS.128 [R0+0x300], R4 ;  /* 0x0003000400007388 */ /* 0x0007e80000000c00 */
[----:B---3--:R-:W3:Y:S04]  /*2be30*/  LDL.LU R4, [R1+0x8b0] ;  /* 0x0008b00001047983 */ /* 0x008ee80000300800 */
        /* <DEDUP_REMOVED lines=31> */
[----:B------:R-:W2:Y:S04]  /*2c030*/  LDL.LU R111, [R1+0x854] ;  /* 0x00085400016f7983 */ /* 0x000ea80000300800 */
        /* <DEDUP_REMOVED lines=37> */
[----:B------:R-:W3:Y:S04]  /*2c290*/  LDL.LU R136, [R1+0x6f8] ;  /* 0x0006f80001887983 */ /* 0x000ee80000300800 */
[----:B------:R-:W3:Y:S04]  /*2c2a0*/  LDL.LU R137, [R1+0x6fc] ;  /* 0x0006fc0001897983 */ /* 0x000ee80000300800 */
[----:B------:R-:W3:Y:S04]  /*2c2b0*/  LDL.LU R138, [R1+0x6e8] ;  /* 0x0006e800018a7983 */ /* 0x000ee80000300800 */
[----:B------:R-:W3:Y:S04]  /*2c2c0*/  LDL.LU R139, [R1+0x6ec] ;  /* 0x0006ec00018b7983 */ /* 0x000ee80000300800 */
[----:B------:R-:W-:Y:S04]  /*2c2d0*/  STS.128 [R0+0x180], R116 ;  /* 0x0001807400007388 */ /* 0x000fe80000000c00 */
[----:B------:R-:W-:Y:S04]  /*2c2e0*/  STS.128 [R0+0x200], R112 ;  /* 0x0002007000007388 */ /* 0x000fe80000000c00 */
[----:B----4-:R-:W-:Y:S04]  /*2c2f0*/  STS.128 [R0+0x300], R104 ;  /* 0x0003006800007388 */ /* 0x010fe80000000c00 */
[----:B------:R-:W4:Y:S04]  /*2c300*/  LDL.LU R140, [R1+0x650] ;  /* 0x00065000018c7983 */ /* 0x000f280000300800 */
[----:B------:R-:W4:Y:S04]  /*2c310*/  LDL.LU R141, [R1+0x654] ;  /* 0x00065400018d7983 */ /* 0x000f280000300800 */
[----:B------:R-:W4:Y:S04]  /*2c320*/  LDL.LU R142, [R1+0x640] ;  /* 0x00064000018e7983 */ /* 0x000f280000300800 */
[----:B------:R-:W4:Y:S04]  /*2c330*/  LDL.LU R143, [R1+0x644] ;  /* 0x00064400018f7983 */ /* 0x000f280000300800 */
[----:B------:R-:W4:Y:S04]  /*2c340*/  LDL.LU R148, [R1+0x658] ;  /* 0x0006580001947983 */ /* 0x000f280000300800 */
[----:B--2---:R-:W-:Y:S04]  /*2c350*/  STS.128 [R0+0x380], R108 ;  /* 0x0003806c00007388 */ /* 0x004fe80000000c00 */
        /* <DEDUP_REMOVED lines=15> */
[----:B------:R-:W2:Y:S04]  /*2c450*/  LDL.LU R146, [R1+0x1e0] ;  /* 0x0001e00001927983 */ /* 0x000ea80000300800 */
[----:B------:R-:W2:Y:S04]  /*2c460*/  LDL.LU R147, [R1+0x1e4] ;  /* 0x0001e40001937983 */ /* 0x000ea80000300800 */
[----:B---3--:R3:W-:Y:S04]  /*2c470*/  STS.128 [R0], R4 ;  /* 0x0000000400007388 */ /* 0x0087e80000000c00 */
[----:B---3--:R-:W3:Y:S04]  /*2c480*/  LDL.LU R4, [R1+0x208] ;  /* 0x0002080001047983 */ /* 0x008ee80000300800 */
[----:B------:R-:W3:Y:S04]  /*2c490*/  LDL.LU R5, [R1+0x20c] ;  /* 0x00020c0001057983 */ /* 0x000ee80000300800 */
[----:B------:R-:W3:Y:S04]  /*2c4a0*/  LDL.LU R6, [R1+0x1e8] ;  /* 0x0001e80001067983 */ /* 0x000ee80000300800 */
[----:B------:R1:W-:Y:S04]  /*2c4b0*/  STS.128 [R0+0x80], R136 ;  /* 0x0000808800007388 */ /* 0x0003e80000000c00 */
[----:B------:R-:W3:Y:S04]  /*2c4c0*/  LDL.LU R7, [R1+0x1ec] ;  /* 0x0001ec0001077983 */ /* 0x000ee80000300800 */
[----:B-1----:R-:W2:Y:S04]  /*2c4d0*/  LDL.LU R136, [R1+0x230] ;  /* 0x0002300001887983 */ /* 0x002ea80000300800 */
[----:B------:R-:W2:Y:S04]  /*2c4e0*/  LDL.LU R137, [R1+0x234] ;  /* 0x0002340001897983 */ /* 0x000ea80000300800 */
[----:B------:R-:W2:Y:S04]  /*2c4f0*/  LDL.LU R138, [R1+0x1f0] ;  /* 0x0001f000018a7983 */ /* 0x000ea80000300800 */
[----:B------:R-:W2:Y:S04]  /*2c500*/  LDL.LU R139, [R1+0x1f4] ;  /* 0x0001f400018b7983 */ /* 0x000ea80000300800 */
[----:B----4-:R1:W-:Y:S04]  /*2c510*/  STS.128 [R0+0x100], R140 ;  /* 0x0001008c00007388 */ /* 0x0103e80000000c00 */
[----:B-1----:R-:W4:Y:S04]  /*2c520*/  LDL.LU R140, [R1+0x238] ;  /* 0x00023800018c7983 */ /* 0x002f280000300800 */
[----:B------:R-:W4:Y:S04]  /*2c530*/  LDL.LU R141, [R1+0x23c] ;  /* 0x00023c00018d7983 */ /* 0x000f280000300800 */
[----:B------:R-:W4:Y:S04]  /*2c540*/  LDL.LU R142, [R1+0x1f8] ;  /* 0x0001f800018e7983 */ /* 0x000f280000300800 */
[----:B------:R-:W4:Y:S04]  /*2c550*/  LDL.LU R143, [R1+0x1fc] ;  /* 0x0001fc00018f7983 */ /* 0x000f280000300800 */
[----:B---3--:R1:W-:Y:S04]  /*2c560*/  STS.128 [R0+0x280], R4 ;  /* 0x0002800400007388 */ /* 0x0083e80000000c00 */
[----:B-1----:R-:W3:Y:S04]  /*2c570*/  LDL.LU R4, [R1+0x890] ;  /* 0x0008900001047983 */ /* 0x002ee80000300800 */
[----:B------:R-:W3:Y:S04]  /*2c580*/  LDL.LU R5, [R1+0x894] ;  /* 0x0008940001057983 */ /* 0x000ee80000300800 */
[----:B------:R-:W3:Y:S04]  /*2c590*/  LDL.LU R6, [R1+0x880] ;  /* 0x0008800001067983 */ /* 0x000ee80000300800 */
[----:B--2---:R1:W-:Y:S04]  /*2c5a0*/  STS.128 [R0+0x300], R136 ;  /* 0x0003008800007388 */ /* 0x0043e80000000c00 */
[----:B------:R-:W3:Y:S04]  /*2c5b0*/  LDL.LU R7, [R1+0x884] ;  /* 0x0008840001077983 */ /* 0x000ee80000300800 */
[----:B-1----:R-:W2:Y:S04]  /*2c5c0*/  LDL.LU R136, [R1+0x898] ;  /* 0x0008980001887983 */ /* 0x002ea80000300800 */
[----:B------:R-:W2:Y:S04]  /*2c5d0*/  LDL.LU R137, [R1+0x89c] ;  /* 0x00089c0001897983 */ /* 0x000ea80000300800 */
[----:B------:R-:W2:Y:S04]  /*2c5e0*/  LDL.LU R138, [R1+0x888] ;  /* 0x00088800018a7983 */ /* 0x000ea80000300800 */
[----:B------:R-:W2:Y:S04]  /*2c5f0*/  LDL.LU R139, [R1+0x88c] ;  /* 0x00088c00018b7983 */ /* 0x000ea80000300800 */
[----:B------:R-:W-:Y:S04]  /*2c600*/  STS.128 [R0+0x180], R148 ;  /* 0x0001809400007388 */ /* 0x000fe80000000c00 */
[----:B------:R-:W-:Y:S04]  /*2c610*/  STS.128 [R0+0x200], R144 ;  /* 0x0002009000007388 */ /* 0x000fe80000000c00 */
[----:B----4-:R1:W-:Y:S04]  /*2c620*/  STS.128 [R0+0x380], R140 ;  /* 0x0003808c00007388 */ /* 0x0103e80000000c00 */
[----:B------:R-:W-:Y:S06]  /*2c630*/  BAR.SYNC.DEFER_BLOCKING 0x0 ;  /* 0x0000000000007b1d */ /* 0x000fec0000010000 */
[----:B-1----:R-:W4:Y:S04]  /*2c640*/  LDL.LU R140, [R1+0x840] ;  /* 0x00084000018c7983 */ /* 0x002f280000300800 */
[----:B------:R-:W4:Y:S04]  /*2c650*/  LDL.LU R141, [R1+0x844] ;  /* 0x00084400018d7983 */ /* 0x000f280000300800 */
[----:B------:R-:W4:Y:S04]  /*2c660*/  LDL.LU R142, [R1+0x830] ;  /* 0x00083000018e7983 */ /* 0x000f280000300800 */
[----:B------:R-:W4:Y:S04]  /*2c670*/  LDL.LU R143, [R1+0x834] ;  /* 0x00083400018f7983 */ /* 0x000f280000300800 */
        /* <DEDUP_REMOVED lines=17> */
[----:B---3--:R3:W-:Y:S04]  /*2c790*/  STS.128 [R0], R4 ;  /* 0x0000000400007388 */ /* 0x0087e80000000c00 */
[----:B---3--:R-:W3:Y:S04]  /*2c7a0*/  LDL.LU R4, [R1+0x7e8] ;  /* 0x0007e80001047983 */ /* 0x008ee80000300800 */
[----:B------:R-:W3:Y:S04]  /*2c7b0*/  LDL.LU R5, [R1+0x7ec] ;  /* 0x0007ec0001057983 */ /* 0x000ee80000300800 */
[----:B------:R-:W3:Y:S04]  /*2c7c0*/  LDL.LU R6, [R1+0x7c8] ;  /* 0x0007c80001067983 */ /* 0x000ee80000300800 */
[----:B--2---:R2:W-:Y:S04]  /*2c7d0*/  STS.128 [R0+0x80], R136 ;  /* 0x0000808800007388 */ /* 0x0045e80000000c00 */
[----:B------:R-:W3:Y:S04]  /*2c7e0*/  LDL.LU R7, [R1+0x7cc] ;  /* 0x0007cc0001077983 */ /* 0x000ee80000300800 */
[----:B--2---:R-:W2:Y:S04]  /*2c7f0*/  LDL.LU R136, [R1+0x770] ;  /* 0x0007700001887983 */ /* 0x004ea80000300800 */
[----:B------:R-:W2:Y:S04]  /*2c800*/  LDL.LU R137, [R1+0x774] ;  /* 0x0007740001897983 */ /* 0x000ea80000300800 */
[----:B------:R-:W2:Y:S04]  /*2c810*/  LDL.LU R138, [R1+0x760] ;  /* 0x00076000018a7983 */ /* 0x000ea80000300800 */
[----:B------:R-:W2:Y:S04]  /*2c820*/  LDL.LU R139, [R1+0x764] ;  /* 0x00076400018b7983 */ /* 0x000ea80000300800 */
[----:B----4-:R4:W-:Y:S04]  /*2c830*/  STS.128 [R0+0x100], R140 ;  /* 0x0001008c00007388 */ /* 0x0109e80000000c00 */
[----:B----4-:R-:W4:Y:S04]  /*2c840*/  LDL.LU R140, [R1+0x778] ;  /* 0x00077800018c7983 */ /* 0x010f280000300800 */
[----:B------:R-:W4:Y:S04]  /*2c850*/  LDL.LU R141, [R1+0x77c] ;  /* 0x00077c00018d7983 */ /* 0x000f280000300800 */
[----:B------:R-:W4:Y:S04]  /*2c860*/  LDL.LU R142, [R1+0x768] ;  /* 0x00076800018e7983 */ /* 0x000f280000300800 */
[----:B------:R-:W4:Y:S04]  /*2c870*/  LDL.LU R143, [R1+0x76c] ;  /* 0x00076c00018f7983 */ /* 0x000f280000300800 */
[----:B---3--:R3:W-:Y:S04]  /*2c880*/  STS.128 [R0+0x280], R4 ;  /* 0x0002800400007388 */ /* 0x0087e80000000c00 */
[----:B---3--:R-:W3:Y:S01]  /*2c890*/  LDL.LU R4, [R1+0x6d0] ;  /* 0x0006d00001047983 */ /* 0x008ee20000300800 */
[----:B------:R-:W-:-:S02]  /*2c8a0*/  IMAD.MOV.U32 R6, RZ, RZ, R248 ;  /* 0x000000ffff067224 */ /* 0x000fc400078e00f8 */
[----:B------:R-:W-:Y:S01]  /*2c8b0*/  IMAD.MOV.U32 R7, RZ, RZ, R249 ;  /* 0x000000ffff077224 */ /* 0x000fe200078e00f9 */
        /* <DEDUP_REMOVED lines=8> */
[----:B------:R-:W-:Y:S04]  /*2c940*/  STS.128 [R0+0x180], R184 ;  /* 0x000180b800007388 */ /* 0x000fe80000000c00 */
[----:B------:R-:W-:Y:S04]  /*2c950*/  STS.128 [R0+0x200], R180 ;  /* 0x000200b400007388 */ /* 0x000fe80000000c00 */
[----:B----4-:R4:W-:Y:S04]  /*2c960*/  STS.128 [R0+0x380], R140 ;  /* 0x0003808c00007388 */ /* 0x0109e80000000c00 */
[----:B------:R-:W-:Y:S06]  /*2c970*/  BAR.SYNC.DEFER_BLOCKING 0x0 ;  /* 0x0000000000007b1d */ /* 0x000fec0000010000 */
[----:B----4-:R-:W4:Y:S04]  /*2c980*/  LDL.LU R140, [R1+0x638] ;  /* 0x00063800018c7983 */ /* 0x010f280000300800 */
[----:B------:R-:W4:Y:S04]  /*2c990*/  LDL.LU R141, [R1+0x63c] ;  /* 0x00063c00018d7983 */ /* 0x000f280000300800 */
[----:B------:R-:W4:Y:S04]  /*2c9a0*/  LDL.LU R142, [R1+0x628] ;  /* 0x00062800018e7983 */ /* 0x000f280000300800 */
        /* <DEDUP_REMOVED lines=9> */
[----:B------:R-:W4:Y:S04]  /*2ca40*/  LDL.LU R143, [R1+0x62c] ;  /* 0x00062c00018f7983 */ /* 0x000f280000300800 */
[----:B------:R-:W4:Y:S04]  /*2ca50*/  LDL.LU R231, [R1+0x2f4] ;  /* 0x0002f40001e77983 */ /* 0x000f280000300800 */
[----:B------:R-:W4:Y:S04]  /*2ca60*/  LDL.LU R218, [R1+0x2f8] ;  /* 0x0002f80001da7983 */ /* 0x000f280000300800 */
[----:B---3--:R3:W-:Y:S04]  /*2ca70*/  STS.128 [R0], R4 ;  /* 0x0000000400007388 */ /* 0x0087e80000000c00 */
[----:B---3--:R-:W3:Y:S04]  /*2ca80*/  LDL.LU R4, [R1+0x1d0] ;  /* 0x0001d00001047983 */ /* 0x008ee80000300800 */
[----:B------:R-:W3:Y:S04]  /*2ca90*/  LDL.LU R5, [R1+0x1d4] ;  /* 0x0001d40001057983 */ /* 0x000ee80000300800 */
[----:B------:R-:W3:Y:S04]  /*2caa0*/  LDL.LU R6, [R1+0x330] ;  /* 0x0003300001067983 */ /* 0x000ee80000300800 */
[----:B------:R-:W3:Y:S04]  /*2cab0*/  LDL.LU R7, [R1+0x334] ;  /* 0x0003340001077983 */ /* 0x000ee80000300800 */
[----:B--2---:R2:W-:Y:S04]  /*2cac0*/  STS.128 [R0+0x100], R136 ;  /* 0x0001008800007388 */ /* 0x0045e80000000c00 */
[----:B--2---:R-:W2:Y:S04]  /*2cad0*/  LDL.LU R136, [R1+0x1d8] ;  /* 0x0001d80001887983 */ /* 0x004ea80000300800 */
        /* <DEDUP_REMOVED lines=8> */
[----:B----4-:R-:W-:-:S03]  /*2cb60*/  IMAD R3, R218, c[0x0][0x194], RZ ;  /* 0x00006500da037a24 */ /* 0x010fc600078e02ff */
[----:B------:R4:W-:Y:S04]  /*2cb70*/  STS.128 [R0+0x180], R140 ;  /* 0x0001808c00007388 */ /* 0x0009e80000000c00 */
[----:B----4-:R-:W4:Y:S04]  /*2cb80*/  LDL.LU R140, [R1+0x1c0] ;  /* 0x0001c000018c7983 */ /* 0x010f280000300800 */
[----:B------:R-:W4:Y:S04]  /*2cb90*/  LDL.LU R141, [R1+0x1c4] ;  /* 0x0001c400018d7983 */ /* 0x000f280000300800 */
[----:B------:R-:W4:Y:S04]  /*2cba0*/  LDL.LU R142, [R1+0x190] ;  /* 0x00019000018e7983 */ /* 0x000f280000300800 */
[----:B------:R-:W4:Y:S04]  /*2cbb0*/  LDL.LU R143, [R1+0x194] ;  /* 0x00019400018f7983 */ /* 0x000f280000300800 */
[----:B---3--:R3:W-:Y:S02]  /*2cbc0*/  STS.128 [R0+0x200], R4 ;  /* 0x0002000400007388 */ /* 0x0087e40000000c00 */
[----:B---3--:R-:W-:-:S04]  /*2cbd0*/  IMAD.MOV.U32 R4, RZ, RZ, c[0x0][0x194] ;  /* 0x00006500ff047624 */ /* 0x008fc800078e00ff */
[----:B------:R-:W-:Y:S01]  /*2cbe0*/  IMAD R4, R4, 0x40, R3 ;  /* 0x0000004004047824 */ /* 0x000fe200078e0203 */
[----:B--2---:R2:W-:Y:S02]  /*2cbf0*/  STS.128 [R0+0x280], R136 ;  /* 0x0002808800007388 */ /* 0x0045e40000000c00 */
[----:B--2---:R-:W-:-:S04]  /*2cc00*/  LEA R136, P4, R3, c[0x0][0x170], 0x2 ;  /* 0x00005c0003887a11 */ /* 0x004fc800078810ff */
[----:B------:R-:W-:Y:S02]  /*2cc10*/  LEA.HI.X.SX32 R137, R3, c[0x0][0x174], 0x2, P4 ;  /* 0x00005d0003897a11 */ /* 0x000fe400020f16ff */
[----:B------:R-:W-:-:S04]  /*2cc20*/  LEA R138, P4, R4, c[0x0][0x170], 0x2 ;  /* 0x00005c00048a7a11 */ /* 0x000fc800078810ff */
[----:B------:R-:W-:Y:S02]  /*2cc30*/  LEA.HI.X.SX32 R139, R4, c[0x0][0x174], 0x2, P4 ;  /* 0x00005d00048b7a11 */ /* 0x000fe400020f16ff */
[----:B------:R-:W2:Y:S04]  /*2cc40*/  LDL.LU R4, [R1+0x1c8] ;  /* 0x0001c80001047983 */ /* 0x000ea80000300800 */
[----:B------:R-:W2:Y:S04]  /*2cc50*/  LDL.LU R5, [R1+0x1cc] ;  /* 0x0001cc0001057983 */ /* 0x000ea80000300800 */
[----:B------:R-:W2:Y:S04]  /*2cc60*/  LDL.LU R6, [R1+0x198] ;  /* 0x0001980001067983 */ /* 0x000ea80000300800 */
[----:B------:R-:W2:Y:S04]  /*2cc70*/  LDL.LU R7, [R1+0x19c] ;  /* 0x00019c0001077983 */ /* 0x000ea80000300800 */
[----:B------:R-:W-:Y:S01]  /*2cc80*/  STS.128 [R0+0x80], R248 ;  /* 0x000080f800007388 */ /* 0x000fe20000000c00 */
[----:B------:R-:W-:-:S02]  /*2cc90*/  ISETP.GE.AND P5, PT, R218, c[0x0][0x178], PT ;  /* 0x00005e00da007a0c */ /* 0x000fc40003fa6270 */
[C---:B------:R-:W-:Y:S01]  /*2cca0*/  ISETP.GE.AND P6, PT, R231.reuse, c[0x0][0x17c], PT ;  /* 0x00005f00e7007a0c */ /* 0x040fe20003fc6270 */
[----:B------:R-:W3:Y:S01]  /*2ccb0*/  LDL.LU R238, [R1+0xd0] ;  /* 0x0000d00001ee7983 */ /* 0x000ee20000300800 */
[C---:B------:R-:W-:Y:S02]  /*2ccc0*/  ISETP.LT.AND P5, PT, R231.reuse, c[0x0][0x17c], !P5 ;  /* 0x00005f00e7007a0c */ /* 0x040fe40006fa1270 */
[----:B------:R-:W-:Y:S01]  /*2ccd0*/  ISETP.LT.AND P6, PT, R216, c[0x0][0x178], !P6 ;  /* 0x00005e00d8007a0c */ /* 0x000fe200077c1270 */
[----:B------:R-:W3:Y:S01]  /*2cce0*/  LDL.LU R224, [R1+0x80] ;  /* 0x0000800001e07983 */ /* 0x000ee20000300800 */
[----:B------:R-:W-:Y:S01]  /*2ccf0*/  IMAD R3, R231, c[0x0][0x198], RZ ;  /* 0x00006600e7037a24 */ /* 0x000fe200078e02ff */
[----:B------:R-:W-:Y:S02]  /*2cd00*/  ISETP.LT.AND P4, PT, R218, c[0x0][0x178], !P0 ;  /* 0x00005e00da007a0c */ /* 0x000fe40004781270 */
[----:B------:R-:W3:Y:S01]  /*2cd10*/  LDL.LU R226, [R1+0xd4] ;  /* 0x0000d40001e27983 */ /* 0x000ee20000300800 */
[----:B------:R-:W-:-:S03]  /*2cd20*/  ISETP.LT.AND P0, PT, R216, c[0x0][0x178], !P0 ;  /* 0x00005e00d8007a0c */ /* 0x000fc60004701270 */
[----:B------:R-:W3:Y:S04]  /*2cd30*/  LDL.LU R227, [R1+0x84] ;  /* 0x0000840001e37983 */ /* 0x000ee80000300800 */
[----:B----4-:R4:W-:Y:S02]  /*2cd40*/  STS.128 [R0+0x300], R140 ;  /* 0x0003008c00007388 */ /* 0x0109e40000000c00 */
[----:B----4-:R-:W-:-:S04]  /*2cd50*/  IMAD.WIDE R142, R3, 0x4, R136 ;  /* 0x00000004038e7825 */ /* 0x010fc800078e0288 */
[C---:B------:R-:W-:Y:S01]  /*2cd60*/  IMAD.WIDE R140, R3.reuse, 0x4, R138 ;  /* 0x00000004038c7825 */ /* 0x040fe200078e028a */
[----:B--2---:R2:W-:Y:S04]  /*2cd70*/  STS.128 [R0+0x380], R4 ;  /* 0x0003800400007388 */ /* 0x0045e80000000c00 */
[----:B------:R-:W-:Y:S01]  /*2cd80*/  BAR.SYNC.DEFER_BLOCKING 0x0 ;  /* 0x0000000000007b1d */ /* 0x000fe20000010000 */
[----:B--2---:R-:W-:-:S04]  /*2cd90*/  IADD3 R4, R3, c[0x0][0x198], RZ ;  /* 0x0000660003047a10 */ /* 0x004fc80007ffe0ff */
[C---:B------:R-:W-:Y:S01]  /*2cda0*/  IADD3 R3, R4.reuse, c[0x0][0x198], RZ ;  /* 0x0000660004037a10 */ /* 0x040fe20007ffe0ff */
[----:B------:R-:W-:-:S04]  /*2cdb0*/  IMAD.WIDE R6, R4, 0x4, R136 ;  /* 0x0000000404067825 */ /* 0x000fc800078e0288 */
[----:B------:R-:W-:Y:S01]  /*2cdc0*/  IMAD.WIDE R4, R4, 0x4, R138 ;  /* 0x0000000404047825 */ /* 0x000fe200078e028a */
[----:B------:R2:W-:Y:S04]  /*2cdd0*/  @P5 STG.E [R142.64], R237 ;  /* 0x000000ed8e005986 */ /* 0x0005e8000c10190a */
[----:B------:R4:W-:Y:S04]  /*2cde0*/  @P6 STG.E [R140.64], R236 ;  /* 0x000000ec8c006986 */ /* 0x0009e8000c10190a */
[----:B--2---:R-:W2:Y:S04]  /*2cdf0*/  LDL.LU R237, [R1+0x110] ;  /* 0x0001100001ed7983 */ /* 0x004ea80000300800 */
[----:B----4-:R-:W4:Y:S04]  /*2ce00*/  LDL.LU R236, [R1+0x90] ;  /* 0x0000900001ec7983 */ /* 0x010f280000300800 */
[----:B------:R1:W-:Y:S04]  /*2ce10*/  @P4 STG.E [R6.64], R225 ;  /* 0x000000e106004986 */ /* 0x0003e8000c10190a */
[----:B------:R3:W-:Y:S04]  /*2ce20*/  @P0 STG.E [R4.64], R228 ;  /* 0x000000e404000986 */ /* 0x0007e8000c10190a */
[----:B-1----:R-:W4:Y:S04]  /*2ce30*/  LDL.LU R225, [R1+0x114] ;  /* 0x0001140001e17983 */ /* 0x002f280000300800 */
[----:B---3--:R-:W3:Y:S01]  /*2ce40*/  LDL.LU R228, [R1+0x94] ;  /* 0x0000940001e47983 */ /* 0x008ee20000300800 */
[----:B------:R-:W-:-:S02]  /*2ce50*/  ISETP.LT.AND P6, PT, R218, c[0x0][0x178], !P3 ;  /* 0x00005e00da007a0c */ /* 0x000fc40005fc1270 */
[----:B------:R-:W-:Y:S01]  /*2ce60*/  ISETP.LT.AND P3, PT, R216, c[0x0][0x178], !P3 ;  /* 0x00005e00d8007a0c */ /* 0x000fe20005f61270 */
[----:B------:R-:W-:Y:S01]  /*2ce70*/  IMAD.WIDE R6, R3, 0x4, R136 ;  /* 0x0000000403067825 */ /* 0x000fe200078e0288 */
[----:B------:R-:W-:Y:S02]  /*2ce80*/  ISETP.LT.AND P0, PT, R218, c[0x0][0x178], !P1 ;  /* 0x00005e00da007a0c */ /* 0x000fe40004f01270 */
[----:B------:R-:W-:Y:S01]  /*2ce90*/  IADD3 R0, R231, 0x5, RZ ;  /* 0x00000005e7007810 */ /* 0x000fe20007ffe0ff */
[C---:B------:R-:W-:Y:S01]  /*2cea0*/  IMAD.WIDE R140, R3.reuse, 0x4, R138 ;  /* 0x00000004038c7825 */ /* 0x040fe200078e028a */
[----:B------:R-:W-:Y:S02]  /*2ceb0*/  ISETP.LT.AND P1, PT, R216, c[0x0][0x178], !P1 ;  /* 0x00005e00d8007a0c */ /* 0x000fe40004f21270 */
[----:B------:R-:W-:Y:S02]  /*2cec0*/  IADD3 R3, R3, c[0x0][0x198], RZ ;  /* 0x0000660003037a10 */ /* 0x000fe40007ffe0ff */
[----:B------:R-:W-:Y:S01]  /*2ced0*/  IADD3 R4, R231, 0x7, RZ ;  /* 0x00000007e7047810 */ /* 0x000fe20007ffe0ff */
[----:B------:R1:W-:Y:S01]  /*2cee0*/  @P6 STG.E [R6.64], R238 ;  /* 0x000000ee06006986 */ /* 0x0003e2000c10190a */
[----:B------:R-:W-:-:S02]  /*2cef0*/  ISETP.GE.AND P5, PT, R0, c[0x0][0x17c], PT ;  /* 0x00005f0000007a0c */ /* 0x000fc40003fa6270 */
[----:B------:R-:W-:Y:S01]  /*2cf00*/  IADD3 R0, R231, 0x6, RZ ;  /* 0x00000006e7007810 */ /* 0x000fe20007ffe0ff */
[----:B------:R1:W-:Y:S01]  /*2cf10*/  @P3 STG.E [R140.64], R224 ;  /* 0x000000e08c003986 */ /* 0x0003e2000c10190a */
[----:B------:R-:W-:Y:S02]  /*2cf20*/  ISETP.LT.AND P6, PT, R218, c[0x0][0x178], !P2 ;  /* 0x00005e00da007a0c */ /* 0x000fe400057c1270 */
[----:B------:R-:W-:Y:S01]  /*2cf30*/  ISETP.GE.AND P3, PT, R4, c[0x0][0x17c], PT ;  /* 0x00005f0004007a0c */ /* 0x000fe20003f66270 */
[C---:B------:R-:W-:Y:S01]  /*2cf40*/  IMAD.WIDE R4, R3.reuse, 0x4, R138 ;  /* 0x0000000403047825 */ /* 0x040fe200078e028a */
[----:B------:R-:W-:Y:S01]  /*2cf50*/  ISETP.LT.AND P2, PT, R216, c[0x0][0x178], !P2 ;  /* 0x00005e00d8007a0c */ /* 0x000fe20005741270 */
[----:B-1----:R-:W3:Y:S02]  /*2cf60*/  LDL.LU R238, [R1+0x150] ;  /* 0x0001500001ee7983 */ /* 0x002ee40000300800 */
[C---:B------:R-:W-:Y:S01]  /*2cf70*/  IMAD.WIDE R6, R3.reuse, 0x4, R136 ;  /* 0x0000000403067825 */ /* 0x040fe200078e0288 */
[----:B------:R-:W-:Y:S01]  /*2cf80*/  ISETP.GE.AND P4, PT, R0, c[0x0][0x17c], PT ;  /* 0x00005f0000007a0c */ /* 0x000fe20003f86270 */
[----:B------:R-:W3:Y:S01]  /*2cf90*/  LDL.LU R224, [R1+0xa0] ;  /* 0x0000a00001e07983 */ /* 0x000ee20000300800 */
[----:B------:R-:W-:-:S03]  /*2cfa0*/  IADD3 R0, R3, c[0x0][0x198], RZ ;  /* 0x0000660003007a10 */ /* 0x000fc60007ffe0ff */
[----:B------:R1:W-:Y:S04]  /*2cfb0*/  @P0 STG.E [R6.64], R226 ;  /* 0x000000e206000986 */ /* 0x0003e8000c10190a */
[----:B------:R1:W-:Y:S01]  /*2cfc0*/  @P1 STG.E [R4.64], R227 ;  /* 0x000000e304001986 */ /* 0x0003e2000c10190a */
[----:B------:R-:W-:Y:S01]  /*2cfd0*/  ISETP.LT.AND P1, PT, R218, c[0x0][0x178], !P5 ;  /* 0x00005e00da007a0c */ /* 0x000fe20006f21270 */
[----:B------:R-:W-:Y:S01]  /*2cfe0*/  IMAD.WIDE R140, R0, 0x4, R138 ;  /* 0x00000004008c7825 */ /* 0x000fe200078e028a */
[----:B------:R-:W-:Y:S01]  /*2cff0*/  ISETP.LT.AND P5, PT, R216, c[0x0][0x178], !P5 ;  /* 0x00005e00d8007a0c */ /* 0x000fe20006fa1270 */
[----:B-1----:R-:W3:Y:S02]  /*2d000*/  LDL.LU R226, [R1+0x154] ;  /* 0x0001540001e27983 */ /* 0x002ee40000300800 */
[----:B------:R-:W-:-:S02]  /*2d010*/  IMAD.WIDE R6, R0, 0x4, R136 ;  /* 0x0000000400067825 */ /* 0x000fc400078e0288 */
[----:B------:R-:W3:Y:S01]  /*2d020*/  LDL.LU R227, [R1+0xa4] ;  /* 0x0000a40001e37983 */ /* 0x000ee20000300800 */
[----:B------:R-:W-:Y:S02]  /*2d030*/  IADD3 R3, R0, c[0x0][0x198], RZ ;  /* 0x0000660000037a10 */ /* 0x000fe40007ffe0ff */
[----:B------:R-:W-:Y:S01]  /*2d040*/  IADD3 R4, R231, 0x9, RZ ;  /* 0x00000009e7047810 */ /* 0x000fe20007ffe0ff */
[----:B--2---:R1:W-:Y:S04]  /*2d050*/  @P6 STG.E [R6.64], R237 ;  /* 0x000000ed06006986 */ /* 0x0043e8000c10190a */
[----:B----4-:R2:W-:Y:S01]  /*2d060*/  @P2 STG.E [R140.64], R236 ;  /* 0x000000ec8c002986 */ /* 0x0105e2000c10190a */
[----:B------:R-:W-:Y:S01]  /*2d070*/  ISETP.GE.AND P2, PT, R4, c[0x0][0x17c], PT ;  /* 0x00005f0004007a0c */ /* 0x000fe20003f46270 */
[----:B------:R-:W-:-:S02]  /*2d080*/  IMAD.WIDE R4, R3, 0x4, R138 ;  /* 0x0000000403047825 */ /* 0x000fc400078e028a */
[----:B-1----:R-:W4:Y:S02]  /*2d090*/  LDL.LU R237, [R1+0x170] ;  /* 0x0001700001ed7983 */ /* 0x002f240000300800 */
[----:B------:R-:W-:Y:S02]  /*2d0a0*/  IMAD.WIDE R6, R3, 0x4, R136 ;  /* 0x0000000403067825 */ /* 0x000fe400078e0288 */
[----:B--2---:R-:W2:Y:S04]  /*2d0b0*/  LDL.LU R236, [R1+0xc0] ;  /* 0x0000c00001ec7983 */ /* 0x004ea80000300800 */
[----:B------:R1:W-:Y:S04]  /*2d0c0*/  @P1 STG.E [R6.64], R225 ;  /* 0x000000e106001986 */ /* 0x0003e8000c10190a */
[----:B---3--:R3:W-:Y:S04]  /*2d0d0*/  @P5 STG.E [R4.64], R228 ;  /* 0x000000e404005986 */ /* 0x0087e8000c10190a */
[----:B-1----:R-:W2:Y:S04]  /*2d0e0*/  LDL.LU R225, [R1+0x174] ;  /* 0x0001740001e17983 */ /* 0x002ea80000300800 */
[----:B---3--:R-:W3:Y:S01]  /*2d0f0*/  LDL.LU R228, [R1+0xc4] ;  /* 0x0000c40001e47983 */ /* 0x008ee20000300800 */
[----:B------:R-:W-:-:S02]  /*2d100*/  ISETP.LT.AND P6, PT, R218, c[0x0][0x178], !P4 ;  /* 0x00005e00da007a0c */ /* 0x000fc400067c1270 */
[----:B------:R-:W-:Y:S02]  /*2d110*/  ISETP.LT.AND P4, PT, R216, c[0x0][0x178], !P4 ;  /* 0x00005e00d8007a0c */ /* 0x000fe40006781270 */
[----:B------:R-:W-:Y:S02]  /*2d120*/  IADD3 R0, R3, c[0x0][0x198], RZ ;  /* 0x0000660003007a10 */ /* 0x000fe40007ffe0ff */
[----:B------:R-:W-:Y:S02]  /*2d130*/  IADD3 R142, R231, 0x8, RZ ;  /* 0x00000008e78e7810 */ /* 0x000fe40007ffe0ff */
[----:B------:R-:W-:Y:S01]  /*2d140*/  ISETP.LT.AND P5, PT, R218, c[0x0][0x178], !P3 ;  /* 0x00005e00da007a0c */ /* 0x000fe20005fa1270 */
[----:B------:R-:W-:Y:S01]  /*2d150*/  IMAD.WIDE R6, R0, 0x4, R136 ;  /* 0x0000000400067825 */ /* 0x000fe200078e0288 */
[----:B------:R-:W-:Y:S02]  /*2d160*/  ISETP.LT.AND P3, PT, R216, c[0x0][0x178], !P3 ;  /* 0x00005e00d8007a0c */ /* 0x000fe40005f61270 */
[C---:B------:R-:W-:Y:S01]  /*2d170*/  IADD3 R3, R0.reuse, c[0x0][0x198], RZ ;  /* 0x0000660000037a10 */ /* 0x040fe20007ffe0ff */
[----:B------:R-:W-:Y:S01]  /*2d180*/  IMAD.WIDE R140, R0, 0x4, R138 ;  /* 0x00000004008c7825 */ /* 0x000fe200078e028a */
[----:B------:R-:W-:-:S02]  /*2d190*/  ISETP.GE.AND P0, PT, R142, c[0x0][0x17c], PT ;  /* 0x00005f008e007a0c */ /* 0x000fc40003f06270 */
[----:B------:R-:W-:Y:S01]  /*2d1a0*/  IADD3 R4, R231, 0xb, RZ ;  /* 0x0000000be7047810 */ /* 0x000fe20007ffe0ff */
[----:B------:R1:W-:Y:S01]  /*2d1b0*/  @P6 STG.E [R6.64], R238 ;  /* 0x000000ee06006986 */ /* 0x0003e2000c10190a */
[----:B------:R-:W-:-:S03]  /*2d1c0*/  ISETP.LT.AND P6, PT, R218, c[0x0][0x178], !P0 ;  /* 0x00005e00da007a0c */ /* 0x000fc600047c1270 */
[----:B------:R1:W-:Y:S01]  /*2d1d0*/  @P4 STG.E [R140.64], R224 ;  /* 0x000000e08c004986 */ /* 0x0003e2000c10190a */
[----:B------:R-:W-:Y:S01]  /*2d1e0*/  ISETP.GE.AND P4, PT, R4, c[0x0][0x17c], PT ;  /* 0x00005f0004007a0c */ /* 0x000fe20003f86270 */
[C---:B------:R-:W-:Y:S01]  /*2d1f0*/  IMAD.WIDE R4, R3.reuse, 0x4, R138 ;  /* 0x0000000403047825 */ /* 0x040fe200078e028a */
[----:B------:R-:W-:Y:S01]  /*2d200*/  ISETP.LT.AND P0, PT, R216, c[0x0][0x178], !P0 ;  /* 0x00005e00d8007a0c */ /* 0x000fe20004701270 */
[----:B-1----:R-:W3:Y:S02]  /*2d210*/  LDL.LU R238, [R1+0x1a0] ;  /* 0x0001a00001ee7983 */ /* 0x002ee40000300800 */
[C---:B------:R-:W-:Y:S02]  /*2d220*/  IMAD.WIDE R6, R3.reuse, 0x4, R136 ;  /* 0x0000000403067825 */ /* 0x040fe400078e0288 */
        /* <DEDUP_REMOVED lines=12> */
[----:B----4-:R1:W-:Y:S04]  /*2d2f0*/  @P6 STG.E [R6.64], R237 ;  /* 0x000000ed06006986 */ /* 0x0103e8000c10190a */
[----:B--2---:R2:W-:Y:S01]  /*2d300*/  @P0 STG.E [R140.64], R236 ;  /* 0x000000ec8c000986 */ /* 0x0045e2000c10190a */
        /* <DEDUP_REMOVED lines=9> */
[----:B------:R-:W-:-:S04]  /*2d3a0*/  IADD3 R142, R231, 0xa, RZ ;  /* 0x0000000ae78e7810 */ /* 0x000fc80007ffe0ff */
[----:B------:R-:W-:-:S04]  /*2d3b0*/  ISETP.GE.AND P1, PT, R142, c[0x0][0x17c], PT ;  /* 0x00005f008e007a0c */ /* 0x000fc80003f26270 */
[----:B------:R-:W-:Y:S02]  /*2d3c0*/  ISETP.LT.AND P6, PT, R218, c[0x0][0x178], !P1 ;  /* 0x00005e00da007a0c */ /* 0x000fe40004fc1270 */
[----:B------:R-:W-:Y:S02]  /*2d3d0*/  ISETP.LT.AND P1, PT, R216, c[0x0][0x178], !P1 ;  /* 0x00005e00d8007a0c */ /* 0x000fe40004f21270 */
[----:B------:R-:W-:Y:S02]  /*2d3e0*/  IADD3 R0, R3, c[0x0][0x198], RZ ;  /* 0x0000660003007a10 */ /* 0x000fe40007ffe0ff */
[----:B------:R-:W-:Y:S02]  /*2d3f0*/  IADD3 R142, R231, 0xc, RZ ;  /* 0x0000000ce78e7810 */ /* 0x000fe40007ffe0ff */
[----:B------:R-:W-:Y:S01]  /*2d400*/  ISETP.LT.AND P2, PT, R218, c[0x0][0x178], !P4 ;  /* 0x00005e00da007a0c */ /* 0x000fe20006741270 */
[----:B------:R-:W-:Y:S01]  /*2d410*/  IMAD.WIDE R6, R0, 0x4, R136 ;  /* 0x0000000400067825 */ /* 0x000fe200078e0288 */
[----:B------:R-:W-:-:S02]  /*2d420*/  ISETP.LT.AND P4, PT, R216, c[0x0][0x178], !P4 ;  /* 0x00005e00d8007a0c */ /* 0x000fc40006781270 */
[C---:B------:R-:W-:Y:S01]  /*2d430*/  IADD3 R3, R0.reuse, c[0x0][0x198], RZ ;  /* 0x0000660000037a10 */ /* 0x040fe20007ffe0ff */
[----:B------:R-:W-:Y:S01]  /*2d440*/  IMAD.WIDE R140, R0, 0x4, R138 ;  /* 0x00000004008c7825 */ /* 0x000fe200078e028a */
[----:B------:R-:W-:Y:S02]  /*2d450*/  ISETP.GE.AND P5, PT, R142, c[0x0][0x17c], PT ;  /* 0x00005f008e007a0c */ /* 0x000fe40003fa6270 */
        /* <DEDUP_REMOVED lines=710> */
[----:B------:R-:W-:Y:S02]  /*300c0*/  ISETP.LT.AND P2, PT, R216, c[0x0][0x178], !P2 ;  /* 0x00005e00d8007a0c */ /* 0x000fe40005741270 */
[C---:B------:R-:W-:Y:S01]  /*300d0*/  IADD3 R0, R3.reuse, c[0x0][0x198], RZ ;  /* 0x0000660003007a10 */ /* 0x040fe20007ffe0ff */
[----:B-1----:R-:W-:Y:S01]  /*300e0*/  IMAD.WIDE R6, R3, 0x4, R136 ;  /* 0x0000000403067825 */ /* 0x002fe200078e0288 */
[----:B------:R-:W3:Y:S04]  /*300f0*/  LDL.LU R238, [R1+0x460] ;  /* 0x0004600001ee7983 */ /* 0x000ee80000300800 */
[----:B------:R-:W3:Y:S04]  /*30100*/  LDL.LU R224, [R1+0x410] ;  /* 0x0004100001e07983 */ /* 0x000ee80000300800 */
[----:B------:R1:W-:Y:S01]  /*30110*/  @P0 STG.E [R6.64], R226 ;  /* 0x000000e206000986 */ /* 0x0003e2000c10190a */
[----:B------:R-:W-:-:S03]  /*30120*/  IMAD.WIDE R140, R0, 0x4, R138 ;  /* 0x00000004008c7825 */ /* 0x000fc600078e028a */
[----:B------:R1:W-:Y:S01]  /*30130*/  @P1 STG.E [R4.64], R227 ;  /* 0x000000e304001986 */ /* 0x0003e2000c10190a */
[----:B------:R-:W-:Y:S02]  /*30140*/  ISETP.LT.AND P1, PT, R218, c[0x0][0x178], !P5 ;  /* 0x00005e00da007a0c */ /* 0x000fe40006f21270 */
[----:B------:R-:W-:Y:S01]  /*30150*/  ISETP.LT.AND P5, PT, R216, c[0x0][0x178], !P5 ;  /* 0x00005e00d8007a0c */ /* 0x000fe20006fa1270 */
[----:B-1----:R-:W3:Y:S01]  /*30160*/  LDL.LU R226, [R1+0x464] ;  /* 0x0004640001e27983 */ /* 0x002ee20000300800 */
[----:B------:R-:W-:-:S03]  /*30170*/  IMAD.WIDE R6, R0, 0x4, R136 ;  /* 0x0000000400067825 */ /* 0x000fc600078e0288 */
[----:B------:R-:W3:Y:S01]  /*30180*/  LDL.LU R227, [R1+0x414] ;  /* 0x0004140001e37983 */ /* 0x000ee20000300800 */
[----:B------:R-:W-:Y:S02]  /*30190*/  IADD3 R3, R0, c[0x0][0x198], RZ ;  /* 0x0000660000037a10 */ /* 0x000fe40007ffe0ff */
[----:B------:R-:W-:Y:S01]  /*301a0*/  IADD3 R4, R231, 0x51, RZ ;  /* 0x00000051e7047810 */ /* 0x000fe20007ffe0ff */
[----:B----4-:R1:W-:Y:S04]  /*301b0*/  @P6 STG.E [R6.64], R237 ;  /* 0x000000ed06006986 */ /* 0x0103e8000c10190a */
[----:B--2---:R2:W-:Y:S01]  /*301c0*/  @P2 STG.E [R140.64], R236 ;  /* 0x000000ec8c002986 */ /* 0x0045e2000c10190a */
[----:B------:R-:W-:Y:S01]  /*301d0*/  ISETP.GE.AND P2, PT, R4, c[0x0][0x17c], PT ;  /* 0x00005f0004007a0c */ /* 0x000fe20003f46270 */
[----:B------:R-:W-:-:S04]  /*301e0*/  IMAD.WIDE R4, R3, 0x4, R138 ;  /* 0x0000000403047825 */ /* 0x000fc800078e028a */
[----:B-1----:R-:W-:Y:S01]  /*301f0*/  IMAD.WIDE R6, R3, 0x4, R136 ;  /* 0x0000000403067825 */ /* 0x002fe200078e0288 */
[----:B------:R-:W4:Y:S04]  /*30200*/  LDL.LU R237, [R1+0x378] ;  /* 0x0003780001ed7983 */ /* 0x000f280000300800 */
        /* <DEDUP_REMOVED lines=8> */
[----:B------:R-:W-:Y:S02]  /*30290*/  IADD3 R0, R3, c[0x0][0x198], RZ ;  /* 0x0000660003007a10 */ /* 0x000fe40007ffe0ff */
[----:B------:R-:W-:Y:S02]  /*302a0*/  ISETP.LT.AND P4, PT, R216, c[0x0][0x178], !P4 ;  /* 0x00005e00d8007a0c */ /* 0x000fe40006781270 */
[----:B------:R-:W-:Y:S01]  /*302b0*/  ISETP.LT.AND P5, PT, R218, c[0x0][0x178], !P3 ;  /* 0x00005e00da007a0c */ /* 0x000fe20005fa1270 */
[----:B------:R-:W-:Y:S01]  /*302c0*/  IMAD.WIDE R6, R0, 0x4, R136 ;  /* 0x0000000400067825 */ /* 0x000fe200078e0288 */
[----:B------:R-:W-:Y:S02]  /*302d0*/  IADD3 R142, R231, 0x50, RZ ;  /* 0x00000050e78e7810 */ /* 0x000fe40007ffe0ff */
[----:B------:R-:W-:-:S02]  /*302e0*/  ISETP.LT.AND P3, PT, R216, c[0x0][0x178], !P3 ;  /* 0x00005e00d8007a0c */ /* 0x000fc40005f61270 */
[----:B------:R-:W-:Y:S02]  /*302f0*/  IADD3 R4, R0, c[0x0][0x198], RZ ;  /* 0x0000660000047a10 */ /* 0x000fe40007ffe0ff */
[----:B------:R-:W-:Y:S01]  /*30300*/  ISETP.GE.AND P0, PT, R142, c[0x0][0x17c], PT ;  /* 0x00005f008e007a0c */ /* 0x000fe20003f06270 */
[----:B------:R-:W-:Y:S01]  /*30310*/  IMAD.WIDE R140, R0, 0x4, R138 ;  /* 0x00000004008c7825 */ /* 0x000fe200078e028a */
[----:B------:R-:W-:Y:S01]  /*30320*/  IADD3 R0, R4, c[0x0][0x198], RZ ;  /* 0x0000660004007a10 */ /* 0x000fe20007ffe0ff */
[----:B------:R1:W-:Y:S01]  /*30330*/  @P6 STG.E [R6.64], R238 ;  /* 0x000000ee06006986 */ /* 0x0003e2000c10190a */
[----:B------:R-:W-:-:S03]  /*30340*/  ISETP.LT.AND P6, PT, R218, c[0x0][0x178], !P0 ;  /* 0x00005e00da007a0c */ /* 0x000fc600047c1270 */
[----:B------:R1:W-:Y:S01]  /*30350*/  @P4 STG.E [R140.64], R224 ;  /* 0x000000e08c004986 */ /* 0x0003e2000c10190a */
[----:B------:R-:W-:Y:S01]  /*30360*/  ISETP.LT.AND P0, PT, R216, c[0x0][0x178], !P0 ;  /* 0x00005e00d8007a0c */ /* 0x000fe20004701270 */
[C---:B-1----:R-:W-:Y:S02]  /*30370*/  IMAD.WIDE R6, R4.reuse, 0x4, R136 ;  /* 0x0000000404067825 */ /* 0x042fe400078e0288 */
[----:B------:R-:W3:Y:S02]  /*30380*/  LDL.LU R238, [R1+0x398] ;  /* 0x0003980001ee7983 */ /* 0x000ee40000300800 */
[----:B------:R-:W-:Y:S02]  /*30390*/  IMAD.WIDE R4, R4, 0x4, R138 ;  /* 0x0000000404047825 */ /* 0x000fe400078e028a */
[----:B------:R-:W3:Y:S04]  /*303a0*/  LDL.LU R224, [R1+0x148] ;  /* 0x0001480001e07983 */ /* 0x000ee80000300800 */
[----:B------:R1:W-:Y:S04]  /*303b0*/  @P5 STG.E [R6.64], R226 ;  /* 0x000000e206005986 */ /* 0x0003e8000c10190a */
[----:B------:R1:W-:Y:S01]  /*303c0*/  @P3 STG.E [R4.64], R227 ;  /* 0x000000e304003986 */ /* 0x0003e2000c10190a */
[----:B------:R-:W-:-:S02]  /*303d0*/  ISETP.LT.AND P3, PT, R218, c[0x0][0x178], !P2 ;  /* 0x00005e00da007a0c */ /* 0x000fc40005761270 */
[----:B------:R-:W-:Y:S01]  /*303e0*/  ISETP.LT.AND P2, PT, R216, c[0x0][0x178], !P2 ;  /* 0x00005e00d8007a0c */ /* 0x000fe20005741270 */
[----:B-1----:R-:W3:Y:S01]  /*303f0*/  LDL.LU R226, [R1+0x39c] ;  /* 0x00039c0001e27983 */ /* 0x002ee20000300800 */
[----:B------:R-:W-:-:S03]  /*30400*/  IMAD.WIDE R6, R0, 0x4, R136 ;  /* 0x0000000400067825 */ /* 0x000fc600078e0288 */
[----:B------:R-:W3:Y:S01]  /*30410*/  LDL.LU R227, [R1+0x14c] ;  /* 0x00014c0001e37983 */ /* 0x000ee20000300800 */
[C---:B------:R-:W-:Y:S01]  /*30420*/  IADD3 R4, R0.reuse, c[0x0][0x198], RZ ;  /* 0x0000660000047a10 */ /* 0x040fe20007ffe0ff */
[----:B------:R-:W-:-:S03]  /*30430*/  IMAD.WIDE R140, R0, 0x4, R138 ;  /* 0x00000004008c7825 */ /* 0x000fc600078e028a */
[C---:B------:R-:W-:Y:S01]  /*30440*/  IADD3 R0, R4.reuse, c[0x0][0x198], RZ ;  /* 0x0000660004007a10 */ /* 0x040fe20007ffe0ff */
[----:B----4-:R1:W-:Y:S04]  /*30450*/  @P6 STG.E [R6.64], R237 ;  /* 0x000000ed06006986 */ /* 0x0103e8000c10190a */
[----:B--2---:R2:W-:Y:S01]  /*30460*/  @P0 STG.E [R140.64], R236 ;  /* 0x000000ec8c000986 */ /* 0x0045e2000c10190a */
[----:B-1----:R-:W-:-:S03]  /*30470*/  IMAD.WIDE R6, R4, 0x4, R136 ;  /* 0x0000000404067825 */ /* 0x002fc600078e0288 */
[----:B------:R-:W4:Y:S01]  /*30480*/  LDL.LU R237, [R1+0x3b8] ;  /* 0x0003b80001ed7983 */ /* 0x000f220000300800 */
[----:B------:R-:W-:-:S03]  /*30490*/  IMAD.WIDE R4, R4, 0x4, R138 ;  /* 0x0000000404047825 */ /* 0x000fc600078e028a */
[----:B--2---:R-:W2:Y:S04]  /*304a0*/  LDL.LU R236, [R1+0x368] ;  /* 0x0003680001ec7983 */ /* 0x004ea80000300800 */
[----:B------:R1:W-:Y:S04]  /*304b0*/  @P3 STG.E [R6.64], R225 ;  /* 0x000000e106003986 */ /* 0x0003e8000c10190a */
[----:B---3--:R3:W-:Y:S04]  /*304c0*/  @P2 STG.E [R4.64], R228 ;  /* 0x000000e404002986 */ /* 0x0087e8000c10190a */
[----:B-1----:R-:W2:Y:S04]  /*304d0*/  LDL.LU R225, [R1+0x3bc] ;  /* 0x0003bc0001e17983 */ /* 0x002ea80000300800 */
[----:B---3--:R-:W3:Y:S01]  /*304e0*/  LDL.LU R228, [R1+0x36c] ;  /* 0x00036c0001e47983 */ /* 0x008ee20000300800 */
[----:B------:R-:W-:-:S02]  /*304f0*/  IADD3 R142, R231, 0x52, RZ ;  /* 0x00000052e78e7810 */ /* 0x000fc40007ffe0ff */
[----:B------:R-:W-:Y:S02]  /*30500*/  IADD3 R3, R231, 0x53, RZ ;  /* 0x00000053e7037810 */ /* 0x000fe40007ffe0ff */
[----:B------:R-:W-:Y:S02]  /*30510*/  ISETP.GE.AND P1, PT, R142, c[0x0][0x17c], PT ;  /* 0x00005f008e007a0c */ /* 0x000fe40003f26270 */
[----:B------:R-:W-:Y:S02]  /*30520*/  ISETP.GE.AND P4, PT, R3, c[0x0][0x17c], PT ;  /* 0x00005f0003007a0c */ /* 0x000fe40003f86270 */
[----:B------:R-:W-:Y:S02]  /*30530*/  ISETP.LT.AND P6, PT, R218, c[0x0][0x178], !P1 ;  /* 0x00005e00da007a0c */ /* 0x000fe40004fc1270 */
[----:B------:R-:W-:Y:S02]  /*30540*/  ISETP.LT.AND P1, PT, R216, c[0x0][0x178], !P1 ;  /* 0x00005e00d8007a0c */ /* 0x000fe40004f21270 */
[----:B------:R-:W-:Y:S01]  /*30550*/  ISETP.LT.AND P2, PT, R218, c[0x0][0x178], !P4 ;  /* 0x00005e00da007a0c */ /* 0x000fe20006741270 */
[----:B------:R-:W-:Y:S01]  /*30560*/  IMAD.WIDE R6, R0, 0x4, R136 ;  /* 0x0000000400067825 */ /* 0x000fe200078e0288 */
[----:B------:R-:W-:-:S02]  /*30570*/  IADD3 R3, R231, 0x54, RZ ;  /* 0x00000054e7037810 */ /* 0x000fc40007ffe0ff */
[----:B------:R-:W-:Y:S02]  /*30580*/  ISETP.LT.AND P4, PT, R216, c[0x0][0x178], !P4 ;  /* 0x00005e00d8007a0c */ /* 0x000fe40006781270 */
[C---:B------:R-:W-:Y:S02]  /*30590*/  IADD3 R4, R0.reuse, c[0x0][0x198], RZ ;  /* 0x0000660000047a10 */ /* 0x040fe40007ffe0ff */
[----:B------:R-:W-:Y:S01]  /*305a0*/  ISETP.GE.AND P5, PT, R3, c[0x0][0x17c], PT ;  /* 0x00005f0003007a0c */ /* 0x000fe20003fa6270 */
[----:B------:R-:W-:Y:S01]  /*305b0*/  IMAD.WIDE R140, R0, 0x4, R138 ;  /* 0x00000004008c7825 */ /* 0x000fe200078e028a */
[----:B------:R-:W-:Y:S02]  /*305c0*/  IADD3 R3, R231, 0x55, RZ ;  /* 0x00000055e7037810 */ /* 0x000fe40007ffe0ff */
[----:B------:R-:W-:Y:S01]  /*305d0*/  IADD3 R0, R4, c[0x0][0x198], RZ ;  /* 0x0000660004007a10 */ /* 0x000fe20007ffe0ff */
[----:B------:R1:W-:Y:S01]  /*305e0*/  @P6 STG.E [R6.64], R238 ;  /* 0x000000ee06006986 */ /* 0x0003e2000c10190a */
[----:B------:R-:W-:-:S02]  /*305f0*/  ISETP.LT.AND P6, PT, R218, c[0x0][0x178], !P5 ;  /* 0x00005e00da007a0c */ /* 0x000fc40006fc1270 */
[----:B------:R-:W-:Y:S01]  /*30600*/  ISETP.GE.AND P0, PT, R3, c[0x0][0x17c], PT ;  /* 0x00005f0003007a0c */ /* 0x000fe20003f06270 */
        /* <DEDUP_REMOVED lines=26> */
[----:B------:R-:W-:-:S04]  /*307b0*/  IADD3 R3, R231, 0x56, RZ ;  /* 0x00000056e7037810 */ /* 0x000fc80007ffe0ff */
[----:B------:R-:W-:Y:S02]  /*307c0*/  ISETP.GE.AND P3, PT, R3, c[0x0][0x17c], PT ;  /* 0x00005f0003007a0c */ /* 0x000fe40003f66270 */
[----:B------:R-:W-:Y:S02]  /*307d0*/  IADD3 R3, R231, 0x57, RZ ;  /* 0x00000057e7037810 */ /* 0x000fe40007ffe0ff */
[----:B------:R-:W-:Y:S02]  /*307e0*/  ISETP.LT.AND P6, PT, R218, c[0x0][0x178], !P3 ;  /* 0x00005e00da007a0c */ /* 0x000fe40005fc1270 */
[----:B------:R-:W-:Y:S02]  /*307f0*/  ISETP.GE.AND P1, PT, R3, c[0x0][0x17c], PT ;  /* 0x00005f0003007a0c */ /* 0x000fe40003f26270 */
        /* <DEDUP_REMOVED lines=8> */
[----:B------:R-:W-:Y:S01]  /*30880*/  IADD3 R3, R231, 0x59, RZ ;  /* 0x00000059e7037810 */ /* 0x000fe20007ffe0ff */
[----:B------:R1:W-:Y:S01]  /*30890*/  @P6 STG.E [R6.64], R238 ;  /* 0x000000ee06006986 */ /* 0x0003e2000c10190a */
[----:B------:R-:W-:Y:S02]  /*308a0*/  IADD3 R0, R4, c[0x0][0x198], RZ ;  /* 0x0000660004007a10 */ /* 0x000fe40007ffe0ff */
[----:B------:R-:W-:Y:S01]  /*308b0*/  ISETP.LT.AND P6, PT, R218, c[0x0][0x178], !P2 ;  /* 0x00005e00da007a0c */ /* 0x000fe200057c1270 */
[----:B------:R1:W-:Y:S01]  /*308c0*/  @P3 STG.E [R140.64], R224 ;  /* 0x000000e08c003986 */ /* 0x0003e2000c10190a */
[----:B------:R-:W-:Y:S01]  /*308d0*/  ISETP.GE.AND P5, PT, R3, c[0x0][0x17c], PT ;  /* 0x00005f0003007a0c */ /* 0x000fe20003fa6270 */
[----:B-1----:R-:W-:-:S02]  /*308e0*/  IMAD.WIDE R6, R4, 0x4, R136 ;  /* 0x0000000404067825 */ /* 0x002fc400078e0288 */
[----:B------:R-:W3:Y:S02]  /*308f0*/  LDL.LU R238, [R1+0x428] ;  /* 0x0004280001ee7983 */ /* 0x000ee40000300800 */
[----:B------:R-:W-:Y:S02]  /*30900*/  IMAD.WIDE R4, R4, 0x4, R138 ;  /* 0x0000000404047825 */ /* 0x000fe400078e028a */
[----:B------:R-:W3:Y:S01]  /*30910*/  LDL.LU R224, [R1+0x3c8] ;  /* 0x0003c80001e07983 */ /* 0x000ee20000300800 */
[----:B------:R-:W-:-:S03]  /*30920*/  ISETP.LT.AND P2, PT, R216, c[0x0][0x178], !P2 ;  /* 0x00005e00d8007a0c */ /* 0x000fc60005741270 */
[----:B------:R1:W-:Y:S04]  /*30930*/  @P0 STG.E [R6.64], R226 ;  /* 0x000000e206000986 */ /* 0x0003e8000c10190a */
[----:B------:R1:W-:Y:S01]  /*30940*/  @P1 STG.E [R4.64], R227 ;  /* 0x000000e304001986 */ /* 0x0003e2000c10190a */
[----:B------:R-:W-:Y:S02]  /*30950*/  ISETP.LT.AND P1, PT, R218, c[0x0][0x178], !P5 ;  /* 0x00005e00da007a0c */ /* 0x000fe40006f21270 */
        /* <DEDUP_REMOVED lines=325> */
[----:B------:R-:W-:Y:S01]  /*31db0*/  IADD3 R3, R231, 0x76, RZ ;  /* 0x00000076e7037810 */ /* 0x000fe20007ffe0ff */
[C---:B------:R-:W-:Y:S01]  /*31dc0*/  IMAD.WIDE R6, R0.reuse, 0x4, R136 ;  /* 0x0000000400067825 */ /* 0x040fe200078e0288 */
[----:B------:R-:W-:Y:S01]  /*31dd0*/  IADD3 R4, R0, c[0x0][0x198], RZ ;  /* 0x0000660000047a10 */ /* 0x000fe20007ffe0ff */
[----:B------:R-:W3:Y:S01]  /*31de0*/  LDL.LU R232, [R1+0x518] ;  /* 0x0005180001e87983 */ /* 0x000ee20000300800 */
[----:B------:R-:W-:-:S02]  /*31df0*/  ISETP.GE.AND P1, PT, R3, c[0x0][0x17c], PT ;  /* 0x00005f0003007a0c */ /* 0x000fc40003f26270 */
[----:B------:R-:W-:Y:S02]  /*31e00*/  IADD3 R3, R231, 0x77, RZ ;  /* 0x00000077e7037810 */ /* 0x000fe40007ffe0ff */
[----:B------:R-:W-:Y:S02]  /*31e10*/  ISETP.LT.AND P6, PT, R218, c[0x0][0x178], !P1 ;  /* 0x00005e00da007a0c */ /* 0x000fe40004fc1270 */
[----:B------:R-:W-:Y:S02]  /*31e20*/  ISETP.GE.AND P4, PT, R3, c[0x0][0x17c], PT ;  /* 0x00005f0003007a0c */ /* 0x000fe40003f86270 */
[----:B------:R-:W-:Y:S02]  /*31e30*/  ISETP.LT.AND P1, PT, R216, c[0x0][0x178], !P1 ;  /* 0x00005e00d8007a0c */ /* 0x000fe40004f21270 */
[----:B------:R-:W-:Y:S02]  /*31e40*/  ISETP.LT.AND P2, PT, R218, c[0x0][0x178], !P4 ;  /* 0x00005e00da007a0c */ /* 0x000fe40006741270 */
[----:B------:R-:W-:-:S02]  /*31e50*/  IADD3 R3, R231, 0x78, RZ ;  /* 0x00000078e7037810 */ /* 0x000fc40007ffe0ff */
[----:B------:R-:W-:Y:S02]  /*31e60*/  ISETP.LT.AND P4, PT, R216, c[0x0][0x178], !P4 ;  /* 0x00005e00d8007a0c */ /* 0x000fe40006781270 */
[----:B------:R-:W-:Y:S01]  /*31e70*/  ISETP.GE.AND P5, PT, R3, c[0x0][0x17c], PT ;  /* 0x00005f0003007a0c */ /* 0x000fe20003fa6270 */
[----:B------:R-:W-:Y:S01]  /*31e80*/  IMAD.WIDE R140, R0, 0x4, R138 ;  /* 0x00000004008c7825 */ /* 0x000fe200078e028a */
[----:B------:R-:W-:Y:S02]  /*31e90*/  IADD3 R3, R231, 0x79, RZ ;  /* 0x00000079e7037810 */ /* 0x000fe40007ffe0ff */
[----:B------:R-:W-:Y:S01]  /*31ea0*/  IADD3 R0, R4, c[0x0][0x198], RZ ;  /* 0x0000660004007a10 */ /* 0x000fe20007ffe0ff */
[----:B------:R1:W-:Y:S01]  /*31eb0*/  @P6 STG.E [R6.64], R238 ;  /* 0x000000ee06006986 */ /* 0x0003e2000c10190a */
[----:B------:R-:W-:Y:S02]  /*31ec0*/  ISETP.LT.AND P6, PT, R218, c[0x0][0x178], !P5 ;  /* 0x00005e00da007a0c */ /* 0x000fe40006fc1270 */
[----:B------:R-:W-:Y:S01]  /*31ed0*/  ISETP.GE.AND P0, PT, R3, c[0x0][0x17c], PT ;  /* 0x00005f0003007a0c */ /* 0x000fe20003f06270 */
[----:B------:R1:W-:Y:S01]  /*31ee0*/  @P1 STG.E [R140.64], R224 ;  /* 0x000000e08c001986 */ /* 0x0003e2000c10190a */
[----:B------:R-:W-:Y:S01]  /*31ef0*/  ISETP.LT.AND P5, PT, R216, c[0x0][0x178], !P5 ;  /* 0x00005e00d8007a0c */ /* 0x000fe20006fa1270 */
[----:B-1----:R-:W-:-:S04]  /*31f00*/  IMAD.WIDE R6, R4, 0x4, R136 ;  /* 0x0000000404067825 */ /* 0x002fc800078e0288 */
[----:B------:R-:W-:Y:S01]  /*31f10*/  IMAD.WIDE R4, R4, 0x4, R138 ;  /* 0x0000000404047825 */ /* 0x000fe200078e028a */
        /* <DEDUP_REMOVED lines=9> */
[----:B------:R-:W-:Y:S02]  /*31fb0*/  IMAD.WIDE R140, R0, 0x4, R138 ;  /* 0x00000004008c7825 */ /* 0x000fe400078e028a */
[----:B------:R-:W3:Y:S01]  /*31fc0*/  LDL.LU R239, [R1+0x528] ;  /* 0x0005280001ef7983 */ /* 0x000ee20000300800 */
[----:B------:R-:W-:-:S03]  /*31fd0*/  IADD3 R0, R4, c[0x0][0x198], RZ ;  /* 0x0000660004007a10 */ /* 0x000fc60007ffe0ff */
[----:B------:R-:W3:Y:S04]  /*31fe0*/  LDL.LU R238, [R1+0xe8] ;  /* 0x0000e80001ee7983 */ /* 0x000ee80000300800 */
[----:B----4-:R1:W-:Y:S04]  /*31ff0*/  @P6 STG.E [R6.64], R237 ;  /* 0x000000ed06006986 */ /* 0x0103e8000c10190a */
[----:B--2---:R-:W-:Y:S01]  /*32000*/  @P5 STG.E [R140.64], R236 ;  /* 0x000000ec8c005986 */ /* 0x004fe2000c10190a */
[----:B-1----:R-:W-:-:S04]  /*32010*/  IMAD.WIDE R6, R4, 0x4, R136 ;  /* 0x0000000404067825 */ /* 0x002fc800078e0288 */
[----:B------:R-:W-:Y:S01]  /*32020*/  IMAD.WIDE R4, R4, 0x4, R138 ;  /* 0x0000000404047825 */ /* 0x000fe200078e028a */
[----:B------:R1:W-:Y:S04]  /*32030*/  @P4 STG.E [R6.64], R225 ;  /* 0x000000e106004986 */ /* 0x0003e8000c10190a */
[----:B---3--:R2:W-:Y:S04]  /*32040*/  @P0 STG.E [R4.64], R228 ;  /* 0x000000e404000986 */ /* 0x0085e8000c10190a */
[----:B-1----:R-:W3:Y:S04]  /*32050*/  LDL.LU R225, [R1+0x52c] ;  /* 0x00052c0001e17983 */ /* 0x002ee80000300800 */
[----:B--2---:R-:W2:Y:S01]  /*32060*/  LDL.LU R228, [R1+0xec] ;  /* 0x0000ec0001e47983 */ /* 0x004ea20000300800 */
[----:B------:R-:W-:Y:S01]  /*32070*/  IADD3 R3, R231, 0x7a, RZ ;  /* 0x0000007ae7037810 */ /* 0x000fe20007ffe0ff */
[C---:B------:R-:W-:Y:S01]  /*32080*/  IMAD.WIDE R6, R0.reuse, 0x4, R136 ;  /* 0x0000000400067825 */ /* 0x040fe200078e0288 */
[----:B------:R-:W-:Y:S01]  /*32090*/  IADD3 R143, R0, c[0x0][0x198], RZ ;  /* 0x00006600008f7a10 */ /* 0x000fe20007ffe0ff */
[----:B------:R-:W4:Y:S01]  /*320a0*/  LDL.LU R237, [R1+0x508] ;  /* 0x0005080001ed7983 */ /* 0x000f220000300800 */
[----:B------:R-:W-:-:S02]  /*320b0*/  ISETP.GE.AND P3, PT, R3, c[0x0][0x17c], PT ;  /* 0x00005f0003007a0c */ /* 0x000fc40003f66270 */
[----:B------:R-:W-:Y:S01]  /*320c0*/  IADD3 R3, R231, 0x7b, RZ ;  /* 0x0000007be7037810 */ /* 0x000fe20007ffe0ff */
[----:B------:R-:W-:Y:S01]  /*320d0*/  IMAD.WIDE R140, R0, 0x4, R138 ;  /* 0x00000004008c7825 */ /* 0x000fe200078e028a */
[----:B------:R-:W-:Y:S01]  /*320e0*/  ISETP.LT.AND P6, PT, R218, c[0x0][0x178], !P3 ;  /* 0x00005e00da007a0c */ /* 0x000fe20005fc1270 */
[----:B------:R-:W4:Y:S01]  /*320f0*/  LDL.LU R236, [R1+0x58] ;  /* 0x0000580001ec7983 */ /* 0x000f220000300800 */
[----:B------:R-:W-:Y:S02]  /*32100*/  ISETP.GE.AND P1, PT, R3, c[0x0][0x17c], PT ;  /* 0x00005f0003007a0c */ /* 0x000fe40003f26270 */
[----:B------:R-:W-:Y:S02]  /*32110*/  ISETP.LT.AND P3, PT, R216, c[0x0][0x178], !P3 ;  /* 0x00005e00d8007a0c */ /* 0x000fe40005f61270 */
[----:B------:R-:W-:Y:S02]  /*32120*/  ISETP.LT.AND P0, PT, R218, c[0x0][0x178], !P1 ;  /* 0x00005e00da007a0c */ /* 0x000fe40004f01270 */
[----:B------:R-:W-:-:S02]  /*32130*/  IADD3 R3, R231, 0x7c, RZ ;  /* 0x0000007ce7037810 */ /* 0x000fc40007ffe0ff */
[----:B------:R-:W-:Y:S02]  /*32140*/  ISETP.LT.AND P1, PT, R216, c[0x0][0x178], !P1 ;  /* 0x00005e00d8007a0c */ /* 0x000fe40004f21270 */
[----:B------:R-:W-:Y:S01]  /*32150*/  ISETP.GE.AND P2, PT, R3, c[0x0][0x17c], PT ;  /* 0x00005f0003007a0c */ /* 0x000fe20003f46270 */
[----:B------:R1:W-:Y:S01]  /*32160*/  @P6 STG.E [R6.64], R232 ;  /* 0x000000e806006986 */ /* 0x0003e2000c10190a */
[----:B------:R-:W-:Y:S01]  /*32170*/  IADD3 R3, R231, 0x7d, RZ ;  /* 0x0000007de7037810 */ /* 0x000fe20007ffe0ff */
[----:B------:R-:W-:Y:S01]  /*32180*/  IMAD.WIDE R4, R143, 0x4, R138 ;  /* 0x000000048f047825 */ /* 0x000fe200078e028a */
[----:B------:R-:W-:Y:S02]  /*32190*/  ISETP.LT.AND P6, PT, R218, c[0x0][0x178], !P2 ;  /* 0x00005e00da007a0c */ /* 0x000fe400057c1270 */
[----:B------:R-:W-:Y:S02]  /*321a0*/  ISETP.GE.AND P5, PT, R3, c[0x0][0x17c], PT ;  /* 0x00005f0003007a0c */ /* 0x000fe40003fa6270 */
[C---:B------:R-:W-:Y:S01]  /*321b0*/  IADD3 R0, R143.reuse, c[0x0][0x198], RZ ;  /* 0x000066008f007a10 */ /* 0x040fe20007ffe0ff */
[----:B-1----:R-:W-:Y:S01]  /*321c0*/  IMAD.WIDE R6, R143, 0x4, R136 ;  /* 0x000000048f067825 */ /* 0x002fe200078e0288 */
[----:B------:R-:W-:Y:S01]  /*321d0*/  @P3 STG.E [R140.64], R224 ;  /* 0x000000e08c003986 */ /* 0x000fe2000c10190a */
[----:B------:R-:W-:-:S02]  /*321e0*/  ISETP.LT.AND P2, PT, R216, c[0x0][0x178], !P2 ;  /* 0x00005e00d8007a0c */ /* 0x000fc40005741270 */
[----:B------:R-:W-:Y:S01]  /*321f0*/  IADD3 R143, R0, c[0x0][0x198], RZ ;  /* 0x00006600008f7a10 */ /* 0x000fe20007ffe0ff */
[----:B------:R1:W-:Y:S04]  /*32200*/  @P0 STG.E [R6.64], R226 ;  /* 0x000000e206000986 */ /* 0x0003e8000c10190a */
[----:B------:R1:W-:Y:S01]  /*32210*/  @P1 STG.E [R4.64], R227 ;  /* 0x000000e304001986 */ /* 0x0003e2000c10190a */
[----:B------:R-:W-:Y:S02]  /*32220*/  ISETP.LT.AND P1, PT, R218, c[0x0][0x178], !P5 ;  /* 0x00005e00da007a0c */ /* 0x000fe40006f21270 */
[----:B------:R-:W-:Y:S01]  /*32230*/  ISETP.LT.AND P5, PT, R216, c[0x0][0x178], !P5 ;  /* 0x00005e00d8007a0c */ /* 0x000fe20006fa1270 */
[----:B-1----:R-:W4:Y:S01]  /*32240*/  LDL.LU R226, [R1+0x50c] ;  /* 0x00050c0001e27983 */ /* 0x002f220000300800 */
[----:B------:R-:W-:-:S03]  /*32250*/  IMAD.WIDE R6, R0, 0x4, R136 ;  /* 0x0000000400067825 */ /* 0x000fc600078e0288 */
[----:B------:R-:W4:Y:S01]  /*32260*/  LDL.LU R227, [R1+0x5c] ;  /* 0x00005c0001e37983 */ /* 0x000f220000300800 */
[----:B------:R-:W-:-:S03]  /*32270*/  IMAD.WIDE R140, R0, 0x4, R138 ;  /* 0x00000004008c7825 */ /* 0x000fc600078e028a */
[----:B------:R1:W-:Y:S01]  /*32280*/  @P6 STG.E [R6.64], R239 ;  /* 0x000000ef06006986 */ /* 0x0003e2000c10190a */
[----:B------:R-:W-:-:S03]  /*32290*/  IMAD.WIDE R4, R143, 0x4, R138 ;  /* 0x000000048f047825 */ /* 0x000fc600078e028a */
[----:B------:R-:W-:Y:S04]  /*322a0*/  @P2 STG.E [R140.64], R238 ;  /* 0x000000ee8c002986 */ /* 0x000fe8000c10190a */
[----:B------:R-:W4:Y:S01]  /*322b0*/  LDL.LU R224, [R1+0x40] ;  /* 0x0000400001e07983 */ /* 0x000f220000300800 */
[----:B-1----:R-:W-:-:S05]  /*322c0*/  IMAD.WIDE R6, R143, 0x4, R136 ;  /* 0x000000048f067825 */ /* 0x002fca00078e0288 */
[----:B---3--:R-:W-:Y:S04]  /*322d0*/  @P1 STG.E [R6.64], R225 ;  /* 0x000000e106001986 */ /* 0x008fe8000c10190a */
[----:B--2---:R1:W-:Y:S04]  /*322e0*/  @P5 STG.E [R4.64], R228 ;  /* 0x000000e404005986 */ /* 0x0043e8000c10190a */
[----:B-1----:R-:W2:Y:S01]  /*322f0*/  LDL.LU R228, [R1+0x44] ;  /* 0x0000440001e47983 */ /* 0x002ea20000300800 */
[C---:B------:R-:W-:Y:S02]  /*32300*/  IADD3 R3, R231.reuse, 0x7e, RZ ;  /* 0x0000007ee7037810 */ /* 0x040fe40007ffe0ff */
[----:B------:R-:W-:Y:S01]  /*32310*/  IADD3 R0, R231, 0x81, RZ ;  /* 0x00000081e7007810 */ /* 0x000fe20007ffe0ff */
[----:B------:R-:W3:Y:S01]  /*32320*/  LDL.LU R225, [R1+0x20] ;  /* 0x0000200001e17983 */ /* 0x000ee20000300800 */
[----:B------:R-:W-:-:S02]  /*32330*/  ISETP.GE.AND P4, PT, R3, c[0x0][0x17c], PT ;  /* 0x00005f0003007a0c */ /* 0x000fc40003f86270 */
[----:B------:R-:W-:-:S04]  /*32340*/  IADD3 R3, R231, 0x7f, RZ ;  /* 0x0000007fe7037810 */ /* 0x000fc80007ffe0ff */
[----:B------:R-:W-:Y:S02]  /*32350*/  ISETP.GE.AND P3, PT, R3, c[0x0][0x17c], PT ;  /* 0x00005f0003007a0c */ /* 0x000fe40003f66270 */
[----:B------:R-:W-:Y:S02]  /*32360*/  IADD3 R3, R231, 0x80, RZ ;  /* 0x00000080e7037810 */ /* 0x000fe40007ffe0ff */
[----:B------:R-:W-:Y:S02]  /*32370*/  ISETP.LT.AND P6, PT, R218, c[0x0][0x178], !P4 ;  /* 0x00005e00da007a0c */ /* 0x000fe400067c1270 */
[----:B------:R-:W-:Y:S02]  /*32380*/  ISETP.GE.AND P0, PT, R3, c[0x0][0x17c], PT ;  /* 0x00005f0003007a0c */ /* 0x000fe40003f06270 */
[----:B------:R-:W-:Y:S02]  /*32390*/  IADD3 R3, R143, c[0x0][0x198], RZ ;  /* 0x000066008f037a10 */ /* 0x000fe40007ffe0ff */
[----:B------:R-:W-:-:S02]  /*323a0*/  ISETP.LT.AND P4, PT, R216, c[0x0][0x178], !P4 ;  /* 0x00005e00d8007a0c */ /* 0x000fc40006781270 */
[----:B------:R-:W-:Y:S01]  /*323b0*/  ISETP.LT.AND P5, PT, R218, c[0x0][0x178], !P3 ;  /* 0x00005e00da007a0c */ /* 0x000fe20005fa1270 */
[----:B------:R-:W-:Y:S01]  /*323c0*/  IMAD.WIDE R6, R3, 0x4, R136 ;  /* 0x0000000403067825 */ /* 0x000fe200078e0288 */
[----:B------:R-:W-:-:S03]  /*323d0*/  ISETP.LT.AND P3, PT, R216, c[0x0][0x178], !P3 ;  /* 0x00005e00d8007a0c */ /* 0x000fc60005f61270 */
[C---:B------:R-:W-:Y:S01]  /*323e0*/  IMAD.WIDE R140, R3.reuse, 0x4, R138 ;  /* 0x00000004038c7825 */ /* 0x040fe200078e028a */
[----:B------:R-:W-:Y:S01]  /*323f0*/  IADD3 R3, R3, c[0x0][0x198], RZ ;  /* 0x0000660003037a10 */ /* 0x000fe20007ffe0ff */
[----:B----4-:R1:W-:Y:S01]  /*32400*/  @P6 STG.E [R6.64], R237 ;  /* 0x000000ed06006986 */ /* 0x0103e2000c10190a */
[----:B------:R-:W-:-:S03]  /*32410*/  ISETP.GE.AND P2, PT, R0, c[0x0][0x17c], PT ;  /* 0x00005f0000007a0c */ /* 0x000fc60003f46270 */
[C---:B------:R-:W-:Y:S01]  /*32420*/  IMAD.WIDE R142, R3.reuse, 0x4, R136 ;  /* 0x00000004038e7825 */ /* 0x040fe200078e0288 */
[----:B------:R4:W-:Y:S03]  /*32430*/  @P4 STG.E [R140.64], R236 ;  /* 0x000000ec8c004986 */ /* 0x0009e6000c10190a */
[C---:B------:R-:W-:Y:S01]  /*32440*/  IMAD.WIDE R4, R3.reuse, 0x4, R138 ;  /* 0x0000000403047825 */ /* 0x040fe200078e028a */
[----:B------:R-:W-:Y:S02]  /*32450*/  IADD3 R217, R3, c[0x0][0x198], RZ ;  /* 0x0000660003d97a10 */ /* 0x000fe40007ffe0ff */
[----:B------:R-:W-:Y:S02]  /*32460*/  ISETP.LT.AND P4, PT, R218, c[0x0][0x178], !P0 ;  /* 0x00005e00da007a0c */ /* 0x000fe40004781270 */
[----:B------:R-:W-:Y:S01]  /*32470*/  ISETP.LT.AND P6, PT, R216, c[0x0][0x178], !P0 ;  /* 0x00005e00d8007a0c */ /* 0x000fe200047c1270 */
[----:B------:R4:W-:Y:S01]  /*32480*/  @P5 STG.E [R142.64], R226 ;  /* 0x000000e28e005986 */ /* 0x0009e2000c10190a */
[----:B-1----:R-:W-:-:S03]  /*32490*/  IMAD.WIDE R6, R217, 0x4, R136 ;  /* 0x00000004d9067825 */ /* 0x002fc600078e0288 */
[----:B------:R1:W-:Y:S01]  /*324a0*/  @P3 STG.E [R4.64], R227 ;  /* 0x000000e304003986 */ /* 0x0003e2000c10190a */
[----:B------:R-:W-:Y:S01]  /*324b0*/  ISETP.LT.AND P3, PT, R218, c[0x0][0x178], !P2 ;  /* 0x00005e00da007a0c */ /* 0x000fe20005761270 */
[C---:B----4-:R-:W-:Y:S01]  /*324c0*/  IMAD.WIDE R140, R217.reuse, 0x4, R138 ;  /* 0x00000004d98c7825 */ /* 0x050fe200078e028a */
[----:B------:R-:W-:Y:S01]  /*324d0*/  IADD3 R217, R217, c[0x0][0x198], RZ ;  /* 0x00006600d9d97a10 */ /* 0x000fe20007ffe0ff */
[----:B------:R-:W4:Y:S04]  /*324e0*/  LDL.LU R226, [R1+0x24] ;  /* 0x0000240001e27983 */ /* 0x000f280000300800 */
[----:B------:R-:W-:Y:S01]  /*324f0*/  IMAD.WIDE R142, R217, 0x4, R136 ;  /* 0x00000004d98e7825 */ /* 0x000fe200078e0288 */
[----:B------:R-:W-:Y:S04]  /*32500*/  @P4 STG.E [R6.64], R224 ;  /* 0x000000e006004986 */ /* 0x000fe8000c10190a */
[----:B-1----:R-:W4:Y:S04]  /*32510*/  LDL.LU R227, [R1] ;  /* 0x0000000001e37983 */ /* 0x002f280000300800 */
[----:B------:R-:W-:Y:S04]  /*32520*/  @P6 STG.E [R140.64], R36 ;  /* 0x000000248c006986 */ /* 0x000fe8000c10190a */
[----:B--2---:R1:W-:Y:S04]  /*32530*/  @P3 STG.E [R142.64], R228 ;  /* 0x000000e48e003986 */ /* 0x0043e8000c10190a */
[----:B-1----:R-:W2:Y:S01]  /*32540*/  LDL.LU R228, [R1+0x4] ;  /* 0x0000040001e47983 */ /* 0x002ea20000300800 */
[----:B------:R-:W-:-:S02]  /*32550*/  ISETP.LT.AND P2, PT, R216, c[0x0][0x178], !P2 ;  /* 0x00005e00d8007a0c */ /* 0x000fc40005741270 */
[----:B------:R-:W-:Y:S01]  /*32560*/  IADD3 R0, R231, 0x82, RZ ;  /* 0x00000082e7007810 */ /* 0x000fe20007ffe0ff */
[----:B------:R-:W-:-:S03]  /*32570*/  IMAD.WIDE R4, R217, 0x4, R138 ;  /* 0x00000004d9047825 */ /* 0x000fc600078e028a */
[----:B------:R-:W-:Y:S02]  /*32580*/  ISETP.GE.AND P1, PT, R0, c[0x0][0x17c], PT ;  /* 0x00005f0000007a0c */ /* 0x000fe40003f26270 */
[----:B------:R-:W-:Y:S02]  /*32590*/  IADD3 R0, R231, 0x83, RZ ;  /* 0x00000083e7007810 */ /* 0x000fe40007ffe0ff */
[----:B------:R-:W-:Y:S02]  /*325a0*/  IADD3 R3, R217, c[0x0][0x198], RZ ;  /* 0x00006600d9037a10 */ /* 0x000fe40007ffe0ff */
[----:B------:R-:W-:Y:S01]  /*325b0*/  ISETP.GE.AND P0, PT, R0, c[0x0][0x17c], PT ;  /* 0x00005f0000007a0c */ /* 0x000fe20003f06270 */
[----:B------:R1:W-:Y:S01]  /*325c0*/  @P2 STG.E [R4.64], R37 ;  /* 0x0000002504002986 */ /* 0x0003e2000c10190a */
[----:B------:R-:W-:Y:S02]  /*325d0*/  ISETP.LT.AND P4, PT, R218, c[0x0][0x178], !P1 ;  /* 0x00005e00da007a0c */ /* 0x000fe40004f81270 */
[----:B------:R-:W-:-:S02]  /*325e0*/  ISETP.LT.AND P6, PT, R216, c[0x0][0x178], !P1 ;  /* 0x00005e00d8007a0c */ /* 0x000fc40004fc1270 */
[----:B------:R-:W-:Y:S01]  /*325f0*/  ISETP.LT.AND P2, PT, R218, c[0x0][0x178], !P0 ;  /* 0x00005e00da007a0c */ /* 0x000fe20004741270 */
[----:B------:R-:W-:Y:S01]  /*32600*/  IMAD.WIDE R6, R3, 0x4, R136 ;  /* 0x0000000403067825 */ /* 0x000fe200078e0288 */
[----:B------:R-:W-:Y:S02]  /*32610*/  ISETP.LT.AND P0, PT, R216, c[0x0][0x178], !P0 ;  /* 0x00005e00d8007a0c */ /* 0x000fe40004701270 */
[----:B------:R-:W-:Y:S01]  /*32620*/  IADD3 R0, R231, 0x84, RZ ;  /* 0x00000084e7007810 */ /* 0x000fe20007ffe0ff */
[C---:B------:R-:W-:Y:S01]  /*32630*/  IMAD.WIDE R140, R3.reuse, 0x4, R138 ;  /* 0x00000004038c7825 */ /* 0x040fe200078e028a */
[----:B------:R-:W-:Y:S02]  /*32640*/  IADD3 R3, R3, c[0x0][0x198], RZ ;  /* 0x0000660003037a10 */ /* 0x000fe40007ffe0ff */
[----:B------:R-:W-:Y:S02]  /*32650*/  ISETP.GE.AND P5, PT, R0, c[0x0][0x17c], PT ;  /* 0x00005f0000007a0c */ /* 0x000fe40003fa6270 */
[----:B------:R-:W-:Y:S01]  /*32660*/  IADD3 R0, R231, 0x85, RZ ;  /* 0x00000085e7007810 */ /* 0x000fe20007ffe0ff */
[C---:B------:R-:W-:Y:S01]  /*32670*/  IMAD.WIDE R142, R3.reuse, 0x4, R136 ;  /* 0x00000004038e7825 */ /* 0x040fe200078e0288 */
[----:B---3--:R3:W-:Y:S03]  /*32680*/  @P4 STG.E [R6.64], R225 ;  /* 0x000000e106004986 */ /* 0x0087e6000c10190a */
[C---:B-1----:R-:W-:Y:S01]  /*32690*/  IMAD.WIDE R4, R3.reuse, 0x4, R138 ;  /* 0x0000000403047825 */ /* 0x042fe200078e028a */
[----:B------:R-:W-:Y:S01]  /*326a0*/  ISETP.GE.AND P1, PT, R0, c[0x0][0x17c], PT ;  /* 0x00005f0000007a0c */ /* 0x000fe20003f26270 */
[----:B------:R-:W-:Y:S01]  /*326b0*/  @P6 STG.E [R140.64], R32 ;  /* 0x000000208c006986 */ /* 0x000fe2000c10190a */
[----:B------:R-:W-:-:S02]  /*326c0*/  IADD3 R217, R3, c[0x0][0x198], RZ ;  /* 0x0000660003d97a10 */ /* 0x000fc40007ffe0ff */
[----:B------:R-:W-:Y:S02]  /*326d0*/  ISETP.LT.AND P6, PT, R218, c[0x0][0x178], !P5 ;  /* 0x00005e00da007a0c */ /* 0x000fe40006fc1270 */
[----:B------:R-:W-:Y:S01]  /*326e0*/  ISETP.LT.AND P5, PT, R216, c[0x0][0x178], !P5 ;  /* 0x00005e00d8007a0c */ /* 0x000fe20006fa1270 */
[----:B---3--:R-:W3:Y:S04]  /*326f0*/  LDL.LU R225, [R1+0x30] ;  /* 0x0000300001e17983 */ /* 0x008ee80000300800 */
[----:B----4-:R1:W-:Y:S01]  /*32700*/  @P2 STG.E [R142.64], R226 ;  /* 0x000000e28e002986 */ /* 0x0103e2000c10190a */
[----:B------:R-:W-:-:S03]  /*32710*/  IMAD.WIDE R6, R217, 0x4, R136 ;  /* 0x00000004d9067825 */ /* 0x000fc600078e0288 */
[----:B------:R-:W-:Y:S01]  /*32720*/  @P0 STG.E [R4.64], R33 ;  /* 0x0000002104000986 */ /* 0x000fe2000c10190a */
[----:B------:R-:W-:Y:S01]  /*32730*/  ISETP.LT.AND P0, PT, R218, c[0x0][0x178], !P1 ;  /* 0x00005e00da007a0c */ /* 0x000fe20004f01270 */
[C---:B------:R-:W-:Y:S01]  /*32740*/  IMAD.WIDE R36, R217.reuse, 0x4, R138 ;  /* 0x00000004d9247825 */ /* 0x040fe200078e028a */
[----:B------:R-:W-:Y:S01]  /*32750*/  IADD3 R217, R217, c[0x0][0x198], RZ ;  /* 0x00006600d9d97a10 */ /* 0x000fe20007ffe0ff */
[----:B-1----:R-:W4:Y:S04]  /*32760*/  LDL.LU R226, [R1+0x34] ;  /* 0x0000340001e27983 */ /* 0x002f280000300800 */
[----:B------:R-:W-:Y:S01]  /*32770*/  IMAD.WIDE R140, R217, 0x4, R136 ;  /* 0x00000004d98c7825 */ /* 0x000fe200078e0288 */
[----:B------:R1:W-:Y:S04]  /*32780*/  @P6 STG.E [R6.64], R227 ;  /* 0x000000e306006986 */ /* 0x0003e8000c10190a */
[----:B------:R-:W-:Y:S04]  /*32790*/  @P5 STG.E [R36.64], R28 ;  /* 0x0000001c24005986 */ /* 0x000fe8000c10190a */
[----:B-1----:R-:W4:Y:S04]  /*327a0*/  LDL.LU R227, [R1+0x10] ;  /* 0x0000100001e37983 */ /* 0x002f280000300800 */
[----:B--2---:R1:W-:Y:S04]  /*327b0*/  @P0 STG.E [R140.64], R228 ;  /* 0x000000e48c000986 */ /* 0x0043e8000c10190a */
[----:B-1----:R-:W2:Y:S01]  /*327c0*/  LDL.LU R228, [R1+0x14] ;  /* 0x0000140001e47983 */ /* 0x002ea20000300800 */
[----:B------:R-:W-:-:S02]  /*327d0*/  ISETP.LT.AND P1, PT, R216, c[0x0][0x178], !P1 ;  /* 0x00005e00d8007a0c */ /* 0x000fc40004f21270 */
[----:B------:R-:W-:Y:S01]  /*327e0*/  IADD3 R0, R231, 0x86, RZ ;  /* 0x00000086e7007810 */ /* 0x000fe20007ffe0ff */
[C---:B------:R-:W-:Y:S01]  /*327f0*/  IMAD.WIDE R4, R217.reuse, 0x4, R138 ;  /* 0x00000004d9047825 */ /* 0x040fe200078e028a */
[----:B------:R-:W-:Y:S01]  /*32800*/  IADD3 R3, R217, c[0x0][0x198], RZ ;  /* 0x00006600d9037a10 */ /* 0x000fe20007ffe0ff */
[----:B------:R-:W2:Y:S01]  /*32810*/  LDL.LU R224, [R1+0x48] ;  /* 0x0000480001e07983 */ /* 0x000ea20000300800 */
[----:B------:R-:W-:Y:S02]  /*32820*/  ISETP.GE.AND P3, PT, R0, c[0x0][0x17c], PT ;  /* 0x00005f0000007a0c */ /* 0x000fe40003f66270 */
[----:B------:R-:W-:Y:S02]  /*32830*/  IADD3 R0, R231, 0x87, RZ ;  /* 0x00000087e7007810 */ /* 0x000fe40007ffe0ff */
[----:B------:R-:W-:Y:S02]  /*32840*/  ISETP.LT.AND P5, PT, R218, c[0x0][0x178], !P3 ;  /* 0x00005e00da007a0c */ /* 0x000fe40005fa1270 */
[----:B------:R-:W-:Y:S01]  /*32850*/  ISETP.GE.AND P4, PT, R0, c[0x0][0x17c], PT ;  /* 0x00005f0000007a0c */ /* 0x000fe20003f86270 */
[----:B------:R1:W-:Y:S01]  /*32860*/  @P1 STG.E [R4.64], R29 ;  /* 0x0000001d04001986 */ /* 0x0003e2000c10190a */
        /* <DEDUP_REMOVED lines=10> */
[----:B------:R3:W-:Y:S03]  /*32910*/  @P5 STG.E [R6.64], R212 ;  /* 0x000000d406005986 */ /* 0x0007e6000c10190a */
[C---:B-1----:R-:W-:Y:S01]  /*32920*/  IMAD.WIDE R4, R3.reuse, 0x4, R138 ;  /* 0x0000000403047825 */ /* 0x042fe200078e028a */
[----:B------:R-:W-:Y:S01]  /*32930*/  ISETP.GE.AND P3, PT, R0, c[0x0][0x17c], PT ;  /* 0x00005f0000007a0c */ /* 0x000fe20003f66270 */
[----:B------:R1:W-:Y:S01]  /*32940*/  @P6 STG.E [R32.64], R24 ;  /* 0x0000001820006986 */ /* 0x0003e2000c10190a */
[----:B------:R-:W-:-:S02]  /*32950*/  IADD3 R141, R3, c[0x0][0x198], RZ ;  /* 0x00006600038d7a10 */ /* 0x000fc40007ffe0ff */
[----:B------:R-:W-:Y:S01]  /*32960*/  ISETP.LT.AND P5, PT, R218, c[0x0][0x178], !P2 ;  /* 0x00005e00da007a0c */ /* 0x000fe200057a1270 */
[----:B------:R-:W-:Y:S01]  /*32970*/  @P1 STG.E [R36.64], R213 ;  /* 0x000000d524001986 */ /* 0x000fe2000c10190a */
[----:B------:R-:W-:-:S03]  /*32980*/  ISETP.LT.AND P6, PT, R216, c[0x0][0x178], !P2 ;  /* 0x00005e00d8007a0c */ /* 0x000fc600057c1270 */
[----:B------:R1:W-:Y:S01]  /*32990*/  @P4 STG.E [R4.64], R25 ;  /* 0x0000001904004986 */ /* 0x0003e2000c10190a */
[----:B------:R-:W-:Y:S01]  /*329a0*/  ISETP.LT.AND P4, PT, R218, c[0x0][0x178], !P3 ;  /* 0x00005e00da007a0c */ /* 0x000fe20005f81270 */
[----:B---3--:R-:W-:Y:S01]  /*329b0*/  IMAD.WIDE R6, R141, 0x4, R136 ;  /* 0x000000048d067825 */ /* 0x008fe200078e0288 */
[----:B------:R-:W-:Y:S02]  /*329c0*/  ISETP.LT.AND P3, PT, R216, c[0x0][0x178], !P3 ;  /* 0x00005e00d8007a0c */ /* 0x000fe40005f61270 */
[----:B------:R-:W-:Y:S01]  /*329d0*/  IADD3 R0, R231, 0x8a, RZ ;  /* 0x0000008ae7007810 */ /* 0x000fe20007ffe0ff */
[C---:B------:R-:W-:Y:S01]  /*329e0*/  IMAD.WIDE R28, R141.reuse, 0x4, R138 ;  /* 0x000000048d1c7825 */ /* 0x040fe200078e028a */
[----:B------:R-:W-:Y:S02]  /*329f0*/  IADD3 R141, R141, c[0x0][0x198], RZ ;  /* 0x000066008d8d7a10 */ /* 0x000fe40007ffe0ff */
[----:B------:R-:W-:Y:S02]  /*32a00*/  ISETP.GE.AND P0, PT, R0, c[0x0][0x17c], PT ;  /* 0x00005f0000007a0c */ /* 0x000fe40003f06270 */
[----:B------:R-:W-:Y:S01]  /*32a10*/  IADD3 R0, R231, 0x8b, RZ ;  /* 0x0000008be7007810 */ /* 0x000fe20007ffe0ff */
[C---:B-1----:R-:W-:Y:S01]  /*32a20*/  IMAD.WIDE R32, R141.reuse, 0x4, R136 ;  /* 0x000000048d207825 */ /* 0x042fe200078e0288 */
[----:B------:R1:W-:Y:S03]  /*32a30*/  @P5 STG.E [R6.64], R225 ;  /* 0x000000e106005986 */ /* 0x0003e6000c10190a */
[C---:B------:R-:W-:Y:S01]  /*32a40*/  IMAD.WIDE R4, R141.reuse, 0x4, R138 ;  /* 0x000000048d047825 */ /* 0x040fe200078e028a */
[----:B------:R-:W-:Y:S01]  /*32a50*/  ISETP.GE.AND P2, PT, R0, c[0x0][0x17c], PT ;  /* 0x00005f0000007a0c */ /* 0x000fe20003f46270 */
[----:B------:R3:W-:Y:S01]  /*32a60*/  @P6 STG.E [R28.64], R20 ;  /* 0x000000141c006986 */ /* 0x0007e2000c10190a */
[----:B------:R-:W-:-:S02]  /*32a70*/  IADD3 R3, R141, c[0x0][0x198], RZ ;  /* 0x000066008d037a10 */ /* 0x000fc40007ffe0ff */
[----:B------:R-:W-:Y:S01]  /*32a80*/  ISETP.LT.AND P5, PT, R218, c[0x0][0x178], !P0 ;  /* 0x00005e00da007a0c */ /* 0x000fe200047a1270 */
[----:B----4-:R-:W-:Y:S01]  /*32a90*/  @P4 STG.E [R32.64], R226 ;  /* 0x000000e220004986 */ /* 0x010fe2000c10190a */
[----:B------:R-:W-:-:S03]  /*32aa0*/  ISETP.LT.AND P6, PT, R216, c[0x0][0x178], !P0 ;  /* 0x00005e00d8007a0c */ /* 0x000fc600047c1270 */
[----:B------:R-:W-:Y:S01]  /*32ab0*/  @P3 STG.E [R4.64], R21 ;  /* 0x0000001504003986 */ /* 0x000fe2000c10190a */
[----:B------:R-:W-:Y:S01]  /*32ac0*/  ISETP.LT.AND P3, PT, R218, c[0x0][0x178], !P2 ;  /* 0x00005e00da007a0c */ /* 0x000fe20005761270 */
[----:B-1----:R-:W-:-:S04]  /*32ad0*/  IMAD.WIDE R6, R3, 0x4, R136 ;  /* 0x0000000403067825 */ /* 0x002fc800078e0288 */
[C---:B------:R-:W-:Y:S01]  /*32ae0*/  IMAD.WIDE R24, R3.reuse, 0x4, R138 ;  /* 0x0000000403187825 */ /* 0x040fe200078e028a */
[----:B------:R-:W-:Y:S01]  /*32af0*/  IADD3 R3, R3, c[0x0][0x198], RZ ;  /* 0x0000660003037a10 */ /* 0x000fe20007ffe0ff */
[----:B------:R-:W-:Y:S04]  /*32b00*/  @P5 STG.E [R6.64], R227 ;  /* 0x000000e306005986 */ /* 0x000fe8000c10190a */
[----:B---3--:R-:W-:Y:S01]  /*32b10*/  IMAD.WIDE R28, R3, 0x4, R136 ;  /* 0x00000004031c7825 */ /* 0x008fe200078e0288 */
[----:B------:R-:W-:Y:S04]  /*32b20*/  @P6 STG.E [R24.64], R16 ;  /* 0x0000001018006986 */ /* 0x000fe8000c10190a */
[----:B--2---:R1:W-:Y:S04]  /*32b30*/  @P3 STG.E [R28.64], R228 ;  /* 0x000000e41c003986 */ /* 0x0043e8000c10190a */
[----:B-1----:R-:W2:Y:S01]  /*32b40*/  LDL.LU R228, [R1+0x4c] ;  /* 0x00004c0001e47983 */ /* 0x002ea20000300800 */
[----:B------:R-:W-:-:S02]  /*32b50*/  ISETP.LT.AND P2, PT, R216, c[0x0][0x178], !P2 ;  /* 0x00005e00d8007a0c */ /* 0x000fc40005741270 */
[----:B------:R-:W-:Y:S01]  /*32b60*/  IADD3 R0, R231, 0x8c, RZ ;  /* 0x0000008ce7007810 */ /* 0x000fe20007ffe0ff */
[C---:B------:R-:W-:Y:S01]  /*32b70*/  IMAD.WIDE R4, R3.reuse, 0x4, R138 ;  /* 0x0000000403047825 */ /* 0x040fe200078e028a */
[----:B------:R-:W-:Y:S01]  /*32b80*/  IADD3 R33, R3, c[0x0][0x198], RZ ;  /* 0x0000660003217a10 */ /* 0x000fe20007ffe0ff */
[----:B------:R-:W3:Y:S01]  /*32b90*/  LDL.LU R225, [R1+0x28] ;  /* 0x0000280001e17983 */ /* 0x000ee20000300800 */
[----:B------:R-:W-:Y:S02]  /*32ba0*/  ISETP.GE.AND P1, PT, R0, c[0x0][0x17c], PT ;  /* 0x00005f0000007a0c */ /* 0x000fe40003f26270 */
[----:B------:R-:W-:Y:S01]  /*32bb0*/  IADD3 R0, R231, 0x8d, RZ ;  /* 0x0000008de7007810 */ /* 0x000fe20007ffe0ff */
[----:B------:R-:W-:Y:S01]  /*32bc0*/  IMAD.WIDE R6, R33, 0x4, R136 ;  /* 0x0000000421067825 */ /* 0x000fe200078e0288 */
[----:B------:R-:W-:Y:S01]  /*32bd0*/  ISETP.LT.AND P5, PT, R218, c[0x0][0x178], !P1 ;  /* 0x00005e00da007a0c */ /* 0x000fe20004fa1270 */
[----:B------:R-:W4:Y:S01]  /*32be0*/  LDL.LU R226, [R1+0x2c] ;  /* 0x00002c0001e27983 */ /* 0x000f220000300800 */
[----:B------:R-:W-:-:S02]  /*32bf0*/  ISETP.GE.AND P0, PT, R0, c[0x0][0x17c], PT ;  /* 0x00005f0000007a0c */ /* 0x000fc40003f06270 */
[----:B------:R-:W-:Y:S01]  /*32c00*/  ISETP.LT.AND P6, PT, R216, c[0x0][0x178], !P1 ;  /* 0x00005e00d8007a0c */ /* 0x000fe20004fc1270 */
[----:B------:R1:W-:Y:S01]  /*32c10*/  @P2 STG.E [R4.64], R17 ;  /* 0x0000001104002986 */ /* 0x0003e2000c10190a */
[----:B------:R-:W-:Y:S01]  /*32c20*/  ISETP.LT.AND P2, PT, R218, c[0x0][0x178], !P0 ;  /* 0x00005e00da007a0c */ /* 0x000fe20004741270 */
[----:B------:R-:W-:Y:S01]  /*32c30*/  IMAD.WIDE R20, R33, 0x4, R138 ;  /* 0x0000000421147825 */ /* 0x000fe200078e028a */
[----:B------:R-:W-:Y:S01]  /*32c40*/  ISETP.LT.AND P0, PT, R216, c[0x0][0x178], !P0 ;  /* 0x00005e00d8007a0c */ /* 0x000fe20004701270 */
[----:B------:R-:W3:Y:S01]  /*32c50*/  LDL.LU R227, [R1+0x8] ;  /* 0x0000080001e37983 */ /* 0x000ee20000300800 */
[----:B------:R-:W-:Y:S02]  /*32c60*/  IADD3 R0, R231, 0x8e, RZ ;  /* 0x0000008ee7007810 */ /* 0x000fe40007ffe0ff */
[----:B------:R-:W-:Y:S02]  /*32c70*/  IADD3 R33, R33, c[0x0][0x198], RZ ;  /* 0x0000660021217a10 */ /* 0x000fe40007ffe0ff */
[----:B------:R-:W-:-:S02]  /*32c80*/  ISETP.GE.AND P4, PT, R0, c[0x0][0x17c], PT ;  /* 0x00005f0000007a0c */ /* 0x000fc40003f86270 */
[----:B------:R-:W-:Y:S01]  /*32c90*/  IADD3 R0, R231, 0x8f, RZ ;  /* 0x0000008fe7007810 */ /* 0x000fe20007ffe0ff */
[C---:B------:R-:W-:Y:S01]  /*32ca0*/  IMAD.WIDE R24, R33.reuse, 0x4, R136 ;  /* 0x0000000421187825 */ /* 0x040fe200078e0288 */
[----:B------:R1:W-:Y:S03]  /*32cb0*/  @P5 STG.E [R6.64], R220 ;  /* 0x000000dc06005986 */ /* 0x0003e6000c10190a */
[C---:B-1----:R-:W-:Y:S01]  /*32cc0*/  IMAD.WIDE R4, R33.reuse, 0x4, R138 ;  /* 0x0000000421047825 */ /* 0x042fe200078e028a */
[----:B------:R-:W-:Y:S01]  /*32cd0*/  ISETP.GE.AND P1, PT, R0, c[0x0][0x17c], PT ;  /* 0x00005f0000007a0c */ /* 0x000fe20003f26270 */
[----:B------:R1:W-:Y:S01]  /*32ce0*/  @P6 STG.E [R20.64], R12 ;  /* 0x0000000c14006986 */ /* 0x0003e2000c10190a */
[----:B------:R-:W-:Y:S02]  /*32cf0*/  IADD3 R3, R33, c[0x0][0x198], RZ ;  /* 0x0000660021037a10 */ /* 0x000fe40007ffe0ff */
[----:B------:R-:W-:Y:S01]  /*32d00*/  ISETP.LT.AND P5, PT, R218, c[0x0][0x178], !P4 ;  /* 0x00005e00da007a0c */ /* 0x000fe200067a1270 */
[----:B------:R-:W-:Y:S01]  /*32d10*/  @P2 STG.E [R24.64], R221 ;  /* 0x000000dd18002986 */ /* 0x000fe2000c10190a */
[----:B------:R-:W-:-:S03]  /*32d20*/  ISETP.LT.AND P6, PT, R216, c[0x0][0x178], !P4 ;  /* 0x00005e00d8007a0c */ /* 0x000fc600067c1270 */
[----:B------:R1:W-:Y:S01]  /*32d30*/  @P0 STG.E [R4.64], R13 ;  /* 0x0000000d04000986 */ /* 0x0003e2000c10190a */
        /* <DEDUP_REMOVED lines=15> */
[----:B------:R-:W-:Y:S01]  /*32e30*/  @P0 STG.E [R20.64], R177 ;  /* 0x000000b114000986 */ /* 0x000fe2000c10190a */
[----:B------:R-:W-:-:S03]  /*32e40*/  ISETP.LT.AND P6, PT, R216, c[0x0][0x178], !P3 ;  /* 0x00005e00d8007a0c */ /* 0x000fc60005fc1270 */
[----:B------:R-:W-:Y:S01]  /*32e50*/  @P1 STG.E [R4.64], R9 ;  /* 0x0000000904001986 */ /* 0x000fe2000c10190a */
[----:B------:R-:W-:Y:S01]  /*32e60*/  ISETP.LT.AND P1, PT, R218, c[0x0][0x178], !P4 ;  /* 0x00005e00da007a0c */ /* 0x000fe20006721270 */
[----:B-1----:R-:W-:-:S04]  /*32e70*/  IMAD.WIDE R6, R25, 0x4, R136 ;  /* 0x0000000419067825 */ /* 0x002fc800078e0288 */
[C---:B------:R-:W-:Y:S01]  /*32e80*/  IMAD.WIDE R12, R25.reuse, 0x4, R138 ;  /* 0x00000004190c7825 */ /* 0x040fe200078e028a */
[----:B------:R-:W-:Y:S01]  /*32e90*/  IADD3 R25, R25, c[0x0][0x198], RZ ;  /* 0x0000660019197a10 */ /* 0x000fe20007ffe0ff */
[----:B------:R-:W-:Y:S04]  /*32ea0*/  @P5 STG.E [R6.64], R224 ;  /* 0x000000e006005986 */ /* 0x000fe8000c10190a */
[----:B------:R-:W-:Y:S01]  /*32eb0*/  IMAD.WIDE R16, R25, 0x4, R136 ;  /* 0x0000000419107825 */ /* 0x000fe200078e0288 */
        /* <DEDUP_REMOVED lines=27> */
[----:B------:R-:W-:Y:S01]  /*33070*/  ISETP.LT.AND P5, PT, R218, c[0x0][0x178], !P0 ;  /* 0x00005e00da007a0c */ /* 0x000fe200047a1270 */
[----:B----4-:R1:W-:Y:S01]  /*33080*/  @P4 STG.E [R12.64], R226 ;  /* 0x000000e20c004986 */ /* 0x0103e2000c10190a */
[----:B------:R-:W-:-:S03]  /*33090*/  ISETP.LT.AND P6, PT, R216, c[0x0][0x178], !P0 ;  /* 0x00005e00d8007a0c */ /* 0x000fc600047c1270 */
[----:B---3--:R-:W3:Y:S01]  /*330a0*/  LDL.LU R225, [R1+0x38] ;  /* 0x0000380001e17983 */ /* 0x008ee20000300800 */
[----:B------:R-:W-:-:S03]  /*330b0*/  IMAD.WIDE R6, R17, 0x4, R136 ;  /* 0x0000000411067825 */ /* 0x000fc600078e0288 */
[----:B------:R-:W-:Y:S01]  /*330c0*/  @P3 STG.E [R4.64], R35 ;  /* 0x0000002304003986 */ /* 0x000fe2000c10190a */
[----:B------:R-:W-:-:S03]  /*330d0*/  ISETP.LT.AND P3, PT, R218, c[0x0][0x178], !P2 ;  /* 0x00005e00da007a0c */ /* 0x000fc60005761270 */
[----:B-1----:R-:W4:Y:S01]  /*330e0*/  LDL.LU R226, [R1+0x3c] ;  /* 0x00003c0001e27983 */ /* 0x002f220000300800 */
[C---:B------:R-:W-:Y:S01]  /*330f0*/  IMAD.WIDE R8, R17.reuse, 0x4, R138 ;  /* 0x0000000411087825 */ /* 0x040fe200078e028a */
[----:B------:R-:W-:Y:S02]  /*33100*/  IADD3 R17, R17, c[0x0][0x198], RZ ;  /* 0x0000660011117a10 */ /* 0x000fe40007ffe0ff */
[----:B------:R1:W-:Y:S03]  /*33110*/  @P5 STG.E [R6.64], R227 ;  /* 0x000000e306005986 */ /* 0x0003e6000c10190a */
[----:B------:R-:W-:Y:S01]  /*33120*/  IMAD.WIDE R12, R17, 0x4, R136 ;  /* 0x00000004110c7825 */ /* 0x000fe200078e0288 */
[----:B------:R-:W-:Y:S04]  /*33130*/  @P6 STG.E [R8.64], R30 ;  /* 0x0000001e08006986 */ /* 0x000fe8000c10190a */
[----:B-1----:R-:W3:Y:S04]  /*33140*/  LDL.LU R227, [R1+0x18] ;  /* 0x0000180001e37983 */ /* 0x002ee80000300800 */
        /* <DEDUP_REMOVED lines=27> */
[----:B------:R3:W-:Y:S01]  /*33300*/  @P2 STG.E [R12.64], R215 ;  /* 0x000000d70c002986 */ /* 0x0007e2000c10190a */
[----:B------:R-:W-:-:S03]  /*33310*/  ISETP.LT.AND P6, PT, R216, c[0x0][0x178], !P4 ;  /* 0x00005e00d8007a0c */ /* 0x000fc600067c1270 */
[----:B------:R3:W-:Y:S01]  /*33320*/  @P0 STG.E [R4.64], R27 ;  /* 0x0000001b04000986 */ /* 0x0007e2000c10190a */
[----:B------:R-:W-:Y:S01]  /*33330*/  ISETP.LT.AND P0, PT, R218, c[0x0][0x178], !P1 ;  /* 0x00005e00da007a0c */ /* 0x000fe20004f01270 */
[----:B----4-:R-:W-:Y:S01]  /*33340*/  IMAD.WIDE R6, R17, 0x4, R136 ;  /* 0x0000000411067825 */ /* 0x010fe200078e0288 */
[----:B------:R-:W-:Y:S02]  /*33350*/  ISETP.LT.AND P1, PT, R216, c[0x0][0x178], !P1 ;  /* 0x00005e00d8007a0c */ /* 0x000fe40004f21270 */
[----:B------:R-:W-:Y:S01]  /*33360*/  IADD3 R0, R231, 0x9a, RZ ;  /* 0x0000009ae7007810 */ /* 0x000fe20007ffe0ff */
[C---:B-1----:R-:W-:Y:S01]  /*33370*/  IMAD.WIDE R8, R17.reuse, 0x4, R138 ;  /* 0x0000000411087825 */ /* 0x042fe200078e028a */
[----:B------:R-:W-:Y:S02]  /*33380*/  IADD3 R17, R17, c[0x0][0x198], RZ ;  /* 0x0000660011117a10 */ /* 0x000fe40007ffe0ff */
[----:B------:R-:W-:Y:S02]  /*33390*/  ISETP.GE.AND P3, PT, R0, c[0x0][0x17c], PT ;  /* 0x00005f0000007a0c */ /* 0x000fe40003f66270 */
[----:B------:R-:W-:Y:S01]  /*333a0*/  IADD3 R0, R231, 0x9b, RZ ;  /* 0x0000009be7007810 */ /* 0x000fe20007ffe0ff */
[C---:B---3--:R-:W-:Y:S01]  /*333b0*/  IMAD.WIDE R12, R17.reuse, 0x4, R136 ;  /* 0x00000004110c7825 */ /* 0x048fe200078e0288 */
[----:B------:R1:W-:Y:S03]  /*333c0*/  @P5 STG.E [R6.64], R225 ;  /* 0x000000e106005986 */ /* 0x0003e6000c10190a */
[C---:B------:R-:W-:Y:S01]  /*333d0*/  IMAD.WIDE R4, R17.reuse, 0x4, R138 ;  /* 0x0000000411047825 */ /* 0x040fe200078e028a */
        /* <DEDUP_REMOVED lines=8> */
[----:B-1----:R-:W-:Y:S01]  /*33460*/  IMAD.WIDE R6, R3, 0x4, R136 ;  /* 0x0000000403067825 */ /* 0x002fe200078e0288 */
[----:B------:R-:W-:Y:S02]  /*33470*/  ISETP.LT.AND P4, PT, R216, c[0x0][0x178], !P4 ;  /* 0x00005e00d8007a0c */ /* 0x000fe40006781270 */
[----:B------:R-:W-:Y:S01]  /*33480*/  IADD3 R0, R231, 0x9c, RZ ;  /* 0x0000009ce7007810 */ /* 0x000fe20007ffe0ff */
[C---:B---3--:R-:W-:Y:S01]  /*33490*/  IMAD.WIDE R8, R3.reuse, 0x4, R138 ;  /* 0x0000000403087825 */ /* 0x048fe200078e028a */
[----:B------:R-:W-:Y:S02]  /*334a0*/  IADD3 R3, R3, c[0x0][0x198], RZ ;  /* 0x0000660003037a10 */ /* 0x000fe40007ffe0ff */
[----:B------:R-:W-:Y:S02]  /*334b0*/  ISETP.GE.AND P2, PT, R0, c[0x0][0x17c], PT ;  /* 0x00005f0000007a0c */ /* 0x000fe40003f46270 */
[----:B------:R-:W-:Y:S01]  /*334c0*/  IADD3 R0, R231, 0x9d, RZ ;  /* 0x0000009de7007810 */ /* 0x000fe20007ffe0ff */
[C---:B----4-:R-:W-:Y:S01]  /*334d0*/  IMAD.WIDE R12, R3.reuse, 0x4, R136 ;  /* 0x00000004030c7825 */ /* 0x050fe200078e0288 */
[----:B------:R1:W-:Y:S03]  /*334e0*/  @P5 STG.E [R6.64], R227 ;  /* 0x000000e306005986 */ /* 0x0003e6000c10190a */
[C---:B------:R-:W-:Y:S01]  /*334f0*/  IMAD.WIDE R4, R3.reuse, 0x4, R138 ;  /* 0x0000000403047825 */ /* 0x040fe200078e028a */
[----:B------:R-:W-:Y:S01]  /*33500*/  ISETP.GE.AND P3, PT, R0, c[0x0][0x17c], PT ;  /* 0x00005f0000007a0c */ /* 0x000fe20003f66270 */
[----:B------:R3:W-:Y:S01]  /*33510*/  @P6 STG.E [R8.64], R18 ;  /* 0x0000001208006986 */ /* 0x0007e2000c10190a */
[----:B------:R-:W-:-:S02]  /*33520*/  IADD3 R17, R3, c[0x0][0x198], RZ ;  /* 0x0000660003117a10 */ /* 0x000fc40007ffe0ff */
[----:B------:R-:W-:Y:S02]  /*33530*/  ISETP.LT.AND P5, PT, R218, c[0x0][0x178], !P2 ;  /* 0x00005e00da007a0c */ /* 0x000fe400057a1270 */
[----:B------:R-:W-:Y:S02]  /*33540*/  ISETP.LT.AND P6, PT, R216, c[0x0][0x178], !P2 ;  /* 0x00005e00d8007a0c */ /* 0x000fe400057c1270 */
[----:B------:R-:W-:Y:S01]  /*33550*/  IADD3 R0, R231, 0x9e, RZ ;  /* 0x0000009ee7007810 */ /* 0x000fe20007ffe0ff */
[----:B-1----:R-:W-:-:S04]  /*33560*/  IMAD.WIDE R6, R17, 0x4, R136 ;  /* 0x0000000411067825 */ /* 0x002fc800078e0288 */
[C---:B---3--:R-:W-:Y:S01]  /*33570*/  IMAD.WIDE R8, R17.reuse, 0x4, R138 ;  /* 0x0000000411087825 */ /* 0x048fe200078e028a */
[----:B------:R-:W-:Y:S02]  /*33580*/  IADD3 R17, R17, c[0x0][0x198], RZ ;  /* 0x0000660011117a10 */ /* 0x000fe40007ffe0ff */
[----:B------:R-:W-:Y:S02]  /*33590*/  ISETP.GE.AND P0, PT, R0, c[0x0][0x17c], PT ;  /* 0x00005f0000007a0c */ /* 0x000fe40003f06270 */
[----:B------:R-:W-:Y:S02]  /*335a0*/  IADD3 R0, R231, 0x9f, RZ ;  /* 0x0000009fe7007810 */ /* 0x000fe40007ffe0ff */
[----:B------:R-:W-:Y:S02]  /*335b0*/  IADD3 R3, R17, c[0x0][0x198], RZ ;  /* 0x0000660011037a10 */ /* 0x000fe40007ffe0ff */
[----:B------:R-:W-:Y:S02]  /*335c0*/  ISETP.GE.AND P2, PT, R0, c[0x0][0x17c], PT ;  /* 0x00005f0000007a0c */ /* 0x000fe40003f46270 */
[----:B------:R-:W-:Y:S01]  /*335d0*/  IADD3 R0, R231, 0xa0, RZ ;  /* 0x000000a0e7007810 */ /* 0x000fe20007ffe0ff */
[----:B--2---:R1:W-:Y:S04]  /*335e0*/  @P1 STG.E [R12.64], R228 ;  /* 0x000000e40c001986 */ /* 0x0043e8000c10190a */
[----:B------:R2:W-:Y:S01]  /*335f0*/  @P4 STG.E [R4.64], R19 ;  /* 0x0000001304004986 */ /* 0x0005e2000c10190a */
[----:B------:R-:W-:-:S02]  /*33600*/  ISETP.LT.AND P4, PT, R218, c[0x0][0x178], !P3 ;  /* 0x00005e00da007a0c */ /* 0x000fc40005f81270 */
[----:B------:R-:W-:Y:S01]  /*33610*/  ISETP.LT.AND P3, PT, R216, c[0x0][0x178], !P3 ;  /* 0x00005e00d8007a0c */ /* 0x000fe20005f61270 */
[----:B------:R3:W-:Y:S01]  /*33620*/  @P5 STG.E [R6.64], R222 ;  /* 0x000000de06005986 */ /* 0x0007e2000c10190a */
[----:B-1----:R-:W-:-:S03]  /*33630*/  IMAD.WIDE R12, R17, 0x4, R136 ;  /* 0x00000004110c7825 */ /* 0x002fc600078e0288 */
[----:B------:R1:W-:Y:S01]  /*33640*/  @P6 STG.E [R8.64], R14 ;  /* 0x0000000e08006986 */ /* 0x0003e2000c10190a */
[----:B--2---:R-:W-:Y:S01]  /*33650*/  IMAD.WIDE R4, R17, 0x4, R138 ;  /* 0x0000000411047825 */ /* 0x004fe200078e028a */
[----:B------:R-:W-:-:S04]  /*33660*/  ISETP.LT.AND P5, PT, R218, c[0x0][0x178], !P0 ;  /* 0x00005e00da007a0c */ /* 0x000fc800047a1270 */
[----:B------:R2:W-:Y:S01]  /*33670*/  @P4 STG.E [R12.64], R223 ;  /* 0x000000df0c004986 */ /* 0x0005e2000c10190a */
[----:B------:R-:W-:-:S03]  /*33680*/  ISETP.LT.AND P6, PT, R216, c[0x0][0x178], !P0 ;  /* 0x00005e00d8007a0c */ /* 0x000fc600047c1270 */
[----:B------:R4:W-:Y:S01]  /*33690*/  @P3 STG.E [R4.64], R15 ;  /* 0x0000000f04003986 */ /* 0x0009e2000c10190a */
[----:B------:R-:W-:Y:S01]  /*336a0*/  ISETP.LT.AND P3, PT, R218, c[0x0][0x178], !P2 ;  /* 0x00005e00da007a0c */ /* 0x000fe20005761270 */
[----:B---3--:R-:W-:Y:S01]  /*336b0*/  IMAD.WIDE R6, R3, 0x4, R136 ;  /* 0x0000000403067825 */ /* 0x008fe200078e0288 */
[----:B------:R-:W-:-:S03]  /*336c0*/  ISETP.LT.AND P2, PT, R216, c[0x0][0x178], !P2 ;  /* 0x00005e00d8007a0c */ /* 0x000fc60005741270 */
[C---:B-1----:R-:W-:Y:S01]  /*336d0*/  IMAD.WIDE R8, R3.reuse, 0x4, R138 ;  /* 0x0000000403087825 */ /* 0x042fe200078e028a */
[----:B------:R-:W-:Y:S02]  /*336e0*/  IADD3 R3, R3, c[0x0][0x198], RZ ;  /* 0x0000660003037a10 */ /* 0x000fe40007ffe0ff */
[----:B------:R-:W-:Y:S02]  /*336f0*/  ISETP.GE.AND P1, PT, R0, c[0x0][0x17c], PT ;  /* 0x00005f0000007a0c */ /* 0x000fe40003f26270 */
[----:B------:R-:W-:Y:S01]  /*33700*/  IADD3 R0, R231, 0xa1, RZ ;  /* 0x000000a1e7007810 */ /* 0x000fe20007ffe0ff */
[C---:B--2---:R-:W-:Y:S01]  /*33710*/  IMAD.WIDE R12, R3.reuse, 0x4, R136 ;  /* 0x00000004030c7825 */ /* 0x044fe200078e0288 */
[----:B------:R1:W-:Y:S03]  /*33720*/  @P5 STG.E [R6.64], R178 ;  /* 0x000000b206005986 */ /* 0x0003e6000c10190a */
[C---:B----4-:R-:W-:Y:S01]  /*33730*/  IMAD.WIDE R4, R3.reuse, 0x4, R138 ;  /* 0x0000000403047825 */ /* 0x050fe200078e028a */
        /* <DEDUP_REMOVED lines=11> */
[C---:B--2---:R-:W-:Y:S01]  /*337f0*/  IMAD.WIDE R8, R17.reuse, 0x4, R138 ;  /* 0x0000000411087825 */ /* 0x044fe200078e028a */
[----:B------:R-:W-:Y:S02]  /*33800*/  IADD3 R17, R17, c[0x0][0x198], RZ ;  /* 0x0000660011117a10 */ /* 0x000fe40007ffe0ff */
[----:B------:R-:W-:Y:S02]  /*33810*/  ISETP.GE.AND P4, PT, R0, c[0x0][0x17c], PT ;  /* 0x00005f0000007a0c */ /* 0x000fe40003f86270 */
[----:B------:R-:W-:Y:S01]  /*33820*/  IADD3 R0, R231, 0xa3, RZ ;  /* 0x000000a3e7007810 */ /* 0x000fe20007ffe0ff */
[C---:B---3--:R-:W-:Y:S01]  /*33830*/  IMAD.WIDE R12, R17.reuse, 0x4, R136 ;  /* 0x00000004110c7825 */ /* 0x048fe200078e0288 */
[----:B------:R1:W-:Y:S03]  /*33840*/  @P5 STG.E [R6.64], R68 ;  /* 0x0000004406005986 */ /* 0x0003e6000c10190a */
[C---:B----4-:R-:W-:Y:S01]  /*33850*/  IMAD.WIDE R4, R17.reuse, 0x4, R138 ;  /* 0x0000000411047825 */ /* 0x050fe200078e028a */
        /* <DEDUP_REMOVED lines=15> */
[C---:B------:R-:W-:Y:S01]  /*33950*/  IMAD.WIDE R10, R3.reuse, 0x4, R136 ;  /* 0x00000004030a7825 */ /* 0x040fe200078e0288 */
[----:B------:R1:W-:Y:S03]  /*33960*/  @P5 STG.E [R6.64], R64 ;  /* 0x0000004006005986 */ /* 0x0003e6000c10190a */
[C---:B---3--:R-:W-:Y:S01]  /*33970*/  IMAD.WIDE R4, R3.reuse, 0x4, R138 ;  /* 0x0000000403047825 */ /* 0x048fe200078e028a */
        /* <DEDUP_REMOVED lines=485> */
[----:B----4-:R-:W-:Y:S01]  /*357d0*/  IMAD.WIDE R4, R13, 0x4, R138 ;  /* 0x000000040d047825 */ /* 0x010fe200078e028a */
[----:B------:R-:W-:Y:S01]  /*357e0*/  ISETP.GE.AND P2, PT, R0, c[0x0][0x17c], PT ;  /* 0x00005f0000007a0c */ /* 0x000fe20003f46270 */
[----:B------:R2:W-:Y:S01]  /*357f0*/  @P6 STG.E [R8.64], R150 ;  /* 0x0000009608006986 */ /* 0x0005e2000c10190a */
[----:B------:R-:W-:-:S02]  /*35800*/  ISETP.LT.AND P5, PT, R218, c[0x0][0x178], !P0 ;  /* 0x00005e00da007a0c */ /* 0x000fc400047a1270 */
[----:B------:R-:W-:Y:S01]  /*35810*/  ISETP.LT.AND P6, PT, R216, c[0x0][0x178], !P0 ;  /* 0x00005e00d8007a0c */ /* 0x000fe200047c1270 */
[----:B------:R3:W-:Y:S01]  /*35820*/  @P4 STG.E [R10.64], R119 ;  /* 0x000000770a004986 */ /* 0x0007e2000c10190a */
[----:B------:R-:W-:-:S03]  /*35830*/  IADD3 R3, R13, c[0x0][0x198], RZ ;  /* 0x000066000d037a10 */ /* 0x000fc60007ffe0ff */
[----:B------:R-:W-:Y:S01]  /*35840*/  @P3 STG.E [R4.64], R151 ;  /* 0x0000009704003986 */ /* 0x000fe2000c10190a */
[----:B------:R-:W-:Y:S02]  /*35850*/  ISETP.LT.AND P3, PT, R218, c[0x0][0x178], !P2 ;  /* 0x00005e00da007a0c */ /* 0x000fe40005761270 */
[----:B------:R-:W-:Y:S02]  /*35860*/  ISETP.LT.AND P2, PT, R216, c[0x0][0x178], !P2 ;  /* 0x00005e00d8007a0c */ /* 0x000fe40005741270 */
[----:B------:R-:W-:Y:S02]  /*35870*/  IADD3 R0, R231, 0xdc, RZ ;  /* 0x000000dce7007810 */ /* 0x000fe40007ffe0ff */
[C---:B------:R-:W-:Y:S01]  /*35880*/  IADD3 R13, R3.reuse, c[0x0][0x198], RZ ;  /* 0x00006600030d7a10 */ /* 0x040fe20007ffe0ff */
[----:B-1----:R-:W-:Y:S01]  /*35890*/  IMAD.WIDE R6, R3, 0x4, R136 ;  /* 0x0000000403067825 */ /* 0x002fe200078e0288 */
[----:B------:R-:W-:Y:S02]  /*358a0*/  ISETP.GE.AND P1, PT, R0, c[0x0][0x17c], PT ;  /* 0x00005f0000007a0c */ /* 0x000fe40003f26270 */
[----:B------:R-:W-:Y:S01]  /*358b0*/  IADD3 R0, R231, 0xdd, RZ ;  /* 0x000000dde7007810 */ /* 0x000fe20007ffe0ff */
[----:B--2---:R-:W-:Y:S01]  /*358c0*/  IMAD.WIDE R8, R3, 0x4, R138 ;  /* 0x0000000403087825 */ /* 0x004fe200078e028a */
[----:B------:R-:W-:-:S03]  /*358d0*/  IADD3 R17, R13, c[0x0][0x198], RZ ;  /* 0x000066000d117a10 */ /* 0x000fc60007ffe0ff */
[C---:B---3--:R-:W-:Y:S01]  /*358e0*/  IMAD.WIDE R10, R13.reuse, 0x4, R136 ;  /* 0x000000040d0a7825 */ /* 0x048fe200078e0288 */
[----:B------:R-:W-:Y:S01]  /*358f0*/  ISETP.GE.AND P0, PT, R0, c[0x0][0x17c], PT ;  /* 0x00005f0000007a0c */ /* 0x000fe20003f06270 */
[----:B------:R-:W-:Y:S02]  /*35900*/  @P5 STG.E [R6.64], R114 ;  /* 0x0000007206005986 */ /* 0x000fe4000c10190a */
[----:B------:R-:W-:Y:S01]  /*35910*/  IMAD.WIDE R12, R13, 0x4, R138 ;  /* 0x000000040d0c7825 */ /* 0x000fe200078e028a */
[----:B------:R-:W-:Y:S01]  /*35920*/  ISETP.LT.AND P5, PT, R218, c[0x0][0x178], !P1 ;  /* 0x00005e00da007a0c */ /* 0x000fe20004fa1270 */
[----:B------:R1:W-:Y:S01]  /*35930*/  @P6 STG.E [R8.64], R158 ;  /* 0x0000009e08006986 */ /* 0x0003e2000c10190a */
[----:B------:R-:W-:-:S03]  /*35940*/  ISETP.LT.AND P6, PT, R216, c[0x0][0x178], !P1 ;  /* 0x00005e00d8007a0c */ /* 0x000fc60004fc1270 */
[----:B------:R-:W-:Y:S04]  /*35950*/  @P3 STG.E [R10.64], R115 ;  /* 0x000000730a003986 */ /* 0x000fe8000c10190a */
[----:B------:R2:W-:Y:S01]  /*35960*/  @P2 STG.E [R12.64], R159 ;  /* 0x0000009f0c002986 */ /* 0x0005e2000c10190a */
[----:B------:R-:W-:Y:S02]  /*35970*/  ISETP.LT.AND P2, PT, R218, c[0x0][0x178], !P0 ;  /* 0x00005e00da007a0c */ /* 0x000fe40004741270 */
[----:B------:R-:W-:Y:S01]  /*35980*/  ISETP.LT.AND P0, PT, R216, c[0x0][0x178], !P0 ;  /* 0x00005e00d8007a0c */ /* 0x000fe20004701270 */
[----:B------:R-:W3:Y:S01]  /*35990*/  LDS.128 R4, [R2] ;  /* 0x0000000002047984 */ /* 0x000ee20000000c00 */
[C---:B------:R-:W-:Y:S01]  /*359a0*/  IADD3 R19, R17.reuse, c[0x0][0x198], RZ ;  /* 0x0000660011137a10 */ /* 0x040fe20007ffe0ff */
[----:B-1----:R-:W-:Y:S01]  /*359b0*/  IMAD.WIDE R8, R17, 0x4, R136 ;  /* 0x0000000411087825 */ /* 0x002fe200078e0288 */
[----:B------:R-:W-:-:S02]  /*359c0*/  IADD3 R0, R231, 0xde, RZ ;  /* 0x000000dee7007810 */ /* 0x000fc40007ffe0ff */
[----:B------:R-:W-:Y:S01]  /*359d0*/  IADD3 R3, R231, 0xdf, RZ ;  /* 0x000000dfe7037810 */ /* 0x000fe20007ffe0ff */
[----:B------:R-:W-:Y:S01]  /*359e0*/  IMAD.WIDE R14, R17, 0x4, R138 ;  /* 0x00000004110e7825 */ /* 0x000fe200078e028a */
[----:B------:R-:W-:-:S03]  /*359f0*/  ISETP.GE.AND P4, PT, R0, c[0x0][0x17c], PT ;  /* 0x00005f0000007a0c */ /* 0x000fc60003f86270 */
[----:B------:R-:W-:Y:S01]  /*35a00*/  IMAD.WIDE R16, R19, 0x4, R136 ;  /* 0x0000000413107825 */ /* 0x000fe200078e0288 */
[----:B------:R-:W-:Y:S01]  /*35a10*/  ISETP.GE.AND P1, PT, R3, c[0x0][0x17c], PT ;  /* 0x00005f0003007a0c */ /* 0x000fe20003f26270 */
[----:B------:R-:W-:Y:S02]  /*35a20*/  @P5 STG.E [R8.64], R110 ;  /* 0x0000006e08005986 */ /* 0x000fe4000c10190a */
[C-C-:B--2---:R-:W-:Y:S01]  /*35a30*/  IMAD.WIDE R12, R19.reuse, 0x4, R138.reuse ;  /* 0x00000004130c7825 */ /* 0x144fe200078e028a */
[----:B------:R-:W-:Y:S01]  /*35a40*/  IADD3 R21, R19, c[0x0][0x198], RZ ;  /* 0x0000660013157a10 */ /* 0x000fe20007ffe0ff */
[----:B------:R1:W-:Y:S01]  /*35a50*/  @P6 STG.E [R14.64], R166 ;  /* 0x000000a60e006986 */ /* 0x0003e2000c10190a */
[----:B------:R-:W-:Y:S02]  /*35a60*/  ISETP.LT.AND P5, PT, R218, c[0x0][0x178], !P4 ;  /* 0x00005e00da007a0c */ /* 0x000fe400067a1270 */
[----:B------:R-:W-:Y:S01]  /*35a70*/  ISETP.LT.AND P6, PT, R216, c[0x0][0x178], !P4 ;  /* 0x00005e00d8007a0c */ /* 0x000fe200067c1270 */
[----:B------:R2:W-:Y:S01]  /*35a80*/  @P2 STG.E [R16.64], R111 ;  /* 0x0000006f10002986 */ /* 0x0005e2000c10190a */
[----:B------:R-:W-:-:S03]  /*35a90*/  IMAD.WIDE R18, R21, 0x4, R138 ;  /* 0x0000000415127825 */ /* 0x000fc600078e028a */
[----:B------:R-:W-:Y:S01]  /*35aa0*/  @P0 STG.E [R12.64], R167 ;  /* 0x000000a70c000986 */ /* 0x000fe2000c10190a */
[----:B------:R-:W-:Y:S02]  /*35ab0*/  ISETP.LT.AND P0, PT, R218, c[0x0][0x178], !P1 ;  /* 0x00005e00da007a0c */ /* 0x000fe40004f01270 */
[----:B------:R-:W-:Y:S01]  /*35ac0*/  ISETP.LT.AND P1, PT, R216, c[0x0][0x178], !P1 ;  /* 0x00005e00d8007a0c */ /* 0x000fe20004f21270 */
[C-C-:B-1----:R-:W-:Y:S01]  /*35ad0*/  IMAD.WIDE R14, R21.reuse, 0x4, R136.reuse ;  /* 0x00000004150e7825 */ /* 0x142fe200078e0288 */
[----:B------:R-:W1:Y:S01]  /*35ae0*/  LDS.128 R8, [R229] ;  /* 0x00000000e5087984 */ /* 0x000e620000000c00 */
[----:B------:R-:W-:Y:S02]  /*35af0*/  IADD3 R21, R21, c[0x0][0x198], RZ ;  /* 0x0000660015157a10 */ /* 0x000fe40007ffe0ff */
[C---:B------:R-:W-:Y:S02]  /*35b00*/  IADD3 R0, R231.reuse, 0xe0, RZ ;  /* 0x000000e0e7007810 */ /* 0x040fe40007ffe0ff */
[----:B------:R-:W-:Y:S01]  /*35b10*/  IADD3 R3, R231, 0xe1, RZ ;  /* 0x000000e1e7037810 */ /* 0x000fe20007ffe0ff */
[C---:B--2---:R-:W-:Y:S01]  /*35b20*/  IMAD.WIDE R16, R21.reuse, 0x4, R136 ;  /* 0x0000000415107825 */ /* 0x044fe200078e0288 */
[----:B------:R-:W-:-:S02]  /*35b30*/  IADD3 R25, R21, c[0x0][0x198], RZ ;  /* 0x0000660015197a10 */ /* 0x000fc40007ffe0ff */
[----:B------:R-:W-:Y:S01]  /*35b40*/  ISETP.GE.AND P3, PT, R0, c[0x0][0x17c], PT ;  /* 0x00005f0000007a0c */ /* 0x000fe20003f66270 */
[----:B------:R-:W-:Y:S01]  /*35b50*/  IMAD.WIDE R20, R21, 0x4, R138 ;  /* 0x0000000415147825 */ /* 0x000fe200078e028a */
[----:B------:R-:W-:Y:S01]  /*35b60*/  ISETP.GE.AND P4, PT, R3, c[0x0][0x17c], PT ;  /* 0x00005f0003007a0c */ /* 0x000fe20003f86270 */
[----:B------:R-:W-:Y:S01]  /*35b70*/  @P5 STG.E [R14.64], R106 ;  /* 0x0000006a0e005986 */ /* 0x000fe2000c10190a */
[----:B------:R-:W-:-:S03]  /*35b80*/  ISETP.LT.AND P5, PT, R218, c[0x0][0x178], !P3 ;  /* 0x00005e00da007a0c */ /* 0x000fc60005fa1270 */
[----:B------:R2:W-:Y:S01]  /*35b90*/  @P6 STG.E [R18.64], R174 ;  /* 0x000000ae12006986 */ /* 0x0005e2000c10190a */
[----:B------:R-:W-:-:S03]  /*35ba0*/  ISETP.LT.AND P6, PT, R216, c[0x0][0x178], !P3 ;  /* 0x00005e00d8007a0c */ /* 0x000fc60005fc1270 */
[----:B------:R-:W-:Y:S04]  /*35bb0*/  @P0 STG.E [R16.64], R107 ;  /* 0x0000006b10000986 */ /* 0x000fe8000c10190a */
[----:B------:R4:W-:Y:S01]  /*35bc0*/  @P1 STG.E [R20.64], R175 ;  /* 0x000000af14001986 */ /* 0x0009e2000c10190a */
[----:B------:R-:W-:Y:S02]  /*35bd0*/  ISETP.LT.AND P1, PT, R218, c[0x0][0x178], !P4 ;  /* 0x00005e00da007a0c */ /* 0x000fe40006721270 */
[----:B------:R-:W-:Y:S01]  /*35be0*/  ISETP.LT.AND P4, PT, R216, c[0x0][0x178], !P4 ;  /* 0x00005e00d8007a0c */ /* 0x000fe20006781270 */
[----:B------:R-:W1:Y:S01]  /*35bf0*/  LDS.128 R12, [R230] ;  /* 0x00000000e60c7984 */ /* 0x000e620000000c00 */
[C---:B------:R-:W-:Y:S01]  /*35c00*/  IADD3 R27, R25.reuse, c[0x0][0x198], RZ ;  /* 0x00006600191b7a10 */ /* 0x040fe20007ffe0ff */
[----:B--2---:R-:W-:Y:S01]  /*35c10*/  IMAD.WIDE R18, R25, 0x4, R136 ;  /* 0x0000000419127825 */ /* 0x004fe200078e0288 */
[----:B------:R-:W-:-:S02]  /*35c20*/  IADD3 R0, R231, 0xe2, RZ ;  /* 0x000000e2e7007810 */ /* 0x000fc40007ffe0ff */
[----:B------:R-:W-:Y:S01]  /*35c30*/  IADD3 R3, R231, 0xe3, RZ ;  /* 0x000000e3e7037810 */ /* 0x000fe20007ffe0ff */
[----:B------:R-:W-:Y:S01]  /*35c40*/  IMAD.WIDE R22, R25, 0x4, R138 ;  /* 0x0000000419167825 */ /* 0x000fe200078e028a */
[----:B------:R-:W-:-:S03]  /*35c50*/  ISETP.GE.AND P2, PT, R0, c[0x0][0x17c], PT ;  /* 0x00005f0000007a0c */ /* 0x000fc60003f46270 */
[----:B------:R-:W-:Y:S01]  /*35c60*/  IMAD.WIDE R24, R27, 0x4, R136 ;  /* 0x000000041b187825 */ /* 0x000fe200078e0288 */
[----:B------:R-:W-:Y:S01]  /*35c70*/  ISETP.GE.AND P3, PT, R3, c[0x0][0x17c], PT ;  /* 0x00005f0003007a0c */ /* 0x000fe20003f66270 */
[----:B------:R-:W-:Y:S02]  /*35c80*/  @P5 STG.E [R18.64], R180 ;  /* 0x000000b412005986 */ /* 0x000fe4000c10190a */
[C-C-:B----4-:R-:W-:Y:S01]  /*35c90*/  IMAD.WIDE R20, R27.reuse, 0x4, R138.reuse ;  /* 0x000000041b147825 */ /* 0x150fe200078e028a */
[----:B------:R-:W-:Y:S01]  /*35ca0*/  IADD3 R29, R27, c[0x0][0x198], RZ ;  /* 0x000066001b1d7a10 */ /* 0x000fe20007ffe0ff */
[----:B---3--:R2:W-:Y:S01]  /*35cb0*/  @P6 STG.E [R22.64], R4 ;  /* 0x0000000416006986 */ /* 0x0085e2000c10190a */
[----:B------:R-:W-:Y:S02]  /*35cc0*/  ISETP.LT.AND P5, PT, R218, c[0x0][0x178], !P2 ;  /* 0x00005e00da007a0c */ /* 0x000fe400057a1270 */
[----:B------:R-:W-:Y:S01]  /*35cd0*/  ISETP.LT.AND P6, PT, R216, c[0x0][0x178], !P2 ;  /* 0x00005e00d8007a0c */ /* 0x000fe200057c1270 */
[----:B------:R3:W-:Y:S01]  /*35ce0*/  @P1 STG.E [R24.64], R181 ;  /* 0x000000b518001986 */ /* 0x0007e2000c10190a */
[----:B------:R-:W-:-:S03]  /*35cf0*/  IMAD.WIDE R26, R29, 0x4, R138 ;  /* 0x000000041d1a7825 */ /* 0x000fc600078e028a */
[----:B------:R4:W-:Y:S01]  /*35d00*/  @P4 STG.E [R20.64], R5 ;  /* 0x0000000514004986 */ /* 0x0009e2000c10190a */
[----:B------:R-:W-:Y:S02]  /*35d10*/  ISETP.LT.AND P4, PT, R218, c[0x0][0x178], !P3 ;  /* 0x00005e00da007a0c */ /* 0x000fe40005f81270 */
[----:B------:R-:W-:Y:S01]  /*35d20*/  ISETP.LT.AND P3, PT, R216, c[0x0][0x178], !P3 ;  /* 0x00005e00d8007a0c */ /* 0x000fe20005f61270 */
[C-C-:B--2---:R-:W-:Y:S01]  /*35d30*/  IMAD.WIDE R22, R29.reuse, 0x4, R136.reuse ;  /* 0x000000041d167825 */ /* 0x144fe200078e0288 */
[----:B------:R-:W2:Y:S01]  /*35d40*/  LDS.128 R16, [R252] ;  /* 0x00000000fc107984 */ /* 0x000ea20000000c00 */
[----:B------:R-:W-:Y:S02]  /*35d50*/  IADD3 R29, R29, c[0x0][0x198], RZ ;  /* 0x000066001d1d7a10 */ /* 0x000fe40007ffe0ff */
[C---:B------:R-:W-:Y:S02]  /*35d60*/  IADD3 R0, R231.reuse, 0xe4, RZ ;  /* 0x000000e4e7007810 */ /* 0x040fe40007ffe0ff */
[----:B------:R-:W-:Y:S01]  /*35d70*/  IADD3 R3, R231, 0xe5, RZ ;  /* 0x000000e5e7037810 */ /* 0x000fe20007ffe0ff */
[C---:B---3--:R-:W-:Y:S01]  /*35d80*/  IMAD.WIDE R24, R29.reuse, 0x4, R136 ;  /* 0x000000041d187825 */ /* 0x048fe200078e0288 */
[----:B------:R-:W-:Y:S01]  /*35d90*/  ISETP.GE.AND P0, PT, R0, c[0x0][0x17c], PT ;  /* 0x00005f0000007a0c */ /* 0x000fe20003f06270 */
[----:B------:R-:W-:Y:S02]  /*35da0*/  @P5 STG.E [R22.64], R188 ;  /* 0x000000bc16005986 */ /* 0x000fe4000c10190a */
[----:B----4-:R-:W-:Y:S01]  /*35db0*/  IMAD.WIDE R4, R29, 0x4, R138 ;  /* 0x000000041d047825 */ /* 0x010fe200078e028a */
[----:B------:R-:W-:Y:S01]  /*35dc0*/  ISETP.GE.AND P2, PT, R3, c[0x0][0x17c], PT ;  /* 0x00005f0003007a0c */ /* 0x000fe20003f46270 */
[----:B-1----:R1:W-:Y:S01]  /*35dd0*/  @P6 STG.E [R26.64], R8 ;  /* 0x000000081a006986 */ /* 0x0023e2000c10190a */
[----:B------:R-:W-:-:S02]  /*35de0*/  IADD3 R3, R29, c[0x0][0x198], RZ ;  /* 0x000066001d037a10 */ /* 0x000fc40007ffe0ff */
[----:B------:R-:W-:Y:S01]  /*35df0*/  ISETP.LT.AND P5, PT, R218, c[0x0][0x178], !P0 ;  /* 0x00005e00da007a0c */ /* 0x000fe200047a1270 */
[----:B------:R-:W-:Y:S01]  /*35e00*/  @P4 STG.E [R24.64], R189 ;  /* 0x000000bd18004986 */ /* 0x000fe2000c10190a */
[----:B------:R-:W-:-:S03]  /*35e10*/  ISETP.LT.AND P6, PT, R216, c[0x0][0x178], !P0 ;  /* 0x00005e00d8007a0c */ /* 0x000fc600047c1270 */
[----:B------:R3:W-:Y:S01]  /*35e20*/  @P3 STG.E [R4.64], R9 ;  /* 0x0000000904003986 */ /* 0x0007e2000c10190a */
[----:B------:R-:W-:Y:S01]  /*35e30*/  ISETP.LT.AND P3, PT, R218, c[0x0][0x178], !P2 ;  /* 0x00005e00da007a0c */ /* 0x000fe20005761270 */
[----:B------:R-:W-:Y:S01]  /*35e40*/  IMAD.WIDE R28, R3, 0x4, R138 ;  /* 0x00000004031c7825 */ /* 0x000fe200078e028a */
[----:B------:R-:W-:Y:S01]  /*35e50*/  ISETP.LT.AND P2, PT, R216, c[0x0][0x178], !P2 ;  /* 0x00005e00d8007a0c */ /* 0x000fe20005741270 */
[----:B------:R4:W2:Y:S01]  /*35e60*/  LDS.128 R20, [R2+0x400] ;  /* 0x0004000002147984 */ /* 0x0008a20000000c00 */
[----:B------:R-:W-:Y:S01]  /*35e70*/  IADD3 R0, R231, 0xe6, RZ ;  /* 0x000000e6e7007810 */ /* 0x000fe20007ffe0ff */
[C-C-:B-1----:R-:W-:Y:S01]  /*35e80*/  IMAD.WIDE R26, R3.reuse, 0x4, R136.reuse ;  /* 0x00000004031a7825 */ /* 0x142fe200078e0288 */
[----:B------:R-:W-:Y:S02]  /*35e90*/  IADD3 R3, R3, c[0x0][0x198], RZ ;  /* 0x0000660003037a10 */ /* 0x000fe40007ffe0ff */
[----:B------:R-:W-:Y:S02]  /*35ea0*/  ISETP.GE.AND P1, PT, R0, c[0x0][0x17c], PT ;  /* 0x00005f0000007a0c */ /* 0x000fe40003f26270 */
[----:B------:R-:W-:Y:S01]  /*35eb0*/  IADD3 R0, R231, 0xe7, RZ ;  /* 0x000000e7e7007810 */ /* 0x000fe20007ffe0ff */
[C---:B---3--:R-:W-:Y:S01]  /*35ec0*/  IMAD.WIDE R4, R3.reuse, 0x4, R136 ;  /* 0x0000000403047825 */ /* 0x048fe200078e0288 */
[C---:B------:R-:W-:Y:S01]  /*35ed0*/  IADD3 R25, R3.reuse, c[0x0][0x198], RZ ;  /* 0x0000660003197a10 */ /* 0x040fe20007ffe0ff */
[----:B------:R-:W-:Y:S02]  /*35ee0*/  @P5 STG.E [R26.64], R196 ;  /* 0x000000c41a005986 */ /* 0x000fe4000c10190a */
[----:B----4-:R-:W-:Y:S01]  /*35ef0*/  IMAD.WIDE R2, R3, 0x4, R138 ;  /* 0x0000000403027825 */ /* 0x010fe200078e028a */
[----:B------:R-:W-:Y:S01]  /*35f00*/  ISETP.GE.AND P0, PT, R0, c[0x0][0x17c], PT ;  /* 0x00005f0000007a0c */ /* 0x000fe20003f06270 */
[----:B------:R1:W-:Y:S01]  /*35f10*/  @P6 STG.E [R28.64], R12 ;  /* 0x0000000c1c006986 */ /* 0x0003e2000c10190a */
[----:B------:R-:W-:-:S02]  /*35f20*/  ISETP.LT.AND P5, PT, R218, c[0x0][0x178], !P1 ;  /* 0x00005e00da007a0c */ /* 0x000fc40004fa1270 */
[----:B------:R-:W-:Y:S01]  /*35f30*/  ISETP.LT.AND P1, PT, R216, c[0x0][0x178], !P1 ;  /* 0x00005e00d8007a0c */ /* 0x000fe20004f21270 */
[----:B------:R3:W-:Y:S01]  /*35f40*/  @P3 STG.E [R4.64], R197 ;  /* 0x000000c504003986 */ /* 0x0007e2000c10190a */
[C---:B------:R-:W-:Y:S01]  /*35f50*/  IMAD.WIDE R8, R25.reuse, 0x4, R136 ;  /* 0x0000000419087825 */ /* 0x040fe200078e0288 */
[C---:B------:R-:W-:Y:S02]  /*35f60*/  IADD3 R31, R25.reuse, c[0x0][0x198], RZ ;  /* 0x00006600191f7a10 */ /* 0x040fe40007ffe0ff */
[----:B------:R4:W-:Y:S01]  /*35f70*/  @P2 STG.E [R2.64], R13 ;  /* 0x0000000d02002986 */ /* 0x0009e2000c10190a */
[----:B------:R-:W-:Y:S02]  /*35f80*/  ISETP.LT.AND P2, PT, R218, c[0x0][0x178], !P0 ;  /* 0x00005e00da007a0c */ /* 0x000fe40004741270 */
[----:B------:R-:W-:Y:S01]  /*35f90*/  ISETP.LT.AND P0, PT, R216, c[0x0][0x178], !P0 ;  /* 0x00005e00d8007a0c */ /* 0x000fe20004701270 */
[----:B-1----:R-:W-:Y:S01]  /*35fa0*/  IMAD.WIDE R28, R25, 0x4, R138 ;  /* 0x00000004191c7825 */ /* 0x002fe200078e028a */
[----:B------:R-:W-:Y:S01]  /*35fb0*/  IADD3 R0, R231, 0xe8, RZ ;  /* 0x000000e8e7007810 */ /* 0x000fe20007ffe0ff */
[----:B------:R-:W1:Y:S03]  /*35fc0*/  LDS.128 R24, [R229+0x400] ;  /* 0x00040000e5187984 */ /* 0x000e660000000c00 */
[----:B------:R-:W-:Y:S01]  /*35fd0*/  ISETP.GE.AND P4, PT, R0, c[0x0][0x17c], PT ;  /* 0x00005f0000007a0c */ /* 0x000fe20003f86270 */
[----:B---3--:R-:W-:Y:S01]  /*35fe0*/  IMAD.WIDE R4, R31, 0x4, R136 ;  /* 0x000000041f047825 */ /* 0x008fe200078e0288 */
[----:B------:R-:W-:Y:S01]  /*35ff0*/  IADD3 R0, R231, 0xe9, RZ ;  /* 0x000000e9e7007810 */ /* 0x000fe20007ffe0ff */
[----:B------:R3:W-:Y:S02]  /*36000*/  @P5 STG.E [R8.64], R204 ;  /* 0x000000cc08005986 */ /* 0x0007e4000c10190a */
[C---:B----4-:R-:W-:Y:S01]  /*36010*/  IMAD.WIDE R2, R31.reuse, 0x4, R138 ;  /* 0x000000041f027825 */ /* 0x050fe200078e028a */
[----:B------:R-:W-:Y:S01]  /*36020*/  ISETP.GE.AND P6, PT, R0, c[0x0][0x17c], PT ;  /* 0x00005f0000007a0c */ /* 0x000fe20003fc6270 */
[----:B--2---:R-:W-:Y:S01]  /*36030*/  @P1 STG.E [R28.64], R16 ;  /* 0x000000101c001986 */ /* 0x004fe2000c10190a */
[----:B------:R-:W-:-:S02]  /*36040*/  IADD3 R33, R31, c[0x0][0x198], RZ ;  /* 0x000066001f217a10 */ /* 0x000fc40007ffe0ff */
[----:B------:R-:W-:Y:S01]  /*36050*/  ISETP.LT.AND P5, PT, R218, c[0x0][0x178], !P4 ;  /* 0x00005e00da007a0c */ /* 0x000fe200067a1270 */
[----:B------:R2:W-:Y:S01]  /*36060*/  @P2 STG.E [R4.64], R205 ;  /* 0x000000cd04002986 */ /* 0x0005e2000c10190a */
[----:B------:R-:W-:-:S03]  /*36070*/  ISETP.LT.AND P4, PT, R216, c[0x0][0x178], !P4 ;  /* 0x00005e00d8007a0c */ /* 0x000fc60006781270 */
[----:B------:R4:W-:Y:S01]  /*36080*/  @P0 STG.E [R2.64], R17 ;  /* 0x0000001102000986 */ /* 0x0009e2000c10190a */
[----:B------:R-:W-:Y:S01]  /*36090*/  ISETP.LT.AND P0, PT, R218, c[0x0][0x178], !P6 ;  /* 0x00005e00da007a0c */ /* 0x000fe20007701270 */
[----:B---3--:R-:W-:Y:S01]  /*360a0*/  IMAD.WIDE R8, R33, 0x4, R136 ;  /* 0x0000000421087825 */ /* 0x008fe200078e0288 */
[----:B------:R-:W-:Y:S01]  /*360b0*/  ISETP.LT.AND P6, PT, R216, c[0x0][0x178], !P6 ;  /* 0x00005e00d8007a0c */ /* 0x000fe200077c1270 */
[----:B------:R-:W3:Y:S01]  /*360c0*/  LDS.128 R28, [R230+0x400] ;  /* 0x00040000e61c7984 */ /* 0x000ee20000000c00 */
[----:B------:R-:W-:Y:S01]  /*360d0*/  IADD3 R0, R231, 0xea, RZ ;  /* 0x000000eae7007810 */ /* 0x000fe20007ffe0ff */
[C---:B------:R-:W-:Y:S01]  /*360e0*/  IMAD.WIDE R12, R33.reuse, 0x4, R138 ;  /* 0x00000004210c7825 */ /* 0x040fe200078e028a */
[----:B------:R-:W-:Y:S02]  /*360f0*/  IADD3 R33, R33, c[0x0][0x198], RZ ;  /* 0x0000660021217a10 */ /* 0x000fe40007ffe0ff */
[----:B------:R-:W-:Y:S02]  /*36100*/  ISETP.GE.AND P3, PT, R0, c[0x0][0x17c], PT ;  /* 0x00005f0000007a0c */ /* 0x000fe40003f66270 */
[----:B------:R-:W-:Y:S01]  /*36110*/  IADD3 R0, R231, 0xeb, RZ ;  /* 0x000000ebe7007810 */ /* 0x000fe20007ffe0ff */
[C---:B--2---:R-:W-:Y:S01]  /*36120*/  IMAD.WIDE R4, R33.reuse, 0x4, R136 ;  /* 0x0000000421047825 */ /* 0x044fe200078e0288 */
[----:B------:R2:W-:Y:S03]  /*36130*/  @P5 STG.E [R8.64], R184 ;  /* 0x000000b808005986 */ /* 0x0005e6000c10190a */
[----:B----4-:R-:W-:Y:S01]  /*36140*/  IMAD.WIDE R2, R33, 0x4, R138 ;  /* 0x0000000421027825 */ /* 0x010fe200078e028a */
[----:B------:R-:W-:Y:S01]  /*36150*/  ISETP.GE.AND P1, PT, R0, c[0x0][0x17c], PT ;  /* 0x00005f0000007a0c */ /* 0x000fe20003f26270 */
[----:B------:R4:W-:Y:S01]  /*36160*/  @P4 STG.E [R12.64], R20 ;  /* 0x000000140c004986 */ /* 0x0009e2000c10190a */
[----:B------:R-:W-:-:S02]  /*36170*/  ISETP.LT.AND P5, PT, R218, c[0x0][0x178], !P3 ;  /* 0x00005e00da007a0c */ /* 0x000fc40005fa1270 */
[----:B------:R-:W-:Y:S01]  /*36180*/  IADD3 R17, R33, c[0x0][0x198], RZ ;  /* 0x0000660021117a10 */ /* 0x000fe20007ffe0ff */
[----:B------:R1:W-:Y:S01]  /*36190*/  @P0 STG.E [R4.64], R185 ;  /* 0x000000b904000986 */ /* 0x0003e2000c10190a */
[----:B------:R-:W-:-:S03]  /*361a0*/  ISETP.LT.AND P3, PT, R216, c[0x0][0x178], !P3 ;  /* 0x00005e00d8007a0c */ /* 0x000fc60005f61270 */
[----:B------:R1:W-:Y:S01]  /*361b0*/  @P6 STG.E [R2.64], R21 ;  /* 0x0000001502006986 */ /* 0x0003e2000c10190a */
[----:B------:R-:W-:Y:S02]  /*361c0*/  ISETP.LT.AND P6, PT, R218, c[0x0][0x178], !P1 ;  /* 0x00005e00da007a0c */ /* 0x000fe40004fc1270 */
[----:B------:R-:W-:Y:S01]  /*361d0*/  IADD3 R0, R231, 0xec, RZ ;  /* 0x000000ece7007810 */ /* 0x000fe20007ffe0ff */
[----:B------:R-:W3:Y:S01]  /*361e0*/  LDS.128 R32, [R252+0x400] ;  /* 0x00040000fc207984 */ /* 0x000ee20000000c00 */
[C---:B------:R-:W-:Y:S01]  /*361f0*/  IADD3 R37, R17.reuse, c[0x0][0x198], RZ ;  /* 0x0000660011257a10 */ /* 0x040fe20007ffe0ff */
[----:B--2---:R-:W-:Y:S01]  /*36200*/  IMAD.WIDE R8, R17, 0x4, R136 ;  /* 0x0000000411087825 */ /* 0x004fe200078e0288 */
[----:B------:R-:W-:Y:S02]  /*36210*/  ISETP.GE.AND P2, PT, R0, c[0x0][0x17c], PT ;  /* 0x00005f0000007a0c */ /* 0x000fe40003f46270 */
[----:B------:R-:W-:Y:S01]  /*36220*/  IADD3 R0, R231, 0xed, RZ ;  /* 0x000000ede7007810 */ /* 0x000fe20007ffe0ff */
[----:B----4-:R-:W-:Y:S01]  /*36230*/  IMAD.WIDE R12, R17, 0x4, R138 ;  /* 0x00000004110c7825 */ /* 0x010fe200078e028a */
[----:B------:R-:W-:-:S03]  /*36240*/  ISETP.LT.AND P1, PT, R216, c[0x0][0x178], !P1 ;  /* 0x00005e00d8007a0c */ /* 0x000fc60004f21270 */
[C---:B-1----:R-:W-:Y:S01]  /*36250*/  IMAD.WIDE R4, R37.reuse, 0x4, R136 ;  /* 0x0000000425047825 */ /* 0x042fe200078e0288 */
[----:B------:R-:W-:Y:S01]  /*36260*/  ISETP.GE.AND P4, PT, R0, c[0x0][0x17c], PT ;  /* 0x00005f0000007a0c */ /* 0x000fe20003f86270 */
[----:B------:R1:W-:Y:S01]  /*36270*/  @P5 STG.E [R8.64], R192 ;  /* 0x000000c008005986 */ /* 0x0003e2000c10190a */
[----:B------:R-:W-:Y:S01]  /*36280*/  ISETP.LT.AND P5, PT, R218, c[0x0][0x178], !P2 ;  /* 0x00005e00da007a0c */ /* 0x000fe200057a1270 */
[C---:B------:R-:W-:Y:S01]  /*36290*/  IMAD.WIDE R16, R37.reuse, 0x4, R138 ;  /* 0x0000000425107825 */ /* 0x040fe200078e028a */
[----:B------:R-:W-:Y:S01]  /*362a0*/  IADD3 R37, R37, c[0x0][0x198], RZ ;  /* 0x0000660025257a10 */ /* 0x000fe20007ffe0ff */
[----:B------:R-:W-:Y:S01]  /*362b0*/  @P3 STG.E [R12.64], R24 ;  /* 0x000000180c003986 */ /* 0x000fe2000c10190a */
[----:B------:R-:W-:-:S03]  /*362c0*/  ISETP.LT.AND P2, PT, R216, c[0x0][0x178], !P2 ;  /* 0x00005e00d8007a0c */ /* 0x000fc60005741270 */
[----:B------:R2:W-:Y:S01]  /*362d0*/  @P6 STG.E [R4.64], R193 ;  /* 0x000000c104006986 */ /* 0x0005e2000c10190a */
[----:B------:R-:W-:Y:S02]  /*362e0*/  ISETP.LT.AND P6, PT, R218, c[0x0][0x178], !P4 ;  /* 0x00005e00da007a0c */ /* 0x000fe400067c1270 */
[----:B------:R-:W-:Y:S02]  /*362f0*/  ISETP.LT.AND P4, PT, R216, c[0x0][0x178], !P4 ;  /* 0x00005e00d8007a0c */ /* 0x000fe40006781270 */
[----:B------:R-:W-:Y:S02]  /*36300*/  IADD3 R0, R231, 0xee, RZ ;  /* 0x000000eee7007810 */ /* 0x000fe40007ffe0ff */
[C---:B------:R-:W-:Y:S01]  /*36310*/  IADD3 R21, R37.reuse, c[0x0][0x198], RZ ;  /* 0x0000660025157a10 */ /* 0x040fe20007ffe0ff */
[----:B------:R-:W-:Y:S01]  /*36320*/  IMAD.WIDE R2, R37, 0x4, R136 ;  /* 0x0000000425027825 */ /* 0x000fe200078e0288 */
[----:B------:R-:W-:Y:S02]  /*36330*/  ISETP.GE.AND P0, PT, R0, c[0x0][0x17c], PT ;  /* 0x00005f0000007a0c */ /* 0x000fe40003f06270 */
[----:B------:R-:W-:Y:S01]  /*36340*/  IADD3 R0, R231, 0xef, RZ ;  /* 0x000000efe7007810 */ /* 0x000fe20007ffe0ff */
[----:B-1----:R-:W-:Y:S01]  /*36350*/  IMAD.WIDE R8, R37, 0x4, R138 ;  /* 0x0000000425087825 */ /* 0x002fe200078e028a */
[----:B------:R1:W-:Y:S03]  /*36360*/  @P1 STG.E [R16.64], R25 ;  /* 0x0000001910001986 */ /* 0x0003e6000c10190a */
[C---:B--2---:R-:W-:Y:S01]  /*36370*/  IMAD.WIDE R4, R21.reuse, 0x4, R136 ;  /* 0x0000000415047825 */ /* 0x044fe200078e0288 */
[----:B------:R-:W-:Y:S01]  /*36380*/  ISETP.GE.AND P3, PT, R0, c[0x0][0x17c], PT ;  /* 0x00005f0000007a0c */ /* 0x000fe20003f66270 */
[----:B------:R2:W-:Y:S02]  /*36390*/  @P5 STG.E [R2.64], R200 ;  /* 0x000000c802005986 */ /* 0x0005e4000c10190a */
[C---:B------:R-:W-:Y:S01]  /*363a0*/  IMAD.WIDE R12, R21.reuse, 0x4, R138 ;  /* 0x00000004150c7825 */ /* 0x040fe200078e028a */
[----:B------:R-:W-:Y:S01]  /*363b0*/  ISETP.LT.AND P5, PT, R218, c[0x0][0x178], !P0 ;  /* 0x00005e00da007a0c */ /* 0x000fe200047a1270 */
[----:B---3--:R3:W-:Y:S01]  /*363c0*/  @P2 STG.E [R8.64], R28 ;  /* 0x0000001c08002986 */ /* 0x0087e2000c10190a */
[----:B------:R-:W-:-:S02]  /*363d0*/  IADD3 R21, R21, c[0x0][0x198], RZ ;  /* 0x0000660015157a10 */ /* 0x000fc40007ffe0ff */
[----:B------:R-:W-:Y:S01]  /*363e0*/  ISETP.LT.AND P0, PT, R216, c[0x0][0x178], !P0 ;  /* 0x00005e00d8007a0c */ /* 0x000fe20004701270 */
[----:B------:R4:W-:Y:S01]  /*363f0*/  @P6 STG.E [R4.64], R201 ;  /* 0x000000c904006986 */ /* 0x0009e2000c10190a */
[----:B------:R-:W-:-:S03]  /*36400*/  IADD3 R0, R231, 0xf0, RZ ;  /* 0x000000f0e7007810 */ /* 0x000fc60007ffe0ff */
[----:B------:R4:W-:Y:S01]  /*36410*/  @P4 STG.E [R12.64], R29 ;  /* 0x0000001d0c004986 */ /* 0x0009e2000c10190a */
[----:B------:R-:W-:Y:S02]  /*36420*/  ISETP.LT.AND P4, PT, R218, c[0x0][0x178], !P3 ;  /* 0x00005e00da007a0c */ /* 0x000fe40005f81270 */
[----:B------:R-:W-:Y:S02]  /*36430*/  ISETP.LT.AND P6, PT, R216, c[0x0][0x178], !P3 ;  /* 0x00005e00d8007a0c */ /* 0x000fe40005fc1270 */
[C---:B-1----:R-:W-:Y:S01]  /*36440*/  IADD3 R17, R21.reuse, c[0x0][0x198], RZ ;  /* 0x0000660015117a10 */ /* 0x042fe20007ffe0ff */
[----:B--2---:R-:W-:Y:S01]  /*36450*/  IMAD.WIDE R2, R21, 0x4, R136 ;  /* 0x0000000415027825 */ /* 0x004fe200078e0288 */
[----:B------:R-:W-:Y:S02]  /*36460*/  ISETP.GE.AND P1, PT, R0, c[0x0][0x17c], PT ;  /* 0x00005f0000007a0c */ /* 0x000fe40003f26270 */
[----:B------:R-:W-:Y:S01]  /*36470*/  IADD3 R0, R231, 0xf1, RZ ;  /* 0x000000f1e7007810 */ /* 0x000fe20007ffe0ff */
[----:B---3--:R-:W-:Y:S01]  /*36480*/  IMAD.WIDE R8, R21, 0x4, R138 ;  /* 0x0000000415087825 */ /* 0x008fe200078e028a */
[----:B------:R1:W-:Y:S03]  /*36490*/  @P5 STG.E [R2.64], R208 ;  /* 0x000000d002005986 */ /* 0x0003e6000c10190a */
[C---:B----4-:R-:W-:Y:S01]  /*364a0*/  IMAD.WIDE R4, R17.reuse, 0x4, R136 ;  /* 0x0000000411047825 */ /* 0x050fe200078e0288 */
[----:B------:R-:W-:Y:S01]  /*364b0*/  ISETP.GE.AND P2, PT, R0, c[0x0][0x17c], PT ;  /* 0x00005f0000007a0c */ /* 0x000fe20003f46270 */
[----:B------:R2:W-:Y:S01]  /*364c0*/  @P0 STG.E [R8.64], R32 ;  /* 0x0000002008000986 */ /* 0x0005e2000c10190a */
[----:B------:R-:W-:Y:S01]  /*364d0*/  ISETP.LT.AND P5, PT, R218, c[0x0][0x178], !P1 ;  /* 0x00005e00da007a0c */ /* 0x000fe20004fa1270 */
[C---:B------:R-:W-:Y:S01]  /*364e0*/  IMAD.WIDE R12, R17.reuse, 0x4, R138 ;  /* 0x00000004110c7825 */ /* 0x040fe200078e028a */
[----:B------:R-:W-:Y:S01]  /*364f0*/  IADD3 R17, R17, c[0x0][0x198], RZ ;  /* 0x0000660011117a10 */ /* 0x000fe20007ffe0ff */
[----:B------:R3:W-:Y:S01]  /*36500*/  @P4 STG.E [R4.64], R209 ;  /* 0x000000d104004986 */ /* 0x0007e2000c10190a */
[----:B------:R-:W-:-:S02]  /*36510*/  ISETP.LT.AND P1, PT, R216, c[0x0][0x178], !P1 ;  /* 0x00005e00d8007a0c */ /* 0x000fc40004f21270 */
[----:B------:R-:W-:Y:S01]  /*36520*/  ISETP.LT.AND P4, PT, R218, c[0x0][0x178], !P2 ;  /* 0x00005e00da007a0c */ /* 0x000fe20005781270 */
[----:B------:R4:W-:Y:S01]  /*36530*/  @P6 STG.E [R12.64], R33 ;  /* 0x000000210c006986 */ /* 0x0009e2000c10190a */
[----:B------:R-:W-:Y:S02]  /*36540*/  IADD3 R0, R231, 0xf2, RZ ;  /* 0x000000f2e7007810 */ /* 0x000fe40007ffe0ff */
[----:B------:R-:W-:Y:S02]  /*36550*/  ISETP.LT.AND P6, PT, R216, c[0x0][0x178], !P2 ;  /* 0x00005e00d8007a0c */ /* 0x000fe400057c1270 */
[C---:B------:R-:W-:Y:S01]  /*36560*/  IADD3 R21, R17.reuse, c[0x0][0x198], RZ ;  /* 0x0000660011157a10 */ /* 0x040fe20007ffe0ff */
[----:B-1----:R-:W-:Y:S01]  /*36570*/  IMAD.WIDE R2, R17, 0x4, R136 ;  /* 0x0000000411027825 */ /* 0x002fe200078e0288 */
[----:B------:R-:W-:Y:S02]  /*36580*/  ISETP.GE.AND P3, PT, R0, c[0x0][0x17c], PT ;  /* 0x00005f0000007a0c */ /* 0x000fe40003f66270 */
[----:B------:R-:W-:Y:S01]  /*36590*/  IADD3 R0, R231, 0xf3, RZ ;  /* 0x000000f3e7007810 */ /* 0x000fe20007ffe0ff */
[----:B--2---:R-:W-:Y:S01]  /*365a0*/  IMAD.WIDE R8, R17, 0x4, R138 ;  /* 0x0000000411087825 */ /* 0x004fe200078e028a */
[----:B------:R1:W-:Y:S03]  /*365b0*/  @P5 STG.E [R2.64], R182 ;  /* 0x000000b602005986 */ /* 0x0003e6000c10190a */
[C---:B---3--:R-:W-:Y:S01]  /*365c0*/  IMAD.WIDE R4, R21.reuse, 0x4, R136 ;  /* 0x0000000415047825 */ /* 0x048fe200078e0288 */
[----:B------:R-:W-:Y:S01]  /*365d0*/  ISETP.GE.AND P0, PT, R0, c[0x0][0x17c], PT ;  /* 0x00005f0000007a0c */ /* 0x000fe20003f06270 */
[----:B------:R2:W-:Y:S01]  /*365e0*/  @P1 STG.E [R8.64], R6 ;  /* 0x0000000608001986 */ /* 0x0005e2000c10190a */
[----:B------:R-:W-:Y:S01]  /*365f0*/  ISETP.LT.AND P5, PT, R218, c[0x0][0x178], !P3 ;  /* 0x00005e00da007a0c */ /* 0x000fe20005fa1270 */
[C---:B----4-:R-:W-:Y:S01]  /*36600*/  IMAD.WIDE R12, R21.reuse, 0x4, R138 ;  /* 0x00000004150c7825 */ /* 0x050fe200078e028a */
        /* <DEDUP_REMOVED lines=53> */
[----:B----4-:R-:W-:Y:S01]  /*36960*/  IMAD.WIDE R6, R11, 0x4, R138 ;  /* 0x000000040b067825 */ /* 0x010fe200078e028a */
[----:B------:R-:W-:Y:S01]  /*36970*/  IADD3 R0, R231, 0xfa, RZ ;  /* 0x000000fae7007810 */ /* 0x000fe20007ffe0ff */
[----:B------:R3:W-:Y:S01]  /*36980*/  @P4 STG.E [R4.64], R207 ;  /* 0x000000cf04004986 */ /* 0x0007e2000c10190a */
[----:B------:R-:W-:-:S02]  /*36990*/  IADD3 R11, R11, c[0x0][0x198], RZ ;  /* 0x000066000b0b7a10 */ /* 0x000fc40007ffe0ff */
[----:B------:R-:W-:Y:S01]  /*369a0*/  ISETP.LT.AND P1, PT, R216, c[0x0][0x178], !P1 ;  /* 0x00005e00d8007a0c */ /* 0x000fe20004f21270 */
[----:B------:R4:W-:Y:S01]  /*369b0*/  @P6 STG.E [R6.64], R19 ;  /* 0x0000001306006986 */ /* 0x0009e2000c10190a */
[----:B------:R-:W-:Y:S02]  /*369c0*/  ISETP.LT.AND P4, PT, R218, c[0x0][0x178], !P2 ;  /* 0x00005e00da007a0c */ /* 0x000fe40005781270 */
[----:B------:R-:W-:Y:S02]  /*369d0*/  ISETP.GE.AND P3, PT, R0, c[0x0][0x17c], PT ;  /* 0x00005f0000007a0c */ /* 0x000fe40003f66270 */
[----:B------:R-:W-:Y:S02]  /*369e0*/  ISETP.LT.AND P6, PT, R216, c[0x0][0x178], !P2 ;  /* 0x00005e00d8007a0c */ /* 0x000fe400057c1270 */
[----:B------:R-:W-:Y:S02]  /*369f0*/  IADD3 R0, R231, 0xfb, RZ ;  /* 0x000000fbe7007810 */ /* 0x000fe40007ffe0ff */
[C---:B------:R-:W-:Y:S01]  /*36a00*/  IADD3 R13, R11.reuse, c[0x0][0x198], RZ ;  /* 0x000066000b0d7a10 */ /* 0x040fe20007ffe0ff */
[----:B-1----:R-:W-:Y:S01]  /*36a10*/  IMAD.WIDE R2, R11, 0x4, R136 ;  /* 0x000000040b027825 */ /* 0x002fe200078e0288 */
[----:B------:R-:W-:-:S02]  /*36a20*/  ISETP.GE.AND P0, PT, R0, c[0x0][0x17c], PT ;  /* 0x00005f0000007a0c */ /* 0x000fc40003f06270 */
[----:B------:R-:W-:Y:S01]  /*36a30*/  IADD3 R0, R231, 0xfc, RZ ;  /* 0x000000fce7007810 */ /* 0x000fe20007ffe0ff */
[----:B--2---:R-:W-:Y:S01]  /*36a40*/  IMAD.WIDE R8, R11, 0x4, R138 ;  /* 0x000000040b087825 */ /* 0x004fe200078e028a */
[----:B------:R1:W-:Y:S03]  /*36a50*/  @P5 STG.E [R2.64], R186 ;  /* 0x000000ba02005986 */ /* 0x0003e6000c10190a */
[C---:B---3--:R-:W-:Y:S01]  /*36a60*/  IMAD.WIDE R4, R13.reuse, 0x4, R136 ;  /* 0x000000040d047825 */ /* 0x048fe200078e0288 */
[----:B------:R-:W-:Y:S01]  /*36a70*/  ISETP.LT.AND P5, PT, R218, c[0x0][0x178], !P3 ;  /* 0x00005e00da007a0c */ /* 0x000fe20005fa1270 */
[----:B------:R-:W-:Y:S02]  /*36a80*/  @P1 STG.E [R8.64], R22 ;  /* 0x0000001608001986 */ /* 0x000fe4000c10190a */
[C---:B----4-:R-:W-:Y:S01]  /*36a90*/  IMAD.WIDE R6, R13.reuse, 0x4, R138 ;  /* 0x000000040d067825 */ /* 0x050fe200078e028a */
[----:B------:R-:W-:Y:S01]  /*36aa0*/  IADD3 R13, R13, c[0x0][0x198], RZ ;  /* 0x000066000d0d7a10 */ /* 0x000fe20007ffe0ff */
[----:B------:R2:W-:Y:S01]  /*36ab0*/  @P4 STG.E [R4.64], R187 ;  /* 0x000000bb04004986 */ /* 0x0005e2000c10190a */
[----:B------:R-:W-:-:S02]  /*36ac0*/  ISETP.GE.AND P2, PT, R0, c[0x0][0x17c], PT ;  /* 0x00005f0000007a0c */ /* 0x000fc40003f46270 */
[----:B------:R-:W-:Y:S01]  /*36ad0*/  ISETP.LT.AND P3, PT, R216, c[0x0][0x178], !P3 ;  /* 0x00005e00d8007a0c */ /* 0x000fe20005f61270 */
[----:B------:R3:W-:Y:S01]  /*36ae0*/  @P6 STG.E [R6.64], R23 ;  /* 0x0000001706006986 */ /* 0x0007e2000c10190a */
[----:B------:R-:W-:Y:S02]  /*36af0*/  ISETP.LT.AND P4, PT, R218, c[0x0][0x178], !P0 ;  /* 0x00005e00da007a0c */ /* 0x000fe40004781270 */
[----:B------:R-:W-:Y:S02]  /*36b00*/  ISETP.LT.AND P0, PT, R216, c[0x0][0x178], !P0 ;  /* 0x00005e00d8007a0c */ /* 0x000fe40004701270 */
[----:B------:R-:W-:Y:S02]  /*36b10*/  IADD3 R11, R13, c[0x0][0x198], RZ ;  /* 0x000066000d0b7a10 */ /* 0x000fe40007ffe0ff */
[----:B------:R-:W-:Y:S02]  /*36b20*/  IADD3 R0, R231, 0xfd, RZ ;  /* 0x000000fde7007810 */ /* 0x000fe40007ffe0ff */
[----:B------:R-:W-:Y:S01]  /*36b30*/  ISETP.LT.AND P6, PT, R218, c[0x0][0x178], !P2 ;  /* 0x00005e00da007a0c */ /* 0x000fe200057c1270 */
[----:B-1----:R-:W-:Y:S01]  /*36b40*/  IMAD.WIDE R2, R13, 0x4, R136 ;  /* 0x000000040d027825 */ /* 0x002fe200078e0288 */
[----:B------:R-:W-:-:S02]  /*36b50*/  IADD3 R15, R11, c[0x0][0x198], RZ ;  /* 0x000066000b0f7a10 */ /* 0x000fc40007ffe0ff */
[----:B------:R-:W-:Y:S01]  /*36b60*/  ISETP.GE.AND P1, PT, R0, c[0x0][0x17c], PT ;  /* 0x00005f0000007a0c */ /* 0x000fe20003f26270 */
[----:B--2---:R-:W-:Y:S01]  /*36b70*/  IMAD.WIDE R4, R13, 0x4, R138 ;  /* 0x000000040d047825 */ /* 0x004fe200078e028a */
[----:B------:R-:W-:Y:S01]  /*36b80*/  IADD3 R0, R231, 0xfe, RZ ;  /* 0x000000fee7007810 */ /* 0x000fe20007ffe0ff */
[----:B------:R1:W-:Y:S02]  /*36b90*/  @P5 STG.E [R2.64], R194 ;  /* 0x000000c202005986 */ /* 0x0003e4000c10190a */
[----:B---3--:R-:W-:Y:S01]  /*36ba0*/  IMAD.WIDE R6, R11, 0x4, R136 ;  /* 0x000000040b067825 */ /* 0x008fe200078e0288 */
[----:B------:R-:W-:-:S03]  /*36bb0*/  ISETP.GE.AND P5, PT, R0, c[0x0][0x17c], PT ;  /* 0x00005f0000007a0c */ /* 0x000fc60003fa6270 */
[----:B------:R-:W-:Y:S01]  /*36bc0*/  IMAD.WIDE R8, R11, 0x4, R138 ;  /* 0x000000040b087825 */ /* 0x000fe200078e028a */
[----:B------:R-:W-:Y:S01]  /*36bd0*/  IADD3 R0, R231, 0xff, RZ ;  /* 0x000000ffe7007810 */ /* 0x000fe20007ffe0ff */
[----:B------:R2:W-:Y:S02]  /*36be0*/  @P3 STG.E [R4.64], R26 ;  /* 0x0000001a04003986 */ /* 0x0005e4000c10190a */
[C---:B------:R-:W-:Y:S02]  /*36bf0*/  IMAD.WIDE R10, R15.reuse, 0x4, R136 ;  /* 0x000000040f0a7825 */ /* 0x040fe400078e0288 */
[----:B------:R3:W-:Y:S01]  /*36c00*/  @P4 STG.E [R6.64], R195 ;  /* 0x000000c306004986 */ /* 0x0007e2000c10190a */
[----:B------:R-:W-:Y:S02]  /*36c10*/  IADD3 R13, R15, c[0x0][0x198], RZ ;  /* 0x000066000f0d7a10 */ /* 0x000fe40007ffe0ff */
[----:B------:R-:W-:Y:S01]  /*36c20*/  ISETP.LT.AND P2, PT, R216, c[0x0][0x178], !P2 ;  /* 0x00005e00d8007a0c */ /* 0x000fe20005741270 */
[----:B------:R4:W-:Y:S01]  /*36c30*/  @P0 STG.E [R8.64], R27 ;  /* 0x0000001b08000986 */ /* 0x0009e2000c10190a */
[----:B------:R-:W-:-:S03]  /*36c40*/  ISETP.GE.AND P3, PT, R0, c[0x0][0x17c], PT ;  /* 0x00005f0000007a0c */ /* 0x000fc60003f66270 */
[----:B------:R1:W-:Y:S01]  /*36c50*/  @P6 STG.E [R10.64], R202 ;  /* 0x000000ca0a006986 */ /* 0x0003e2000c10190a */
[----:B------:R-:W-:Y:S02]  /*36c60*/  ISETP.LT.AND P6, PT, R218, c[0x0][0x178], !P1 ;  /* 0x00005e00da007a0c */ /* 0x000fe40004fc1270 */
[----:B------:R-:W-:Y:S02]  /*36c70*/  ISETP.LT.AND P1, PT, R216, c[0x0][0x178], !P1 ;  /* 0x00005e00d8007a0c */ /* 0x000fe40004f21270 */
[----:B------:R-:W-:Y:S02]  /*36c80*/  ISETP.LT.AND P4, PT, R218, c[0x0][0x178], !P5 ;  /* 0x00005e00da007a0c */ /* 0x000fe40006f81270 */
[----:B------:R-:W-:Y:S02]  /*36c90*/  IADD3 R17, R13, c[0x0][0x198], RZ ;  /* 0x000066000d117a10 */ /* 0x000fe40007ffe0ff */
[----:B------:R-:W-:Y:S02]  /*36ca0*/  ISETP.LT.AND P5, PT, R216, c[0x0][0x178], !P5 ;  /* 0x00005e00d8007a0c */ /* 0x000fe40006fa1270 */
[----:B------:R-:W-:Y:S01]  /*36cb0*/  ISETP.LT.AND P0, PT, R218, c[0x0][0x178], !P3 ;  /* 0x00005e00da007a0c */ /* 0x000fe20005f01270 */
[----:B-1----:R-:W-:Y:S01]  /*36cc0*/  IMAD.WIDE R2, R15, 0x4, R138 ;  /* 0x000000040f027825 */ /* 0x002fe200078e028a */
[----:B------:R-:W-:-:S02]  /*36cd0*/  ISETP.LT.AND P3, PT, R216, c[0x0][0x178], !P3 ;  /* 0x00005e00d8007a0c */ /* 0x000fc40005f61270 */
[----:B------:R-:W-:Y:S01]  /*36ce0*/  IADD3 R15, R17, c[0x0][0x198], RZ ;  /* 0x00006600110f7a10 */ /* 0x000fe20007ffe0ff */
[C---:B--2---:R-:W-:Y:S01]  /*36cf0*/  IMAD.WIDE R4, R13.reuse, 0x4, R136 ;  /* 0x000000040d047825 */ /* 0x044fe200078e0288 */
[----:B------:R1:W-:Y:S03]  /*36d00*/  @P2 STG.E [R2.64], R30 ;  /* 0x0000001e02002986 */ /* 0x0003e6000c10190a */
[----:B---3--:R-:W-:Y:S01]  /*36d10*/  IMAD.WIDE R6, R13, 0x4, R138 ;  /* 0x000000040d067825 */ /* 0x008fe200078e028a */
[----:B------:R1:W-:Y:S03]  /*36d20*/  @P6 STG.E [R4.64], R203 ;  /* 0x000000cb04006986 */ /* 0x0003e6000c10190a */
[C---:B----4-:R-:W-:Y:S01]  /*36d30*/  IMAD.WIDE R8, R17.reuse, 0x4, R136 ;  /* 0x0000000411087825 */ /* 0x050fe200078e0288 */
[----:B------:R1:W-:Y:S03]  /*36d40*/  @P1 STG.E [R6.64], R31 ;  /* 0x0000001f06001986 */ /* 0x0003e6000c10190a */
[----:B------:R-:W-:Y:S01]  /*36d50*/  IMAD.WIDE R10, R17, 0x4, R138 ;  /* 0x00000004110a7825 */ /* 0x000fe200078e028a */
[----:B------:R1:W-:Y:S03]  /*36d60*/  @P4 STG.E [R8.64], R210 ;  /* 0x000000d208004986 */ /* 0x0003e6000c10190a */
[C---:B------:R-:W-:Y:S01]  /*36d70*/  IMAD.WIDE R136, R15.reuse, 0x4, R136 ;  /* 0x000000040f887825 */ /* 0x040fe200078e0288 */
[----:B------:R1:W-:Y:S04]  /*36d80*/  @P5 STG.E [R10.64], R34 ;  /* 0x000000220a005986 */ /* 0x0003e8000c10190a */
[----:B------:R1:W-:Y:S01]  /*36d90*/  @P0 STG.E [R136.64], R211 ;  /* 0x000000d388000986 */ /* 0x0003e2000c10190a */
[----:B------:R-:W-:Y:S01]  /*36da0*/  IMAD.WIDE R138, R15, 0x4, R138 ;  /* 0x000000040f8a7825 */ /* 0x000fe200078e028a */
[----:B------:R-:W-:Y:S06]  /*36db0*/  @!P3 EXIT ;  /* 0x000000000000b94d */ /* 0x000fec0003800000 */
[----:B------:R-:W-:Y:S01]  /*36dc0*/  STG.E [R138.64], R35 ;  /* 0x000000238a007986 */ /* 0x000fe2000c10190a */
[----:B------:R-:W-:Y:S05]  /*36dd0*/  EXIT ;  /* 0x000000000000794d */ /* 0x000fea0003800000 */
.L_x_2:
[----:B------:R-:W-:-:S00]  /*36de0*/  BRA `(.L_x_2) ;  /* 0xfffffff000007947 */ /* 0x000fc0000383ffff */
[----:B------:R-:W-:-:S00]  /*36df0*/  NOP ;  /* 0x0000000000007918 */ /* 0x000fc00000000000 */
        /* <DEDUP_REMOVED lines=8> */
.L_x_3:


//--------------------- .nv.shared.matmul_kernel  --------------------------
	.section	.nv.shared.matmul_kernel,"aw",@nobits
	.sectionflags	@""
	.align	16
